//
// Generated by NVIDIA NVVM Compiler
//
// Compiler Build ID: CL-36424714
// Cuda compilation tools, release 13.0, V13.0.88
// Based on NVVM 20.0.0
//

.version 9.0
.target sm_100
.address_size 64

	// .globl	_Z4TestPcPdS0_S0_S0_S_Pi

.visible .entry _Z4TestPcPdS0_S0_S0_S_Pi(
	.param .u64 .ptr .align 1 _Z4TestPcPdS0_S0_S0_S_Pi_param_0,
	.param .u64 .ptr .align 1 _Z4TestPcPdS0_S0_S0_S_Pi_param_1,
	.param .u64 .ptr .align 1 _Z4TestPcPdS0_S0_S0_S_Pi_param_2,
	.param .u64 .ptr .align 1 _Z4TestPcPdS0_S0_S0_S_Pi_param_3,
	.param .u64 .ptr .align 1 _Z4TestPcPdS0_S0_S0_S_Pi_param_4,
	.param .u64 .ptr .align 1 _Z4TestPcPdS0_S0_S0_S_Pi_param_5,
	.param .u64 .ptr .align 1 _Z4TestPcPdS0_S0_S0_S_Pi_param_6
)
{
	.local .align 16 .b8 	__local_depot0[20896];
	.reg .b64 	%SP;
	.reg .b64 	%SPL;
	.reg .pred 	%p<1981>;
	.reg .b16 	%rs<494>;
	.reg .b32 	%r<3204>;
	.reg .b64 	%rd<2706>;
	.reg .b64 	%fd<3771>;

	mov.u64 	%SPL, __local_depot0;
	ld.param.u64 	%rd169, [_Z4TestPcPdS0_S0_S0_S_Pi_param_0];
	add.u64 	%rd1, %SPL, 10576;
	add.u64 	%rd2, %SPL, 15576;
	add.u64 	%rd3, %SPL, 20576;
	add.u64 	%rd4, %SPL, 20676;
	add.u64 	%rd5, %SPL, 20776;
	add.u64 	%rd6, %SPL, 20803;
	add.u64 	%rd7, %SPL, 20830;
	add.u64 	%rd8, %SPL, 20856;
	mov.u32 	%r816, %ntid.x;
	mov.u32 	%r817, %ctaid.x;
	mov.u32 	%r818, %tid.x;
	mad.lo.s32 	%r819, %r816, %r817, %r818;
	mul.lo.s32 	%r820, %r819, 26;
	cvta.to.global.u64 	%rd178, %rd169;
	cvt.s64.s32 	%rd179, %r820;
	add.s64 	%rd180, %rd178, %rd179;
	ld.global.u8 	%rs92, [%rd180];
	ld.global.u8 	%rs93, [%rd180+1];
	st.local.v2.u8 	[%rd7], {%rs92, %rs93};
	st.local.v2.u8 	[%rd8], {%rs92, %rs93};
	ld.global.u8 	%rs94, [%rd180+2];
	ld.global.u8 	%rs95, [%rd180+3];
	st.local.v2.u8 	[%rd7+2], {%rs94, %rs95};
	st.local.v2.u8 	[%rd8+2], {%rs94, %rs95};
	ld.global.u8 	%rs96, [%rd180+4];
	ld.global.u8 	%rs97, [%rd180+5];
	st.local.v2.u8 	[%rd7+4], {%rs96, %rs97};
	st.local.v2.u8 	[%rd8+4], {%rs96, %rs97};
	ld.global.u8 	%rs98, [%rd180+6];
	ld.global.u8 	%rs99, [%rd180+7];
	st.local.v2.u8 	[%rd7+6], {%rs98, %rs99};
	st.local.v2.u8 	[%rd8+6], {%rs98, %rs99};
	ld.global.u8 	%rs100, [%rd180+8];
	ld.global.u8 	%rs101, [%rd180+9];
	st.local.v2.u8 	[%rd7+8], {%rs100, %rs101};
	st.local.v2.u8 	[%rd8+8], {%rs100, %rs101};
	ld.global.u8 	%rs102, [%rd180+10];
	ld.global.u8 	%rs103, [%rd180+11];
	st.local.v2.u8 	[%rd7+10], {%rs102, %rs103};
	st.local.v2.u8 	[%rd8+10], {%rs102, %rs103};
	ld.global.u8 	%rs104, [%rd180+12];
	ld.global.u8 	%rs105, [%rd180+13];
	st.local.v2.u8 	[%rd7+12], {%rs104, %rs105};
	st.local.v2.u8 	[%rd8+12], {%rs104, %rs105};
	ld.global.u8 	%rs106, [%rd180+14];
	ld.global.u8 	%rs107, [%rd180+15];
	st.local.v2.u8 	[%rd7+14], {%rs106, %rs107};
	st.local.v2.u8 	[%rd8+14], {%rs106, %rs107};
	ld.global.u8 	%rs108, [%rd180+16];
	ld.global.u8 	%rs109, [%rd180+17];
	st.local.v2.u8 	[%rd7+16], {%rs108, %rs109};
	st.local.v2.u8 	[%rd8+16], {%rs108, %rs109};
	ld.global.u8 	%rs110, [%rd180+18];
	ld.global.u8 	%rs111, [%rd180+19];
	st.local.v2.u8 	[%rd7+18], {%rs110, %rs111};
	st.local.v2.u8 	[%rd8+18], {%rs110, %rs111};
	ld.global.u8 	%rs112, [%rd180+20];
	ld.global.u8 	%rs113, [%rd180+21];
	st.local.v2.u8 	[%rd7+20], {%rs112, %rs113};
	st.local.v2.u8 	[%rd8+20], {%rs112, %rs113};
	ld.global.u8 	%rs114, [%rd180+22];
	ld.global.u8 	%rs115, [%rd180+23];
	st.local.v2.u8 	[%rd7+22], {%rs114, %rs115};
	st.local.v2.u8 	[%rd8+22], {%rs114, %rs115};
	ld.global.u8 	%rs116, [%rd180+24];
	ld.global.u8 	%rs117, [%rd180+25];
	st.local.v2.u8 	[%rd7+24], {%rs116, %rs117};
	st.local.v2.u8 	[%rd8+24], {%rs116, %rs117};
	mov.b32 	%r2890, 0;
$L__BB0_1:
	mov.u32 	%r1, %r2890;
	cvt.u64.u32 	%rd181, %r1;
	add.s64 	%rd9, %rd7, %rd181;
	ld.local.u8 	%rs118, [%rd9];
	setp.ne.s16 	%p8, %rs118, 0;
	add.s32 	%r2890, %r1, 1;
	@%p8 bra 	$L__BB0_1;
	and.b32  	%r821, %r1, 1;
	setp.eq.b32 	%p9, %r821, 1;
	@%p9 bra 	$L__BB0_33;
	setp.eq.s32 	%p10, %r1, 0;
	@%p10 bra 	$L__BB0_13;
	shr.u32 	%r823, %r1, 1;
	max.u32 	%r3, %r823, 1;
	mov.b32 	%r2891, 0;
$L__BB0_5:
	cvt.u64.u32 	%rd182, %r2891;
	add.s64 	%rd183, %rd7, %rd182;
	ld.local.u8 	%rs1, [%rd183];
	setp.ne.s16 	%p11, %rs1, 65;
	not.b32 	%r824, %r2891;
	cvt.s64.s32 	%rd184, %r824;
	add.s64 	%rd185, %rd9, %rd184;
	ld.local.u8 	%rs2, [%rd185];
	@%p11 bra 	$L__BB0_7;
	setp.ne.s16 	%p12, %rs2, 84;
	@%p12 bra 	$L__BB0_33;
$L__BB0_7:
	setp.ne.s16 	%p13, %rs1, 84;
	@%p13 bra 	$L__BB0_9;
	setp.ne.s16 	%p14, %rs2, 65;
	@%p14 bra 	$L__BB0_33;
$L__BB0_9:
	setp.eq.s16 	%p15, %rs1, 84;
	setp.eq.s16 	%p16, %rs1, 65;
	setp.ne.s16 	%p17, %rs2, 65;
	or.pred  	%p18, %p17, %p15;
	setp.ne.s16 	%p19, %rs2, 84;
	or.pred  	%p20, %p19, %p16;
	and.pred  	%p21, %p18, %p20;
	not.pred 	%p22, %p21;
	@%p22 bra 	$L__BB0_33;
	setp.eq.s16 	%p23, %rs1, 67;
	setp.ne.s16 	%p24, %rs2, 71;
	and.pred  	%p25, %p24, %p23;
	@%p25 bra 	$L__BB0_33;
	setp.ne.s16 	%p26, %rs2, 71;
	setp.eq.s16 	%p27, %rs1, 67;
	setp.eq.s16 	%p28, %rs1, 71;
	setp.ne.s16 	%p29, %rs2, 67;
	xor.pred  	%p30, %p28, %p29;
	or.pred  	%p31, %p26, %p27;
	and.pred  	%p32, %p30, %p31;
	not.pred 	%p33, %p32;
	@%p33 bra 	$L__BB0_33;
	add.s32 	%r2891, %r2891, 1;
	setp.eq.s32 	%p34, %r2891, %r3;
	@%p34 bra 	$L__BB0_13;
	bra.uni 	$L__BB0_5;
$L__BB0_13:
	mov.b32 	%r2892, 0;
$L__BB0_14:
	mov.u32 	%r6, %r2892;
	cvt.u64.u32 	%rd186, %r6;
	add.s64 	%rd10, %rd8, %rd186;
	ld.local.u8 	%rs124, [%rd10];
	setp.ne.s16 	%p35, %rs124, 0;
	add.s32 	%r2892, %r6, 1;
	@%p35 bra 	$L__BB0_14;
	and.b32  	%r826, %r6, 1;
	setp.eq.b32 	%p36, %r826, 1;
	@%p36 bra 	$L__BB0_33;
	setp.eq.s32 	%p37, %r6, 0;
	@%p37 bra 	$L__BB0_26;
	shr.u32 	%r828, %r6, 1;
	max.u32 	%r8, %r828, 1;
	mov.b32 	%r2893, 0;
$L__BB0_18:
	cvt.u64.u32 	%rd187, %r2893;
	add.s64 	%rd188, %rd8, %rd187;
	ld.local.u8 	%rs3, [%rd188];
	setp.ne.s16 	%p38, %rs3, 65;
	not.b32 	%r829, %r2893;
	cvt.s64.s32 	%rd189, %r829;
	add.s64 	%rd190, %rd10, %rd189;
	ld.local.u8 	%rs4, [%rd190];
	@%p38 bra 	$L__BB0_20;
	setp.ne.s16 	%p39, %rs4, 84;
	@%p39 bra 	$L__BB0_33;
$L__BB0_20:
	setp.ne.s16 	%p40, %rs3, 84;
	@%p40 bra 	$L__BB0_22;
	setp.ne.s16 	%p41, %rs4, 65;
	@%p41 bra 	$L__BB0_33;
$L__BB0_22:
	setp.eq.s16 	%p42, %rs3, 84;
	setp.eq.s16 	%p43, %rs3, 65;
	setp.ne.s16 	%p44, %rs4, 65;
	or.pred  	%p45, %p44, %p42;
	setp.ne.s16 	%p46, %rs4, 84;
	or.pred  	%p47, %p46, %p43;
	and.pred  	%p48, %p45, %p47;
	not.pred 	%p49, %p48;
	@%p49 bra 	$L__BB0_33;
	setp.eq.s16 	%p50, %rs3, 67;
	setp.ne.s16 	%p51, %rs4, 71;
	and.pred  	%p52, %p51, %p50;
	@%p52 bra 	$L__BB0_33;
	setp.ne.s16 	%p53, %rs4, 71;
	setp.eq.s16 	%p54, %rs3, 67;
	setp.eq.s16 	%p55, %rs3, 71;
	setp.ne.s16 	%p56, %rs4, 67;
	xor.pred  	%p57, %p55, %p56;
	or.pred  	%p58, %p53, %p54;
	and.pred  	%p59, %p57, %p58;
	not.pred 	%p60, %p59;
	@%p60 bra 	$L__BB0_33;
	add.s32 	%r2893, %r2893, 1;
	setp.ne.s32 	%p61, %r2893, %r8;
	@%p61 bra 	$L__BB0_18;
$L__BB0_26:
	mov.f64 	%fd3324, 0d3E6466AE23AE1ED1;
	{
	.reg .b32 %temp; 
	mov.b64 	{%temp, %r2894}, %fd3324;
	}
	{
	.reg .b32 %temp; 
	mov.b64 	{%r2895, %temp}, %fd3324;
	}
	setp.gt.s32 	%p66, %r2894, 1048575;
	mov.b32 	%r2896, -1023;
	@%p66 bra 	$L__BB0_28;
	mov.f64 	%fd3324, 0d41C466AE23AE1ED1;
	{
	.reg .b32 %temp; 
	mov.b64 	{%temp, %r2894}, %fd3324;
	}
	{
	.reg .b32 %temp; 
	mov.b64 	{%r2895, %temp}, %fd3324;
	}
	mov.b32 	%r2896, -1077;
$L__BB0_28:
	add.s32 	%r846, %r2894, -1;
	setp.gt.u32 	%p67, %r846, 2146435070;
	@%p67 bra 	$L__BB0_32;
	shr.u32 	%r849, %r2894, 20;
	add.s32 	%r2897, %r2896, %r849;
	and.b32  	%r850, %r2894, 1048575;
	or.b32  	%r851, %r850, 1072693248;
	mov.b64 	%fd3325, {%r2895, %r851};
	setp.lt.u32 	%p69, %r851, 1073127583;
	@%p69 bra 	$L__BB0_31;
	{
	.reg .b32 %temp; 
	mov.b64 	{%r852, %temp}, %fd3325;
	}
	{
	.reg .b32 %temp; 
	mov.b64 	{%temp, %r853}, %fd3325;
	}
	add.s32 	%r854, %r853, -1048576;
	mov.b64 	%fd3325, {%r852, %r854};
	add.s32 	%r2897, %r2897, 1;
$L__BB0_31:
	add.f64 	%fd1266, %fd3325, 0dBFF0000000000000;
	add.f64 	%fd1267, %fd3325, 0d3FF0000000000000;
	rcp.approx.ftz.f64 	%fd1268, %fd1267;
	neg.f64 	%fd1269, %fd1267;
	fma.rn.f64 	%fd1270, %fd1269, %fd1268, 0d3FF0000000000000;
	fma.rn.f64 	%fd1271, %fd1270, %fd1270, %fd1270;
	fma.rn.f64 	%fd1272, %fd1271, %fd1268, %fd1268;
	mul.f64 	%fd1273, %fd1266, %fd1272;
	fma.rn.f64 	%fd1274, %fd1266, %fd1272, %fd1273;
	mul.f64 	%fd1275, %fd1274, %fd1274;
	fma.rn.f64 	%fd1276, %fd1275, 0d3EB1380B3AE80F1E, 0d3ED0EE258B7A8B04;
	fma.rn.f64 	%fd1277, %fd1276, %fd1275, 0d3EF3B2669F02676F;
	fma.rn.f64 	%fd1278, %fd1277, %fd1275, 0d3F1745CBA9AB0956;
	fma.rn.f64 	%fd1279, %fd1278, %fd1275, 0d3F3C71C72D1B5154;
	fma.rn.f64 	%fd1280, %fd1279, %fd1275, 0d3F624924923BE72D;
	fma.rn.f64 	%fd1281, %fd1280, %fd1275, 0d3F8999999999A3C4;
	fma.rn.f64 	%fd1282, %fd1281, %fd1275, 0d3FB5555555555554;
	sub.f64 	%fd1283, %fd1266, %fd1274;
	add.f64 	%fd1284, %fd1283, %fd1283;
	neg.f64 	%fd1285, %fd1274;
	fma.rn.f64 	%fd1286, %fd1285, %fd1266, %fd1284;
	mul.f64 	%fd1287, %fd1272, %fd1286;
	mul.f64 	%fd1288, %fd1275, %fd1282;
	fma.rn.f64 	%fd1289, %fd1288, %fd1274, %fd1287;
	xor.b32  	%r855, %r2897, -2147483648;
	mov.b32 	%r856, 1127219200;
	mov.b64 	%fd1290, {%r855, %r856};
	mov.b32 	%r857, -2147483648;
	mov.b64 	%fd1291, {%r857, %r856};
	sub.f64 	%fd1292, %fd1290, %fd1291;
	fma.rn.f64 	%fd1293, %fd1292, 0d3FE62E42FEFA39EF, %fd1274;
	fma.rn.f64 	%fd1294, %fd1292, 0dBFE62E42FEFA39EF, %fd1293;
	sub.f64 	%fd1295, %fd1294, %fd1274;
	sub.f64 	%fd1296, %fd1289, %fd1295;
	fma.rn.f64 	%fd1297, %fd1292, 0d3C7ABC9E3B39803F, %fd1296;
	add.f64 	%fd3328, %fd1293, %fd1297;
	bra.uni 	$L__BB0_40;
$L__BB0_32:
	fma.rn.f64 	%fd1265, %fd3324, 0d7FF0000000000000, 0d7FF0000000000000;
	{
	.reg .b32 %temp; 
	mov.b64 	{%temp, %r847}, %fd3324;
	}
	and.b32  	%r848, %r847, 2147483647;
	setp.eq.s32 	%p68, %r848, 0;
	selp.f64 	%fd3328, 0dFFF0000000000000, %fd1265, %p68;
	bra.uni 	$L__BB0_40;
$L__BB0_33:
	mov.f64 	%fd3326, 0d3E4466AE23AE1ED1;
	{
	.reg .b32 %temp; 
	mov.b64 	{%temp, %r2898}, %fd3326;
	}
	{
	.reg .b32 %temp; 
	mov.b64 	{%r2899, %temp}, %fd3326;
	}
	setp.gt.s32 	%p62, %r2898, 1048575;
	mov.b32 	%r2900, -1023;
	@%p62 bra 	$L__BB0_35;
	mov.f64 	%fd3326, 0d41A466AE23AE1ED1;
	{
	.reg .b32 %temp; 
	mov.b64 	{%temp, %r2898}, %fd3326;
	}
	{
	.reg .b32 %temp; 
	mov.b64 	{%r2899, %temp}, %fd3326;
	}
	mov.b32 	%r2900, -1077;
$L__BB0_35:
	add.s32 	%r832, %r2898, -1;
	setp.gt.u32 	%p63, %r832, 2146435070;
	@%p63 bra 	$L__BB0_39;
	shr.u32 	%r835, %r2898, 20;
	add.s32 	%r2901, %r2900, %r835;
	and.b32  	%r836, %r2898, 1048575;
	or.b32  	%r837, %r836, 1072693248;
	mov.b64 	%fd3327, {%r2899, %r837};
	setp.lt.u32 	%p65, %r837, 1073127583;
	@%p65 bra 	$L__BB0_38;
	{
	.reg .b32 %temp; 
	mov.b64 	{%r838, %temp}, %fd3327;
	}
	{
	.reg .b32 %temp; 
	mov.b64 	{%temp, %r839}, %fd3327;
	}
	add.s32 	%r840, %r839, -1048576;
	mov.b64 	%fd3327, {%r838, %r840};
	add.s32 	%r2901, %r2901, 1;
$L__BB0_38:
	add.f64 	%fd1231, %fd3327, 0dBFF0000000000000;
	add.f64 	%fd1232, %fd3327, 0d3FF0000000000000;
	rcp.approx.ftz.f64 	%fd1233, %fd1232;
	neg.f64 	%fd1234, %fd1232;
	fma.rn.f64 	%fd1235, %fd1234, %fd1233, 0d3FF0000000000000;
	fma.rn.f64 	%fd1236, %fd1235, %fd1235, %fd1235;
	fma.rn.f64 	%fd1237, %fd1236, %fd1233, %fd1233;
	mul.f64 	%fd1238, %fd1231, %fd1237;
	fma.rn.f64 	%fd1239, %fd1231, %fd1237, %fd1238;
	mul.f64 	%fd1240, %fd1239, %fd1239;
	fma.rn.f64 	%fd1241, %fd1240, 0d3EB1380B3AE80F1E, 0d3ED0EE258B7A8B04;
	fma.rn.f64 	%fd1242, %fd1241, %fd1240, 0d3EF3B2669F02676F;
	fma.rn.f64 	%fd1243, %fd1242, %fd1240, 0d3F1745CBA9AB0956;
	fma.rn.f64 	%fd1244, %fd1243, %fd1240, 0d3F3C71C72D1B5154;
	fma.rn.f64 	%fd1245, %fd1244, %fd1240, 0d3F624924923BE72D;
	fma.rn.f64 	%fd1246, %fd1245, %fd1240, 0d3F8999999999A3C4;
	fma.rn.f64 	%fd1247, %fd1246, %fd1240, 0d3FB5555555555554;
	sub.f64 	%fd1248, %fd1231, %fd1239;
	add.f64 	%fd1249, %fd1248, %fd1248;
	neg.f64 	%fd1250, %fd1239;
	fma.rn.f64 	%fd1251, %fd1250, %fd1231, %fd1249;
	mul.f64 	%fd1252, %fd1237, %fd1251;
	mul.f64 	%fd1253, %fd1240, %fd1247;
	fma.rn.f64 	%fd1254, %fd1253, %fd1239, %fd1252;
	xor.b32  	%r841, %r2901, -2147483648;
	mov.b32 	%r842, 1127219200;
	mov.b64 	%fd1255, {%r841, %r842};
	mov.b32 	%r843, -2147483648;
	mov.b64 	%fd1256, {%r843, %r842};
	sub.f64 	%fd1257, %fd1255, %fd1256;
	fma.rn.f64 	%fd1258, %fd1257, 0d3FE62E42FEFA39EF, %fd1239;
	fma.rn.f64 	%fd1259, %fd1257, 0dBFE62E42FEFA39EF, %fd1258;
	sub.f64 	%fd1260, %fd1259, %fd1239;
	sub.f64 	%fd1261, %fd1254, %fd1260;
	fma.rn.f64 	%fd1262, %fd1257, 0d3C7ABC9E3B39803F, %fd1261;
	add.f64 	%fd3328, %fd1258, %fd1262;
	bra.uni 	$L__BB0_40;
$L__BB0_39:
	fma.rn.f64 	%fd1230, %fd3326, 0d7FF0000000000000, 0d7FF0000000000000;
	{
	.reg .b32 %temp; 
	mov.b64 	{%temp, %r833}, %fd3326;
	}
	and.b32  	%r834, %r833, 2147483647;
	setp.eq.s32 	%p64, %r834, 0;
	selp.f64 	%fd3328, 0dFFF0000000000000, %fd1230, %p64;
$L__BB0_40:
	mul.f64 	%fd14, %fd3328, 0d3FFFCB923A29C77A;
	mov.b32 	%r2902, 0;
$L__BB0_41:
	mov.u32 	%r31, %r2902;
	cvt.u64.u32 	%rd191, %r31;
	add.s64 	%rd192, %rd7, %rd191;
	ld.local.u8 	%rs130, [%rd192];
	setp.ne.s16 	%p70, %rs130, 0;
	add.s32 	%r2902, %r31, 1;
	@%p70 bra 	$L__BB0_41;
	mov.b32 	%r2903, 0;
$L__BB0_43:
	mov.u32 	%r33, %r2903;
	cvt.u64.u32 	%rd193, %r33;
	add.s64 	%rd194, %rd8, %rd193;
	ld.local.u8 	%rs131, [%rd194];
	setp.ne.s16 	%p71, %rs131, 0;
	add.s32 	%r2903, %r33, 1;
	@%p71 bra 	$L__BB0_43;
	setp.eq.s32 	%p72, %r31, 0;
	@%p72 bra 	$L__BB0_73;
	and.b32  	%r35, %r31, 3;
	setp.lt.u32 	%p73, %r31, 4;
	mov.b32 	%r2907, 1;
	@%p73 bra 	$L__BB0_51;
	and.b32  	%r36, %r31, 2147483644;
	mov.b32 	%r2907, 1;
$L__BB0_47:
	mov.u32 	%r44, %r2907;
	cvt.s64.s32 	%rd195, %r44;
	add.s64 	%rd11, %rd7, %rd195;
	ld.local.u8 	%rs133, [%rd11+-1];
	mov.b16 	%rs455, 0;
	setp.gt.s16 	%p74, %rs133, 70;
	@%p74 bra 	$L__BB0_85;
	setp.gt.s16 	%p82, %rs133, 50;
	@%p82 bra 	$L__BB0_82;
	setp.eq.s16 	%p86, %rs133, 48;
	@%p86 bra 	$L__BB0_95;
	setp.eq.s16 	%p87, %rs133, 49;
	@%p87 bra 	$L__BB0_93;
	bra.uni 	$L__BB0_80;
$L__BB0_51:
	setp.eq.s32 	%p135, %r35, 0;
	@%p135 bra 	$L__BB0_73;
	mov.b32 	%r2906, 0;
$L__BB0_53:
	.pragma "nounroll";
	cvt.s64.s32 	%rd197, %r2907;
	add.s64 	%rd198, %rd7, %rd197;
	ld.local.u8 	%rs157, [%rd198+-1];
	mov.b16 	%rs454, 0;
	setp.gt.s16 	%p136, %rs157, 70;
	@%p136 bra 	$L__BB0_63;
	setp.gt.s16 	%p144, %rs157, 50;
	@%p144 bra 	$L__BB0_59;
	setp.eq.s16 	%p148, %rs157, 48;
	@%p148 bra 	$L__BB0_72;
	setp.eq.s16 	%p149, %rs157, 49;
	@%p149 bra 	$L__BB0_62;
	setp.eq.s16 	%p150, %rs157, 50;
	@%p150 bra 	$L__BB0_58;
	bra.uni 	$L__BB0_67;
$L__BB0_58:
	mov.b16 	%rs454, 2;
	bra.uni 	$L__BB0_72;
$L__BB0_59:
	setp.eq.s16 	%p145, %rs157, 51;
	@%p145 bra 	$L__BB0_71;
	setp.eq.s16 	%p146, %rs157, 65;
	@%p146 bra 	$L__BB0_72;
	setp.eq.s16 	%p147, %rs157, 67;
	@%p147 bra 	$L__BB0_62;
	bra.uni 	$L__BB0_67;
$L__BB0_62:
	mov.b16 	%rs454, 1;
	bra.uni 	$L__BB0_72;
$L__BB0_63:
	setp.gt.s16 	%p137, %rs157, 98;
	@%p137 bra 	$L__BB0_68;
	setp.eq.s16 	%p141, %rs157, 71;
	@%p141 bra 	$L__BB0_58;
	setp.eq.s16 	%p142, %rs157, 84;
	@%p142 bra 	$L__BB0_71;
	setp.eq.s16 	%p143, %rs157, 97;
	@%p143 bra 	$L__BB0_72;
$L__BB0_67:
	mov.b16 	%rs454, 4;
	bra.uni 	$L__BB0_72;
$L__BB0_68:
	setp.eq.s16 	%p138, %rs157, 99;
	@%p138 bra 	$L__BB0_62;
	setp.eq.s16 	%p139, %rs157, 103;
	@%p139 bra 	$L__BB0_58;
	setp.ne.s16 	%p140, %rs157, 116;
	@%p140 bra 	$L__BB0_67;
$L__BB0_71:
	mov.b16 	%rs454, 3;
$L__BB0_72:
	cvt.u64.u32 	%rd199, %r2907;
	add.s64 	%rd200, %rd5, %rd199;
	st.local.u8 	[%rd200], %rs454;
	add.s32 	%r2907, %r2907, 1;
	add.s32 	%r2906, %r2906, 1;
	setp.ne.s32 	%p151, %r2906, %r35;
	@%p151 bra 	$L__BB0_53;
$L__BB0_73:
	setp.eq.s32 	%p152, %r33, 0;
	@%p152 bra 	$L__BB0_248;
	and.b32  	%r42, %r33, 3;
	setp.lt.u32 	%p153, %r33, 4;
	mov.b32 	%r2909, 1;
	@%p153 bra 	$L__BB0_226;
	and.b32  	%r43, %r33, 2147483644;
	mov.b32 	%r2909, 1;
$L__BB0_76:
	sub.s32 	%r866, %r33, %r2909;
	cvt.u64.u32 	%rd201, %r866;
	add.s64 	%rd202, %rd8, %rd201;
	ld.local.u8 	%rs163, [%rd202];
	mov.b16 	%rs459, 0;
	setp.gt.s16 	%p154, %rs163, 70;
	@%p154 bra 	$L__BB0_158;
	setp.gt.s16 	%p162, %rs163, 50;
	@%p162 bra 	$L__BB0_155;
	setp.eq.s16 	%p166, %rs163, 48;
	@%p166 bra 	$L__BB0_168;
	setp.eq.s16 	%p167, %rs163, 49;
	@%p167 bra 	$L__BB0_166;
	bra.uni 	$L__BB0_153;
$L__BB0_80:
	setp.eq.s16 	%p88, %rs133, 50;
	@%p88 bra 	$L__BB0_81;
	bra.uni 	$L__BB0_89;
$L__BB0_81:
	mov.b16 	%rs455, 2;
	bra.uni 	$L__BB0_95;
$L__BB0_82:
	setp.eq.s16 	%p83, %rs133, 51;
	@%p83 bra 	$L__BB0_94;
	setp.eq.s16 	%p84, %rs133, 65;
	@%p84 bra 	$L__BB0_95;
	setp.eq.s16 	%p85, %rs133, 67;
	@%p85 bra 	$L__BB0_93;
	bra.uni 	$L__BB0_89;
$L__BB0_85:
	setp.gt.s16 	%p75, %rs133, 98;
	@%p75 bra 	$L__BB0_90;
	setp.eq.s16 	%p79, %rs133, 71;
	@%p79 bra 	$L__BB0_81;
	setp.eq.s16 	%p80, %rs133, 84;
	@%p80 bra 	$L__BB0_94;
	setp.eq.s16 	%p81, %rs133, 97;
	@%p81 bra 	$L__BB0_95;
$L__BB0_89:
	mov.b16 	%rs455, 4;
	bra.uni 	$L__BB0_95;
$L__BB0_90:
	setp.eq.s16 	%p76, %rs133, 116;
	@%p76 bra 	$L__BB0_94;
	setp.eq.s16 	%p77, %rs133, 103;
	@%p77 bra 	$L__BB0_81;
	setp.ne.s16 	%p78, %rs133, 99;
	@%p78 bra 	$L__BB0_89;
$L__BB0_93:
	mov.b16 	%rs455, 1;
	bra.uni 	$L__BB0_95;
$L__BB0_94:
	mov.b16 	%rs455, 3;
$L__BB0_95:
	cvt.u64.u32 	%rd196, %r44;
	add.s64 	%rd12, %rd5, %rd196;
	st.local.u8 	[%rd12], %rs455;
	ld.local.u8 	%rs139, [%rd11];
	mov.b16 	%rs456, 0;
	setp.gt.s16 	%p89, %rs139, 70;
	@%p89 bra 	$L__BB0_105;
	setp.gt.s16 	%p97, %rs139, 50;
	@%p97 bra 	$L__BB0_101;
	setp.eq.s16 	%p101, %rs139, 48;
	@%p101 bra 	$L__BB0_114;
	setp.eq.s16 	%p102, %rs139, 49;
	@%p102 bra 	$L__BB0_104;
	setp.eq.s16 	%p103, %rs139, 50;
	@%p103 bra 	$L__BB0_100;
	bra.uni 	$L__BB0_109;
$L__BB0_100:
	mov.b16 	%rs456, 2;
	bra.uni 	$L__BB0_114;
$L__BB0_101:
	setp.eq.s16 	%p98, %rs139, 51;
	@%p98 bra 	$L__BB0_113;
	setp.eq.s16 	%p99, %rs139, 65;
	@%p99 bra 	$L__BB0_114;
	setp.eq.s16 	%p100, %rs139, 67;
	@%p100 bra 	$L__BB0_104;
	bra.uni 	$L__BB0_109;
$L__BB0_104:
	mov.b16 	%rs456, 1;
	bra.uni 	$L__BB0_114;
$L__BB0_105:
	setp.gt.s16 	%p90, %rs139, 98;
	@%p90 bra 	$L__BB0_110;
	setp.eq.s16 	%p94, %rs139, 71;
	@%p94 bra 	$L__BB0_100;
	setp.eq.s16 	%p95, %rs139, 84;
	@%p95 bra 	$L__BB0_113;
	setp.eq.s16 	%p96, %rs139, 97;
	@%p96 bra 	$L__BB0_114;
$L__BB0_109:
	mov.b16 	%rs456, 4;
	bra.uni 	$L__BB0_114;
$L__BB0_110:
	setp.eq.s16 	%p91, %rs139, 99;
	@%p91 bra 	$L__BB0_104;
	setp.eq.s16 	%p92, %rs139, 103;
	@%p92 bra 	$L__BB0_100;
	setp.ne.s16 	%p93, %rs139, 116;
	@%p93 bra 	$L__BB0_109;
$L__BB0_113:
	mov.b16 	%rs456, 3;
$L__BB0_114:
	st.local.u8 	[%rd12+1], %rs456;
	ld.local.u8 	%rs145, [%rd11+1];
	mov.b16 	%rs457, 0;
	setp.gt.s16 	%p104, %rs145, 70;
	@%p104 bra 	$L__BB0_124;
	setp.gt.s16 	%p112, %rs145, 50;
	@%p112 bra 	$L__BB0_120;
	setp.eq.s16 	%p116, %rs145, 48;
	@%p116 bra 	$L__BB0_133;
	setp.eq.s16 	%p117, %rs145, 49;
	@%p117 bra 	$L__BB0_123;
	setp.eq.s16 	%p118, %rs145, 50;
	@%p118 bra 	$L__BB0_119;
	bra.uni 	$L__BB0_128;
$L__BB0_119:
	mov.b16 	%rs457, 2;
	bra.uni 	$L__BB0_133;
$L__BB0_120:
	setp.eq.s16 	%p113, %rs145, 51;
	@%p113 bra 	$L__BB0_132;
	setp.eq.s16 	%p114, %rs145, 65;
	@%p114 bra 	$L__BB0_133;
	setp.eq.s16 	%p115, %rs145, 67;
	@%p115 bra 	$L__BB0_123;
	bra.uni 	$L__BB0_128;
$L__BB0_123:
	mov.b16 	%rs457, 1;
	bra.uni 	$L__BB0_133;
$L__BB0_124:
	setp.gt.s16 	%p105, %rs145, 98;
	@%p105 bra 	$L__BB0_129;
	setp.eq.s16 	%p109, %rs145, 71;
	@%p109 bra 	$L__BB0_119;
	setp.eq.s16 	%p110, %rs145, 84;
	@%p110 bra 	$L__BB0_132;
	setp.eq.s16 	%p111, %rs145, 97;
	@%p111 bra 	$L__BB0_133;
$L__BB0_128:
	mov.b16 	%rs457, 4;
	bra.uni 	$L__BB0_133;
$L__BB0_129:
	setp.eq.s16 	%p106, %rs145, 99;
	@%p106 bra 	$L__BB0_123;
	setp.eq.s16 	%p107, %rs145, 103;
	@%p107 bra 	$L__BB0_119;
	setp.ne.s16 	%p108, %rs145, 116;
	@%p108 bra 	$L__BB0_128;
$L__BB0_132:
	mov.b16 	%rs457, 3;
$L__BB0_133:
	st.local.u8 	[%rd12+2], %rs457;
	ld.local.u8 	%rs151, [%rd11+2];
	mov.b16 	%rs458, 0;
	setp.gt.s16 	%p119, %rs151, 70;
	@%p119 bra 	$L__BB0_143;
	setp.gt.s16 	%p127, %rs151, 50;
	@%p127 bra 	$L__BB0_139;
	setp.eq.s16 	%p131, %rs151, 48;
	@%p131 bra 	$L__BB0_152;
	setp.eq.s16 	%p132, %rs151, 49;
	@%p132 bra 	$L__BB0_142;
	setp.eq.s16 	%p133, %rs151, 50;
	@%p133 bra 	$L__BB0_138;
	bra.uni 	$L__BB0_147;
$L__BB0_138:
	mov.b16 	%rs458, 2;
	bra.uni 	$L__BB0_152;
$L__BB0_139:
	setp.eq.s16 	%p128, %rs151, 51;
	@%p128 bra 	$L__BB0_151;
	setp.eq.s16 	%p129, %rs151, 65;
	@%p129 bra 	$L__BB0_152;
	setp.eq.s16 	%p130, %rs151, 67;
	@%p130 bra 	$L__BB0_142;
	bra.uni 	$L__BB0_147;
$L__BB0_142:
	mov.b16 	%rs458, 1;
	bra.uni 	$L__BB0_152;
$L__BB0_143:
	setp.gt.s16 	%p120, %rs151, 98;
	@%p120 bra 	$L__BB0_148;
	setp.eq.s16 	%p124, %rs151, 71;
	@%p124 bra 	$L__BB0_138;
	setp.eq.s16 	%p125, %rs151, 84;
	@%p125 bra 	$L__BB0_151;
	setp.eq.s16 	%p126, %rs151, 97;
	@%p126 bra 	$L__BB0_152;
$L__BB0_147:
	mov.b16 	%rs458, 4;
	bra.uni 	$L__BB0_152;
$L__BB0_148:
	setp.eq.s16 	%p121, %rs151, 99;
	@%p121 bra 	$L__BB0_142;
	setp.eq.s16 	%p122, %rs151, 103;
	@%p122 bra 	$L__BB0_138;
	setp.ne.s16 	%p123, %rs151, 116;
	@%p123 bra 	$L__BB0_147;
$L__BB0_151:
	mov.b16 	%rs458, 3;
$L__BB0_152:
	st.local.u8 	[%rd12+3], %rs458;
	add.s32 	%r2907, %r44, 4;
	add.s32 	%r862, %r44, 3;
	setp.eq.s32 	%p134, %r862, %r36;
	@%p134 bra 	$L__BB0_51;
	bra.uni 	$L__BB0_47;
$L__BB0_153:
	setp.eq.s16 	%p168, %rs163, 50;
	@%p168 bra 	$L__BB0_154;
	bra.uni 	$L__BB0_162;
$L__BB0_154:
	mov.b16 	%rs459, 2;
	bra.uni 	$L__BB0_168;
$L__BB0_155:
	setp.eq.s16 	%p163, %rs163, 51;
	@%p163 bra 	$L__BB0_167;
	setp.eq.s16 	%p164, %rs163, 65;
	@%p164 bra 	$L__BB0_168;
	setp.eq.s16 	%p165, %rs163, 67;
	@%p165 bra 	$L__BB0_166;
	bra.uni 	$L__BB0_162;
$L__BB0_158:
	setp.gt.s16 	%p155, %rs163, 98;
	@%p155 bra 	$L__BB0_163;
	setp.eq.s16 	%p159, %rs163, 71;
	@%p159 bra 	$L__BB0_154;
	setp.eq.s16 	%p160, %rs163, 84;
	@%p160 bra 	$L__BB0_167;
	setp.eq.s16 	%p161, %rs163, 97;
	@%p161 bra 	$L__BB0_168;
$L__BB0_162:
	mov.b16 	%rs459, 4;
	bra.uni 	$L__BB0_168;
$L__BB0_163:
	setp.eq.s16 	%p156, %rs163, 116;
	@%p156 bra 	$L__BB0_167;
	setp.eq.s16 	%p157, %rs163, 103;
	@%p157 bra 	$L__BB0_154;
	setp.ne.s16 	%p158, %rs163, 99;
	@%p158 bra 	$L__BB0_162;
$L__BB0_166:
	mov.b16 	%rs459, 1;
	bra.uni 	$L__BB0_168;
$L__BB0_167:
	mov.b16 	%rs459, 3;
$L__BB0_168:
	cvt.u64.u32 	%rd203, %r2909;
	add.s64 	%rd13, %rd6, %rd203;
	st.local.u8 	[%rd13], %rs459;
	not.b32 	%r867, %r2909;
	add.s32 	%r868, %r33, %r867;
	cvt.u64.u32 	%rd204, %r868;
	add.s64 	%rd205, %rd8, %rd204;
	ld.local.u8 	%rs169, [%rd205];
	mov.b16 	%rs460, 0;
	setp.gt.s16 	%p169, %rs169, 70;
	@%p169 bra 	$L__BB0_178;
	setp.gt.s16 	%p177, %rs169, 50;
	@%p177 bra 	$L__BB0_174;
	setp.eq.s16 	%p181, %rs169, 48;
	@%p181 bra 	$L__BB0_187;
	setp.eq.s16 	%p182, %rs169, 49;
	@%p182 bra 	$L__BB0_177;
	setp.eq.s16 	%p183, %rs169, 50;
	@%p183 bra 	$L__BB0_173;
	bra.uni 	$L__BB0_182;
$L__BB0_173:
	mov.b16 	%rs460, 2;
	bra.uni 	$L__BB0_187;
$L__BB0_174:
	setp.eq.s16 	%p178, %rs169, 51;
	@%p178 bra 	$L__BB0_186;
	setp.eq.s16 	%p179, %rs169, 65;
	@%p179 bra 	$L__BB0_187;
	setp.eq.s16 	%p180, %rs169, 67;
	@%p180 bra 	$L__BB0_177;
	bra.uni 	$L__BB0_182;
$L__BB0_177:
	mov.b16 	%rs460, 1;
	bra.uni 	$L__BB0_187;
$L__BB0_178:
	setp.gt.s16 	%p170, %rs169, 98;
	@%p170 bra 	$L__BB0_183;
	setp.eq.s16 	%p174, %rs169, 71;
	@%p174 bra 	$L__BB0_173;
	setp.eq.s16 	%p175, %rs169, 84;
	@%p175 bra 	$L__BB0_186;
	setp.eq.s16 	%p176, %rs169, 97;
	@%p176 bra 	$L__BB0_187;
$L__BB0_182:
	mov.b16 	%rs460, 4;
	bra.uni 	$L__BB0_187;
$L__BB0_183:
	setp.eq.s16 	%p171, %rs169, 99;
	@%p171 bra 	$L__BB0_177;
	setp.eq.s16 	%p172, %rs169, 103;
	@%p172 bra 	$L__BB0_173;
	setp.ne.s16 	%p173, %rs169, 116;
	@%p173 bra 	$L__BB0_182;
$L__BB0_186:
	mov.b16 	%rs460, 3;
$L__BB0_187:
	st.local.u8 	[%rd13+1], %rs460;
	add.s32 	%r870, %r866, -2;
	cvt.u64.u32 	%rd206, %r870;
	add.s64 	%rd207, %rd8, %rd206;
	ld.local.u8 	%rs175, [%rd207];
	mov.b16 	%rs461, 0;
	setp.gt.s16 	%p184, %rs175, 70;
	@%p184 bra 	$L__BB0_197;
	setp.gt.s16 	%p192, %rs175, 50;
	@%p192 bra 	$L__BB0_193;
	setp.eq.s16 	%p196, %rs175, 48;
	@%p196 bra 	$L__BB0_206;
	setp.eq.s16 	%p197, %rs175, 49;
	@%p197 bra 	$L__BB0_196;
	setp.eq.s16 	%p198, %rs175, 50;
	@%p198 bra 	$L__BB0_192;
	bra.uni 	$L__BB0_201;
$L__BB0_192:
	mov.b16 	%rs461, 2;
	bra.uni 	$L__BB0_206;
$L__BB0_193:
	setp.eq.s16 	%p193, %rs175, 51;
	@%p193 bra 	$L__BB0_205;
	setp.eq.s16 	%p194, %rs175, 65;
	@%p194 bra 	$L__BB0_206;
	setp.eq.s16 	%p195, %rs175, 67;
	@%p195 bra 	$L__BB0_196;
	bra.uni 	$L__BB0_201;
$L__BB0_196:
	mov.b16 	%rs461, 1;
	bra.uni 	$L__BB0_206;
$L__BB0_197:
	setp.gt.s16 	%p185, %rs175, 98;
	@%p185 bra 	$L__BB0_202;
	setp.eq.s16 	%p189, %rs175, 71;
	@%p189 bra 	$L__BB0_192;
	setp.eq.s16 	%p190, %rs175, 84;
	@%p190 bra 	$L__BB0_205;
	setp.eq.s16 	%p191, %rs175, 97;
	@%p191 bra 	$L__BB0_206;
$L__BB0_201:
	mov.b16 	%rs461, 4;
	bra.uni 	$L__BB0_206;
$L__BB0_202:
	setp.eq.s16 	%p186, %rs175, 99;
	@%p186 bra 	$L__BB0_196;
	setp.eq.s16 	%p187, %rs175, 103;
	@%p187 bra 	$L__BB0_192;
	setp.ne.s16 	%p188, %rs175, 116;
	@%p188 bra 	$L__BB0_201;
$L__BB0_205:
	mov.b16 	%rs461, 3;
$L__BB0_206:
	st.local.u8 	[%rd13+2], %rs461;
	add.s32 	%r47, %r2909, 3;
	sub.s32 	%r871, %r33, %r47;
	cvt.u64.u32 	%rd208, %r871;
	add.s64 	%rd209, %rd8, %rd208;
	ld.local.u8 	%rs181, [%rd209];
	mov.b16 	%rs462, 0;
	setp.gt.s16 	%p199, %rs181, 70;
	@%p199 bra 	$L__BB0_216;
	setp.gt.s16 	%p207, %rs181, 50;
	@%p207 bra 	$L__BB0_212;
	setp.eq.s16 	%p211, %rs181, 48;
	@%p211 bra 	$L__BB0_225;
	setp.eq.s16 	%p212, %rs181, 49;
	@%p212 bra 	$L__BB0_215;
	setp.eq.s16 	%p213, %rs181, 50;
	@%p213 bra 	$L__BB0_211;
	bra.uni 	$L__BB0_220;
$L__BB0_211:
	mov.b16 	%rs462, 2;
	bra.uni 	$L__BB0_225;
$L__BB0_212:
	setp.eq.s16 	%p208, %rs181, 51;
	@%p208 bra 	$L__BB0_224;
	setp.eq.s16 	%p209, %rs181, 65;
	@%p209 bra 	$L__BB0_225;
	setp.eq.s16 	%p210, %rs181, 67;
	@%p210 bra 	$L__BB0_215;
	bra.uni 	$L__BB0_220;
$L__BB0_215:
	mov.b16 	%rs462, 1;
	bra.uni 	$L__BB0_225;
$L__BB0_216:
	setp.gt.s16 	%p200, %rs181, 98;
	@%p200 bra 	$L__BB0_221;
	setp.eq.s16 	%p204, %rs181, 71;
	@%p204 bra 	$L__BB0_211;
	setp.eq.s16 	%p205, %rs181, 84;
	@%p205 bra 	$L__BB0_224;
	setp.eq.s16 	%p206, %rs181, 97;
	@%p206 bra 	$L__BB0_225;
$L__BB0_220:
	mov.b16 	%rs462, 4;
	bra.uni 	$L__BB0_225;
$L__BB0_221:
	setp.eq.s16 	%p201, %rs181, 99;
	@%p201 bra 	$L__BB0_215;
	setp.eq.s16 	%p202, %rs181, 103;
	@%p202 bra 	$L__BB0_211;
	setp.ne.s16 	%p203, %rs181, 116;
	@%p203 bra 	$L__BB0_220;
$L__BB0_224:
	mov.b16 	%rs462, 3;
$L__BB0_225:
	st.local.u8 	[%rd13+3], %rs462;
	add.s32 	%r2909, %r2909, 4;
	setp.ne.s32 	%p214, %r47, %r43;
	@%p214 bra 	$L__BB0_76;
$L__BB0_226:
	setp.eq.s32 	%p215, %r42, 0;
	@%p215 bra 	$L__BB0_248;
	mov.b32 	%r2911, 0;
$L__BB0_228:
	.pragma "nounroll";
	sub.s32 	%r873, %r33, %r2909;
	cvt.u64.u32 	%rd210, %r873;
	add.s64 	%rd211, %rd8, %rd210;
	ld.local.u8 	%rs187, [%rd211];
	mov.b16 	%rs463, 0;
	setp.gt.s16 	%p216, %rs187, 70;
	@%p216 bra 	$L__BB0_238;
	setp.gt.s16 	%p224, %rs187, 50;
	@%p224 bra 	$L__BB0_234;
	setp.eq.s16 	%p228, %rs187, 48;
	@%p228 bra 	$L__BB0_247;
	setp.eq.s16 	%p229, %rs187, 49;
	@%p229 bra 	$L__BB0_237;
	setp.eq.s16 	%p230, %rs187, 50;
	@%p230 bra 	$L__BB0_233;
	bra.uni 	$L__BB0_242;
$L__BB0_233:
	mov.b16 	%rs463, 2;
	bra.uni 	$L__BB0_247;
$L__BB0_234:
	setp.eq.s16 	%p225, %rs187, 51;
	@%p225 bra 	$L__BB0_246;
	setp.eq.s16 	%p226, %rs187, 65;
	@%p226 bra 	$L__BB0_247;
	setp.eq.s16 	%p227, %rs187, 67;
	@%p227 bra 	$L__BB0_237;
	bra.uni 	$L__BB0_242;
$L__BB0_237:
	mov.b16 	%rs463, 1;
	bra.uni 	$L__BB0_247;
$L__BB0_238:
	setp.gt.s16 	%p217, %rs187, 98;
	@%p217 bra 	$L__BB0_243;
	setp.eq.s16 	%p221, %rs187, 71;
	@%p221 bra 	$L__BB0_233;
	setp.eq.s16 	%p222, %rs187, 84;
	@%p222 bra 	$L__BB0_246;
	setp.eq.s16 	%p223, %rs187, 97;
	@%p223 bra 	$L__BB0_247;
$L__BB0_242:
	mov.b16 	%rs463, 4;
	bra.uni 	$L__BB0_247;
$L__BB0_243:
	setp.eq.s16 	%p218, %rs187, 99;
	@%p218 bra 	$L__BB0_237;
	setp.eq.s16 	%p219, %rs187, 103;
	@%p219 bra 	$L__BB0_233;
	setp.ne.s16 	%p220, %rs187, 116;
	@%p220 bra 	$L__BB0_242;
$L__BB0_246:
	mov.b16 	%rs463, 3;
$L__BB0_247:
	cvt.u64.u32 	%rd212, %r2909;
	add.s64 	%rd213, %rd6, %rd212;
	st.local.u8 	[%rd213], %rs463;
	add.s32 	%r2909, %r2909, 1;
	add.s32 	%r2911, %r2911, 1;
	setp.ne.s32 	%p231, %r2911, %r42;
	@%p231 bra 	$L__BB0_228;
$L__BB0_248:
	setp.eq.s32 	%p232, %r31, 0;
	add.s64 	%rd216, %rd6, %rd193;
	mov.b16 	%rs192, 4;
	st.local.u8 	[%rd216+1], %rs192;
	st.local.u8 	[%rd6], %rs192;
	add.s64 	%rd217, %rd5, %rd191;
	st.local.u8 	[%rd217+1], %rs192;
	st.local.u8 	[%rd5], %rs192;
	mov.b32 	%r2926, 0;
	mov.f64 	%fd3395, 0dFFF0000000000000;
	mov.u32 	%r2927, %r2926;
	@%p232 bra 	$L__BB0_346;
	and.b32  	%r54, %r33, 3;
	and.b32  	%r55, %r33, 2147483644;
	mov.b32 	%r2912, 1;
$L__BB0_250:
	mov.u32 	%r56, %r2912;
	setp.eq.s32 	%p233, %r33, 0;
	@%p233 bra 	$L__BB0_278;
	setp.lt.u32 	%p234, %r33, 4;
	cvt.u64.u32 	%rd218, %r56;
	add.s64 	%rd219, %rd5, %rd218;
	ld.local.s8 	%r57, [%rd219];
	add.s32 	%r877, %r56, -1;
	mul.lo.s32 	%r58, %r877, %r33;
	add.s32 	%r59, %r58, -1;
	mov.b32 	%r2914, 1;
	@%p234 bra 	$L__BB0_266;
	mov.b32 	%r2914, 1;
$L__BB0_253:
	cvt.u64.u32 	%rd220, %r2914;
	add.s64 	%rd14, %rd6, %rd220;
	ld.local.s8 	%r879, [%rd14];
	add.s32 	%r880, %r879, %r57;
	setp.eq.s32 	%p235, %r880, 3;
	@%p235 bra 	$L__BB0_255;
	add.s32 	%r881, %r59, %r2914;
	mul.wide.s32 	%rd221, %r881, 8;
	add.s64 	%rd222, %rd1, %rd221;
	mov.b64 	%rd223, 9218868437227405312;
	st.local.u64 	[%rd222], %rd223;
	add.s64 	%rd224, %rd2, %rd221;
	mov.b64 	%rd225, -4616189618054758400;
	st.local.u64 	[%rd224], %rd225;
	bra.uni 	$L__BB0_256;
$L__BB0_255:
	add.s32 	%r882, %r59, %r2914;
	mul.wide.s32 	%rd226, %r882, 8;
	add.s64 	%rd227, %rd1, %rd226;
	mov.b64 	%rd228, 0;
	st.local.u64 	[%rd227], %rd228;
	add.s64 	%rd229, %rd2, %rd226;
	mov.b64 	%rd230, -4564063970805153792;
	st.local.u64 	[%rd229], %rd230;
$L__BB0_256:
	ld.local.s8 	%r883, [%rd14+1];
	add.s32 	%r884, %r883, %r57;
	setp.eq.s32 	%p236, %r884, 3;
	@%p236 bra 	$L__BB0_258;
	add.s32 	%r885, %r58, %r2914;
	mul.wide.s32 	%rd231, %r885, 8;
	add.s64 	%rd232, %rd1, %rd231;
	mov.b64 	%rd233, 9218868437227405312;
	st.local.u64 	[%rd232], %rd233;
	add.s64 	%rd234, %rd2, %rd231;
	mov.b64 	%rd235, -4616189618054758400;
	st.local.u64 	[%rd234], %rd235;
	bra.uni 	$L__BB0_259;
$L__BB0_258:
	add.s32 	%r886, %r58, %r2914;
	mul.wide.s32 	%rd236, %r886, 8;
	add.s64 	%rd237, %rd1, %rd236;
	mov.b64 	%rd238, 0;
	st.local.u64 	[%rd237], %rd238;
	add.s64 	%rd239, %rd2, %rd236;
	mov.b64 	%rd240, -4564063970805153792;
	st.local.u64 	[%rd239], %rd240;
$L__BB0_259:
	add.s32 	%r61, %r2914, 2;
	ld.local.s8 	%r887, [%rd14+2];
	add.s32 	%r888, %r887, %r57;
	setp.eq.s32 	%p237, %r888, 3;
	@%p237 bra 	$L__BB0_261;
	add.s32 	%r889, %r59, %r61;
	mul.wide.s32 	%rd241, %r889, 8;
	add.s64 	%rd242, %rd1, %rd241;
	mov.b64 	%rd243, 9218868437227405312;
	st.local.u64 	[%rd242], %rd243;
	add.s64 	%rd244, %rd2, %rd241;
	mov.b64 	%rd245, -4616189618054758400;
	st.local.u64 	[%rd244], %rd245;
	bra.uni 	$L__BB0_262;
$L__BB0_261:
	add.s32 	%r890, %r59, %r61;
	mul.wide.s32 	%rd246, %r890, 8;
	add.s64 	%rd247, %rd1, %rd246;
	mov.b64 	%rd248, 0;
	st.local.u64 	[%rd247], %rd248;
	add.s64 	%rd249, %rd2, %rd246;
	mov.b64 	%rd250, -4564063970805153792;
	st.local.u64 	[%rd249], %rd250;
$L__BB0_262:
	add.s32 	%r62, %r2914, 3;
	ld.local.s8 	%r891, [%rd14+3];
	add.s32 	%r892, %r891, %r57;
	setp.eq.s32 	%p238, %r892, 3;
	@%p238 bra 	$L__BB0_264;
	add.s32 	%r893, %r59, %r62;
	mul.wide.s32 	%rd251, %r893, 8;
	add.s64 	%rd252, %rd1, %rd251;
	mov.b64 	%rd253, 9218868437227405312;
	st.local.u64 	[%rd252], %rd253;
	add.s64 	%rd254, %rd2, %rd251;
	mov.b64 	%rd255, -4616189618054758400;
	st.local.u64 	[%rd254], %rd255;
	bra.uni 	$L__BB0_265;
$L__BB0_264:
	add.s32 	%r894, %r59, %r62;
	mul.wide.s32 	%rd256, %r894, 8;
	add.s64 	%rd257, %rd1, %rd256;
	mov.b64 	%rd258, 0;
	st.local.u64 	[%rd257], %rd258;
	add.s64 	%rd259, %rd2, %rd256;
	mov.b64 	%rd260, -4564063970805153792;
	st.local.u64 	[%rd259], %rd260;
$L__BB0_265:
	add.s32 	%r2914, %r2914, 4;
	setp.ne.s32 	%p239, %r62, %r55;
	@%p239 bra 	$L__BB0_253;
$L__BB0_266:
	setp.eq.s32 	%p240, %r54, 0;
	@%p240 bra 	$L__BB0_278;
	cvt.u64.u32 	%rd261, %r2914;
	add.s64 	%rd15, %rd6, %rd261;
	ld.local.s8 	%r895, [%rd15];
	add.s32 	%r896, %r895, %r57;
	setp.eq.s32 	%p241, %r896, 3;
	@%p241 bra 	$L__BB0_269;
	add.s32 	%r897, %r59, %r2914;
	mul.wide.s32 	%rd262, %r897, 8;
	add.s64 	%rd263, %rd1, %rd262;
	mov.b64 	%rd264, 9218868437227405312;
	st.local.u64 	[%rd263], %rd264;
	add.s64 	%rd265, %rd2, %rd262;
	mov.b64 	%rd266, -4616189618054758400;
	st.local.u64 	[%rd265], %rd266;
	bra.uni 	$L__BB0_270;
$L__BB0_269:
	add.s32 	%r898, %r59, %r2914;
	mul.wide.s32 	%rd267, %r898, 8;
	add.s64 	%rd268, %rd1, %rd267;
	mov.b64 	%rd269, 0;
	st.local.u64 	[%rd268], %rd269;
	add.s64 	%rd270, %rd2, %rd267;
	mov.b64 	%rd271, -4564063970805153792;
	st.local.u64 	[%rd270], %rd271;
$L__BB0_270:
	setp.eq.s32 	%p242, %r54, 1;
	@%p242 bra 	$L__BB0_278;
	ld.local.s8 	%r899, [%rd15+1];
	add.s32 	%r900, %r899, %r57;
	setp.eq.s32 	%p243, %r900, 3;
	@%p243 bra 	$L__BB0_273;
	add.s32 	%r901, %r58, %r2914;
	mul.wide.s32 	%rd272, %r901, 8;
	add.s64 	%rd273, %rd1, %rd272;
	mov.b64 	%rd274, 9218868437227405312;
	st.local.u64 	[%rd273], %rd274;
	add.s64 	%rd275, %rd2, %rd272;
	mov.b64 	%rd276, -4616189618054758400;
	st.local.u64 	[%rd275], %rd276;
	bra.uni 	$L__BB0_274;
$L__BB0_273:
	add.s32 	%r902, %r58, %r2914;
	mul.wide.s32 	%rd277, %r902, 8;
	add.s64 	%rd278, %rd1, %rd277;
	mov.b64 	%rd279, 0;
	st.local.u64 	[%rd278], %rd279;
	add.s64 	%rd280, %rd2, %rd277;
	mov.b64 	%rd281, -4564063970805153792;
	st.local.u64 	[%rd280], %rd281;
$L__BB0_274:
	setp.eq.s32 	%p244, %r54, 2;
	add.s32 	%r65, %r2914, 2;
	@%p244 bra 	$L__BB0_278;
	ld.local.s8 	%r903, [%rd15+2];
	add.s32 	%r904, %r903, %r57;
	setp.eq.s32 	%p245, %r904, 3;
	@%p245 bra 	$L__BB0_277;
	add.s32 	%r905, %r59, %r65;
	mul.wide.s32 	%rd282, %r905, 8;
	add.s64 	%rd283, %rd1, %rd282;
	mov.b64 	%rd284, 9218868437227405312;
	st.local.u64 	[%rd283], %rd284;
	add.s64 	%rd285, %rd2, %rd282;
	mov.b64 	%rd286, -4616189618054758400;
	st.local.u64 	[%rd285], %rd286;
	bra.uni 	$L__BB0_278;
$L__BB0_277:
	add.s32 	%r906, %r59, %r65;
	mul.wide.s32 	%rd287, %r906, 8;
	add.s64 	%rd288, %rd1, %rd287;
	mov.b64 	%rd289, 0;
	st.local.u64 	[%rd288], %rd289;
	add.s64 	%rd290, %rd2, %rd287;
	mov.b64 	%rd291, -4564063970805153792;
	st.local.u64 	[%rd290], %rd291;
$L__BB0_278:
	add.s32 	%r2912, %r56, 1;
	setp.ne.s32 	%p246, %r56, %r31;
	@%p246 bra 	$L__BB0_250;
	mov.b32 	%r2915, 1;
$L__BB0_280:
	setp.eq.s32 	%p247, %r33, 0;
	@%p247 bra 	$L__BB0_327;
	mov.b32 	%r2916, 1;
	cvt.u64.u32 	%rd293, %r2915;
	add.s64 	%rd294, %rd5, %rd293;
$L__BB0_282:
	mov.u32 	%r68, %r2916;
	add.s32 	%r909, %r2915, -1;
	mad.lo.s32 	%r910, %r909, %r33, %r68;
	add.s32 	%r911, %r910, -1;
	mul.wide.s32 	%rd292, %r911, 8;
	add.s64 	%rd16, %rd1, %rd292;
	ld.local.f64 	%fd3332, [%rd16];
	abs.f64 	%fd1299, %fd3332;
	setp.geu.f64 	%p248, %fd1299, 0d41CDCD64FF800000;
	@%p248 bra 	$L__BB0_326;
	ld.local.u8 	%rs15, [%rd294];
	cvt.u32.u16 	%r915, %rs15;
	cvt.s32.s8 	%r916, %r915;
	cvt.u64.u32 	%rd295, %r68;
	add.s64 	%rd296, %rd6, %rd295;
	ld.local.u8 	%rs16, [%rd296];
	cvt.u32.u16 	%r917, %rs16;
	cvt.s32.s8 	%r918, %r917;
	add.s32 	%r919, %r918, %r916;
	setp.eq.s32 	%p249, %r919, 3;
	add.s64 	%rd17, %rd2, %rd292;
	@%p249 bra 	$L__BB0_285;
	mov.b64 	%rd298, -4616189618054758400;
	st.local.u64 	[%rd17], %rd298;
	mov.b64 	%rd299, 9218868437227405312;
	st.local.u64 	[%rd16], %rd299;
	mov.f64 	%fd3333, 0dBFF0000000000000;
	mov.f64 	%fd3332, 0d7FF0000000000000;
	mov.f64 	%fd3334, %fd3332;
	bra.uni 	$L__BB0_296;
$L__BB0_285:
	ld.param.u64 	%rd2673, [_Z4TestPcPdS0_S0_S0_S_Pi_param_4];
	cvt.u64.u16 	%rd300, %rs15;
	cvt.s64.s8 	%rd301, %rd300;
	mul.wide.s32 	%rd302, %r916, 5;
	cvt.u64.u16 	%rd303, %rs16;
	cvt.s64.s8 	%rd304, %rd303;
	add.s64 	%rd305, %rd302, %rd304;
	cvta.to.global.u64 	%rd18, %rd2673;
	shl.b64 	%rd306, %rd305, 3;
	add.s64 	%rd307, %rd18, %rd306;
	ld.global.f64 	%fd3333, [%rd307+45440];
	mul.wide.s32 	%rd308, %r918, 125;
	ld.local.u8 	%rs17, [%rd296+-1];
	cvt.u32.u16 	%r924, %rs17;
	cvt.s32.s8 	%r925, %r924;
	mul.wide.s32 	%rd311, %r925, 25;
	ld.local.u8 	%rs18, [%rd294+-1];
	cvt.u64.u16 	%rd314, %rs18;
	cvt.s64.s8 	%rd315, %rd314;
	add.s64 	%rd316, %rd308, %rd311;
	add.s64 	%rd317, %rd316, %rd302;
	add.s64 	%rd318, %rd317, %rd315;
	shl.b64 	%rd319, %rd318, 3;
	add.s64 	%rd320, %rd18, %rd319;
	ld.global.f64 	%fd1302, [%rd320+35440];
	add.f64 	%fd1303, %fd3333, %fd1302;
	ld.global.f64 	%fd3334, [%rd307+45640];
	ld.global.f64 	%fd1304, [%rd320+40440];
	add.f64 	%fd1305, %fd3334, %fd1304;
	abs.f64 	%fd1306, %fd1305;
	setp.gt.f64 	%p250, %fd1306, 0d41CDCD64FF800000;
	selp.f64 	%fd18, 0dBFF0000000000000, %fd1303, %p250;
	selp.f64 	%fd19, 0d7FF0000000000000, %fd1305, %p250;
	mul.wide.s32 	%rd321, %r918, 25;
	mul.wide.s32 	%rd322, %r925, 5;
	add.s64 	%rd323, %rd321, %rd322;
	add.s64 	%rd324, %rd323, %rd301;
	shl.b64 	%rd325, %rd324, 3;
	add.s64 	%rd326, %rd18, %rd325;
	ld.global.f64 	%fd20, [%rd326+21000];
	abs.f64 	%fd1307, %fd20;
	setp.geu.f64 	%p251, %fd1307, 0d41CDCD64FF800000;
	@%p251 bra 	$L__BB0_291;
	mul.wide.s32 	%rd352, %r918, 24;
	add.s64 	%rd355, %rd305, %rd352;
	cvt.u64.u16 	%rd356, %rs18;
	cvt.s64.s8 	%rd357, %rd356;
	add.s64 	%rd358, %rd355, %rd357;
	shl.b64 	%rd359, %rd358, 3;
	add.s64 	%rd360, %rd18, %rd359;
	ld.global.f64 	%fd21, [%rd360+23000];
	abs.f64 	%fd1322, %fd21;
	setp.geu.f64 	%p256, %fd1322, 0d41CDCD64FF800000;
	@%p256 bra 	$L__BB0_289;
	cvt.u64.u16 	%rd370, %rs16;
	cvt.s64.s8 	%rd371, %rd370;
	cvt.u32.u16 	%r942, %rs16;
	cvt.s32.s8 	%r943, %r942;
	mul.wide.s32 	%rd372, %r943, 25;
	mul.wide.s32 	%rd373, %r925, 5;
	add.s64 	%rd374, %rd372, %rd373;
	cvt.u32.u16 	%r946, %rs15;
	cvt.u64.u16 	%rd375, %rs15;
	cvt.s64.s8 	%rd376, %rd375;
	add.s64 	%rd377, %rd374, %rd376;
	shl.b64 	%rd378, %rd377, 3;
	add.s64 	%rd379, %rd18, %rd378;
	ld.global.f64 	%fd1335, [%rd379+20000];
	add.f64 	%fd1336, %fd3333, %fd1335;
	cvt.s32.s8 	%r947, %r946;
	mul.wide.s32 	%rd380, %r947, 5;
	add.s64 	%rd381, %rd380, %rd371;
	mul.wide.s32 	%rd382, %r943, 24;
	add.s64 	%rd383, %rd381, %rd382;
	add.s64 	%rd386, %rd383, %rd357;
	shl.b64 	%rd387, %rd386, 3;
	add.s64 	%rd388, %rd18, %rd387;
	ld.global.f64 	%fd1337, [%rd388+22000];
	add.f64 	%fd1338, %fd1336, %fd1337;
	add.f64 	%fd1339, %fd3334, %fd20;
	add.f64 	%fd1340, %fd1339, %fd21;
	abs.f64 	%fd1341, %fd1340;
	setp.gt.f64 	%p260, %fd1341, 0d41CDCD64FF800000;
	selp.f64 	%fd3329, 0dBFF0000000000000, %fd1338, %p260;
	selp.f64 	%fd3330, 0d7FF0000000000000, %fd1340, %p260;
	add.f64 	%fd1342, %fd3330, 0d4069000000000000;
	add.f64 	%fd1343, %fd3329, 0dC016CCCCCCCCCCCD;
	add.f64 	%fd1344, %fd14, %fd1343;
	div.rn.f64 	%fd3331, %fd1342, %fd1344;
	abs.f64 	%fd1345, %fd19;
	setp.geu.f64 	%p261, %fd1345, 0d41CDCD64FF800000;
	@%p261 bra 	$L__BB0_294;
	add.f64 	%fd1346, %fd19, 0d4069000000000000;
	add.f64 	%fd1347, %fd18, 0dC016CCCCCCCCCCCD;
	add.f64 	%fd1348, %fd14, %fd1347;
	div.rn.f64 	%fd1349, %fd1346, %fd1348;
	setp.lt.f64 	%p262, %fd1349, %fd3331;
	selp.f64 	%fd3329, %fd3329, %fd18, %p262;
	selp.f64 	%fd3330, %fd3330, %fd19, %p262;
	selp.f64 	%fd3331, %fd3331, %fd1349, %p262;
	bra.uni 	$L__BB0_294;
$L__BB0_289:
	ld.param.u64 	%rd2675, [_Z4TestPcPdS0_S0_S0_S_Pi_param_4];
	mul.wide.s32 	%rd362, %r925, 5;
	add.s64 	%rd363, %rd321, %rd362;
	cvt.u64.u16 	%rd364, %rs15;
	cvt.s64.s8 	%rd365, %rd364;
	add.s64 	%rd366, %rd363, %rd365;
	cvta.to.global.u64 	%rd367, %rd2675;
	shl.b64 	%rd368, %rd366, 3;
	add.s64 	%rd369, %rd367, %rd368;
	ld.global.f64 	%fd1323, [%rd369+20000];
	add.f64 	%fd1324, %fd3333, %fd1323;
	add.f64 	%fd1325, %fd3334, %fd20;
	abs.f64 	%fd1326, %fd1325;
	setp.gt.f64 	%p257, %fd1326, 0d41CDCD64FF800000;
	selp.f64 	%fd3329, 0dBFF0000000000000, %fd1324, %p257;
	selp.f64 	%fd3330, 0d7FF0000000000000, %fd1325, %p257;
	add.f64 	%fd1327, %fd3330, 0d4069000000000000;
	add.f64 	%fd1328, %fd3329, 0dC016CCCCCCCCCCCD;
	add.f64 	%fd1329, %fd14, %fd1328;
	div.rn.f64 	%fd3331, %fd1327, %fd1329;
	abs.f64 	%fd1330, %fd19;
	setp.geu.f64 	%p258, %fd1330, 0d41CDCD64FF800000;
	@%p258 bra 	$L__BB0_294;
	add.f64 	%fd1331, %fd19, 0d4069000000000000;
	add.f64 	%fd1332, %fd18, 0dC016CCCCCCCCCCCD;
	add.f64 	%fd1333, %fd14, %fd1332;
	div.rn.f64 	%fd1334, %fd1331, %fd1333;
	setp.lt.f64 	%p259, %fd1334, %fd3331;
	selp.f64 	%fd3329, %fd3329, %fd18, %p259;
	selp.f64 	%fd3330, %fd3330, %fd19, %p259;
	selp.f64 	%fd3331, %fd3331, %fd1334, %p259;
	bra.uni 	$L__BB0_294;
$L__BB0_291:
	mul.wide.s32 	%rd329, %r918, 24;
	add.s64 	%rd332, %rd305, %rd329;
	add.s64 	%rd335, %rd332, %rd315;
	shl.b64 	%rd336, %rd335, 3;
	add.s64 	%rd337, %rd18, %rd336;
	ld.global.f64 	%fd34, [%rd337+23000];
	abs.f64 	%fd1309, %fd34;
	setp.geu.f64 	%p252, %fd1309, 0d41CDCD64FF800000;
	mov.f64 	%fd3329, %fd18;
	mov.f64 	%fd3330, %fd19;
	@%p252 bra 	$L__BB0_294;
	ld.param.u64 	%rd2674, [_Z4TestPcPdS0_S0_S0_S_Pi_param_4];
	cvt.u64.u16 	%rd339, %rs16;
	cvt.s64.s8 	%rd340, %rd339;
	add.s64 	%rd341, %rd302, %rd340;
	add.s64 	%rd343, %rd341, %rd329;
	cvt.u64.u16 	%rd344, %rs18;
	cvt.s64.s8 	%rd345, %rd344;
	add.s64 	%rd346, %rd343, %rd345;
	cvta.to.global.u64 	%rd347, %rd2674;
	shl.b64 	%rd348, %rd346, 3;
	add.s64 	%rd349, %rd347, %rd348;
	ld.global.f64 	%fd1310, [%rd349+22000];
	add.f64 	%fd1311, %fd3333, %fd1310;
	add.f64 	%fd1312, %fd3334, %fd34;
	abs.f64 	%fd1313, %fd1312;
	setp.gt.f64 	%p253, %fd1313, 0d41CDCD64FF800000;
	selp.f64 	%fd3329, 0dBFF0000000000000, %fd1311, %p253;
	selp.f64 	%fd3330, 0d7FF0000000000000, %fd1312, %p253;
	add.f64 	%fd1314, %fd3330, 0d4069000000000000;
	add.f64 	%fd1315, %fd3329, 0dC016CCCCCCCCCCCD;
	add.f64 	%fd1316, %fd14, %fd1315;
	div.rn.f64 	%fd3331, %fd1314, %fd1316;
	abs.f64 	%fd1317, %fd19;
	setp.geu.f64 	%p254, %fd1317, 0d41CDCD64FF800000;
	@%p254 bra 	$L__BB0_294;
	add.f64 	%fd1318, %fd19, 0d4069000000000000;
	add.f64 	%fd1319, %fd18, 0dC016CCCCCCCCCCCD;
	add.f64 	%fd1320, %fd14, %fd1319;
	div.rn.f64 	%fd1321, %fd1318, %fd1320;
	setp.lt.f64 	%p255, %fd1321, %fd3331;
	selp.f64 	%fd3329, %fd3329, %fd18, %p255;
	selp.f64 	%fd3330, %fd3330, %fd19, %p255;
	selp.f64 	%fd3331, %fd3331, %fd1321, %p255;
$L__BB0_294:
	abs.f64 	%fd1350, %fd3330;
	setp.geu.f64 	%p263, %fd1350, 0d41CDCD64FF800000;
	@%p263 bra 	$L__BB0_296;
	add.f64 	%fd1351, %fd3334, 0d4069000000000000;
	add.f64 	%fd1352, %fd3333, 0dC016CCCCCCCCCCCD;
	add.f64 	%fd1353, %fd14, %fd1352;
	div.rn.f64 	%fd1354, %fd1351, %fd1353;
	setp.lt.f64 	%p264, %fd3331, %fd1354;
	selp.f64 	%fd3333, %fd3333, %fd3329, %p264;
	selp.f64 	%fd3334, %fd3334, %fd3330, %p264;
$L__BB0_296:
	abs.f64 	%fd1355, %fd3334;
	setp.geu.f64 	%p265, %fd1355, 0d41CDCD64FF800000;
	@%p265 bra 	$L__BB0_298;
	st.local.f64 	[%rd17], %fd3333;
	st.local.f64 	[%rd16], %fd3334;
	mov.f64 	%fd3332, %fd3334;
$L__BB0_298:
	min.u32 	%r951, %r2915, %r68;
	setp.lt.u32 	%p266, %r951, 2;
	mov.f64 	%fd3336, 0dBFF0000000000000;
	mov.f64 	%fd3337, 0d7FF0000000000000;
	@%p266 bra 	$L__BB0_326;
	ld.local.f64 	%fd50, [%rd17];
	add.f64 	%fd1358, %fd3332, 0d4069000000000000;
	add.f64 	%fd1359, %fd50, 0dC016CCCCCCCCCCCD;
	add.f64 	%fd1360, %fd14, %fd1359;
	div.rn.f64 	%fd51, %fd1358, %fd1360;
	mul.lo.s32 	%r953, %r909, %r33;
	sub.s32 	%r954, %r953, %r33;
	add.s32 	%r955, %r954, %r68;
	add.s32 	%r956, %r955, -2;
	mul.wide.s32 	%rd390, %r956, 8;
	add.s64 	%rd391, %rd1, %rd390;
	ld.local.f64 	%fd52, [%rd391];
	abs.f64 	%fd1361, %fd52;
	setp.geu.f64 	%p267, %fd1361, 0d41CDCD64FF800000;
	@%p267 bra 	$L__BB0_302;
	ld.param.u64 	%rd2676, [_Z4TestPcPdS0_S0_S0_S_Pi_param_4];
	cvt.u64.u32 	%rd392, %r2915;
	add.s64 	%rd393, %rd5, %rd392;
	ld.local.s8 	%r957, [%rd393+-1];
	mul.wide.s32 	%rd394, %r957, 125;
	mul.wide.s32 	%rd395, %r916, 25;
	ld.local.s8 	%r960, [%rd296+-1];
	mul.wide.s32 	%rd398, %r960, 5;
	add.s64 	%rd399, %rd394, %rd395;
	add.s64 	%rd400, %rd399, %rd398;
	cvt.u64.u16 	%rd401, %rs16;
	cvt.s64.s8 	%rd402, %rd401;
	add.s64 	%rd403, %rd400, %rd402;
	cvta.to.global.u64 	%rd404, %rd2676;
	shl.b64 	%rd405, %rd403, 3;
	add.s64 	%rd21, %rd404, %rd405;
	ld.global.f64 	%fd53, [%rd21+5000];
	abs.f64 	%fd1364, %fd53;
	setp.geu.f64 	%p268, %fd1364, 0d41CDCD64FF800000;
	@%p268 bra 	$L__BB0_302;
	add.s64 	%rd407, %rd2, %rd390;
	ld.local.f64 	%fd1365, [%rd407];
	ld.global.f64 	%fd1366, [%rd21];
	add.f64 	%fd3336, %fd1365, %fd1366;
	add.f64 	%fd3337, %fd52, %fd53;
$L__BB0_302:
	add.f64 	%fd1367, %fd3337, 0d4069000000000000;
	add.f64 	%fd1368, %fd3336, 0dC016CCCCCCCCCCCD;
	add.f64 	%fd1369, %fd14, %fd1368;
	div.rn.f64 	%fd58, %fd1367, %fd1369;
	setp.lt.f64 	%p269, %fd3336, 0dC0A3880000000000;
	selp.f64 	%fd3362, 0dC0A9300000000000, %fd3336, %p269;
	selp.f64 	%fd3363, 0d0000000000000000, %fd3337, %p269;
	setp.lt.f64 	%p270, %fd50, 0dC0A3880000000000;
	selp.f64 	%fd61, 0dC0A9300000000000, %fd50, %p270;
	selp.f64 	%fd62, 0d0000000000000000, %fd3332, %p270;
	setp.gt.f64 	%p271, %fd58, %fd51;
	@%p271 bra 	$L__BB0_304;
	setp.leu.f64 	%p272, %fd61, 0d0000000000000000;
	setp.leu.f64 	%p273, %fd62, 0d0000000000000000;
	or.pred  	%p274, %p272, %p273;
	@%p274 bra 	$L__BB0_305;
$L__BB0_304:
	st.local.f64 	[%rd17], %fd3362;
	st.local.f64 	[%rd16], %fd3363;
	bra.uni 	$L__BB0_307;
$L__BB0_305:
	setp.ltu.f64 	%p275, %fd51, %fd58;
	mov.f64 	%fd3362, %fd50;
	mov.f64 	%fd3363, %fd3332;
	@%p275 bra 	$L__BB0_307;
	st.local.f64 	[%rd17], %fd61;
	st.local.f64 	[%rd16], %fd62;
	mov.f64 	%fd3362, %fd61;
	mov.f64 	%fd3363, %fd62;
$L__BB0_307:
	mov.b32 	%r2917, 3;
$L__BB0_308:
	sub.s32 	%r973, %r68, %r2917;
	add.s32 	%r974, %r973, 1;
	setp.gt.u32 	%p276, %r973, 2147483646;
	selp.b32 	%r975, %r973, 0, %p276;
	add.s32 	%r976, %r2915, %r975;
	add.s32 	%r977, %r976, -1;
	selp.b32 	%r978, 1, %r974, %p276;
	setp.lt.s32 	%p277, %r977, 1;
	setp.ge.s32 	%p278, %r978, %r68;
	or.pred  	%p279, %p277, %p278;
	@%p279 bra 	$L__BB0_325;
	setp.gt.u32 	%p280, %r973, 2147483646;
	selp.b32 	%r981, %r973, 0, %p280;
	add.s32 	%r982, %r2915, %r981;
	add.s32 	%r2919, %r982, -1;
	selp.b32 	%r2918, 1, %r974, %p280;
$L__BB0_310:
	mov.u32 	%r73, %r2919;
	add.s32 	%r984, %r73, -1;
	mad.lo.s32 	%r985, %r984, %r33, %r2918;
	add.s32 	%r986, %r985, -1;
	mul.wide.s32 	%rd412, %r986, 8;
	add.s64 	%rd413, %rd1, %rd412;
	ld.local.f64 	%fd81, [%rd413];
	abs.f64 	%fd1370, %fd81;
	setp.geu.f64 	%p281, %fd1370, 0d41CDCD64FF800000;
	@%p281 bra 	$L__BB0_324;
	not.b32 	%r987, %r73;
	add.s32 	%r988, %r2915, %r987;
	not.b32 	%r989, %r2918;
	add.s32 	%r990, %r68, %r989;
	setp.eq.s32 	%p282, %r988, 0;
	setp.gt.s32 	%p283, %r990, 0;
	and.pred  	%p284, %p282, %p283;
	@%p284 bra 	$L__BB0_313;
	setp.ne.s32 	%p285, %r990, 0;
	setp.lt.s32 	%p286, %r988, 1;
	or.pred  	%p287, %p286, %p285;
	@%p287 bra 	$L__BB0_318;
$L__BB0_313:
	setp.ne.s32 	%p296, %r990, 1;
	setp.ne.s32 	%p297, %r988, 1;
	and.pred  	%p298, %p297, %p296;
	@%p298 bra 	$L__BB0_317;
	setp.eq.s32 	%p301, %r988, 1;
	setp.eq.s32 	%p302, %r990, 1;
	setp.eq.s32 	%p303, %r988, 0;
	and.pred  	%p304, %p303, %p302;
	setp.eq.s32 	%p305, %r990, 0;
	and.pred  	%p306, %p301, %p305;
	or.pred  	%p307, %p304, %p306;
	mov.f64 	%fd3357, 0d0000000000000000;
	mov.f64 	%fd3356, 0dC0A9300000000000;
	not.pred 	%p308, %p307;
	@%p308 bra 	$L__BB0_316;
	ld.param.u64 	%rd2680, [_Z4TestPcPdS0_S0_S0_S_Pi_param_4];
	add.s32 	%r1045, %r990, %r988;
	cvta.to.global.u64 	%rd494, %rd2680;
	mul.wide.u32 	%rd495, %r1045, 8;
	add.s64 	%rd496, %rd494, %rd495;
	ld.global.f64 	%fd1442, [%rd496+25192];
	cvt.u64.u32 	%rd497, %r73;
	add.s64 	%rd498, %rd5, %rd497;
	ld.local.s8 	%r1046, [%rd498];
	mul.wide.s32 	%rd499, %r1046, 125;
	cvt.s64.s32 	%rd500, %r2918;
	add.s64 	%rd501, %rd6, %rd500;
	ld.local.s8 	%r1047, [%rd501];
	mul.wide.s32 	%rd502, %r1047, 5;
	cvt.u32.u16 	%r1048, %rs15;
	cvt.s32.s8 	%r1049, %r1048;
	mul.wide.s32 	%rd503, %r1049, 25;
	add.s64 	%rd504, %rd499, %rd503;
	add.s64 	%rd505, %rd504, %rd502;
	cvt.u64.u16 	%rd506, %rs16;
	cvt.s64.s8 	%rd507, %rd506;
	add.s64 	%rd508, %rd505, %rd507;
	shl.b64 	%rd509, %rd508, 3;
	add.s64 	%rd510, %rd494, %rd509;
	ld.global.f64 	%fd1443, [%rd510+5000];
	add.f64 	%fd3357, %fd1442, %fd1443;
	ld.global.f64 	%fd1444, [%rd496+24472];
	ld.global.f64 	%fd1445, [%rd510];
	add.f64 	%fd3356, %fd1444, %fd1445;
$L__BB0_316:
	add.f64 	%fd1446, %fd3357, %fd81;
	add.s64 	%rd512, %rd2, %rd412;
	ld.local.f64 	%fd1447, [%rd512];
	add.f64 	%fd1448, %fd3356, %fd1447;
	abs.f64 	%fd1449, %fd1446;
	setp.gt.f64 	%p309, %fd1449, 0d41CDCD64FF800000;
	selp.f64 	%fd1450, 0dBFF0000000000000, %fd1448, %p309;
	selp.f64 	%fd1451, 0d7FF0000000000000, %fd1446, %p309;
	add.f64 	%fd1452, %fd1451, 0d4069000000000000;
	add.f64 	%fd1453, %fd1450, 0dC016CCCCCCCCCCCD;
	add.f64 	%fd1454, %fd14, %fd1453;
	div.rn.f64 	%fd1455, %fd1452, %fd1454;
	add.f64 	%fd1456, %fd3363, 0d4069000000000000;
	add.f64 	%fd1457, %fd3362, 0dC016CCCCCCCCCCCD;
	add.f64 	%fd1458, %fd14, %fd1457;
	div.rn.f64 	%fd1459, %fd1456, %fd1458;
	setp.gt.f64 	%p310, %fd1455, %fd1459;
	selp.f64 	%fd3364, %fd1450, 0dBFF0000000000000, %p310;
	selp.f64 	%fd3365, %fd1451, 0d7FF0000000000000, %p310;
	bra.uni 	$L__BB0_322;
$L__BB0_317:
	ld.param.u64 	%rd2679, [_Z4TestPcPdS0_S0_S0_S_Pi_param_4];
	add.s32 	%r1037, %r990, %r988;
	cvta.to.global.u64 	%rd474, %rd2679;
	mul.wide.s32 	%rd475, %r1037, 8;
	add.s64 	%rd476, %rd474, %rd475;
	ld.global.f64 	%fd1416, [%rd476+25192];
	cvt.u64.u32 	%rd477, %r73;
	add.s64 	%rd478, %rd5, %rd477;
	ld.local.s8 	%r1038, [%rd478];
	mul.wide.s32 	%rd479, %r1038, 5;
	cvt.s64.s32 	%rd480, %r2918;
	add.s64 	%rd481, %rd6, %rd480;
	ld.local.s8 	%rd482, [%rd481];
	add.s64 	%rd483, %rd479, %rd482;
	shl.b64 	%rd484, %rd483, 3;
	add.s64 	%rd485, %rd474, %rd484;
	ld.global.f64 	%fd1417, [%rd485+45640];
	add.f64 	%fd1418, %fd1416, %fd1417;
	cvt.u32.u16 	%r1039, %rs15;
	cvt.s32.s8 	%r1040, %r1039;
	mul.wide.s32 	%rd486, %r1040, 5;
	cvt.u64.u16 	%rd487, %rs16;
	cvt.s64.s8 	%rd488, %rd487;
	add.s64 	%rd489, %rd486, %rd488;
	shl.b64 	%rd490, %rd489, 3;
	add.s64 	%rd491, %rd474, %rd490;
	ld.global.f64 	%fd1419, [%rd491+45640];
	add.f64 	%fd1420, %fd1418, %fd1419;
	add.f64 	%fd1421, %fd1420, %fd81;
	ld.global.f64 	%fd1422, [%rd476+24472];
	ld.global.f64 	%fd1423, [%rd485+45440];
	add.f64 	%fd1424, %fd1422, %fd1423;
	ld.global.f64 	%fd1425, [%rd491+45440];
	add.f64 	%fd1426, %fd1424, %fd1425;
	add.s64 	%rd493, %rd2, %rd412;
	ld.local.f64 	%fd1427, [%rd493];
	add.f64 	%fd1428, %fd1426, %fd1427;
	abs.f64 	%fd1429, %fd1421;
	setp.gt.f64 	%p299, %fd1429, 0d41CDCD64FF800000;
	selp.f64 	%fd1430, 0dBFF0000000000000, %fd1428, %p299;
	selp.f64 	%fd1431, 0d7FF0000000000000, %fd1421, %p299;
	add.f64 	%fd1432, %fd1431, 0d4069000000000000;
	add.f64 	%fd1433, %fd1430, 0dC016CCCCCCCCCCCD;
	add.f64 	%fd1434, %fd14, %fd1433;
	div.rn.f64 	%fd1435, %fd1432, %fd1434;
	add.f64 	%fd1436, %fd3363, 0d4069000000000000;
	add.f64 	%fd1437, %fd3362, 0dC016CCCCCCCCCCCD;
	add.f64 	%fd1438, %fd14, %fd1437;
	div.rn.f64 	%fd1439, %fd1436, %fd1438;
	setp.gt.f64 	%p300, %fd1435, %fd1439;
	selp.f64 	%fd3364, %fd1430, 0dBFF0000000000000, %p300;
	selp.f64 	%fd3365, %fd1431, 0d7FF0000000000000, %p300;
	bra.uni 	$L__BB0_322;
$L__BB0_318:
	setp.ne.s32 	%p288, %r988, 1;
	setp.ne.s32 	%p289, %r990, 1;
	or.pred  	%p290, %p288, %p289;
	@%p290 bra 	$L__BB0_321;
	ld.param.u64 	%rd2678, [_Z4TestPcPdS0_S0_S0_S_Pi_param_4];
	cvt.u64.u32 	%rd445, %r73;
	add.s64 	%rd446, %rd5, %rd445;
	ld.local.s8 	%r1020, [%rd446];
	mul.wide.s32 	%rd447, %r1020, 125;
	ld.local.s8 	%r1021, [%rd446+1];
	mul.wide.s32 	%rd448, %r1021, 25;
	cvt.s64.s32 	%rd449, %r2918;
	add.s64 	%rd450, %rd6, %rd449;
	ld.local.s8 	%r1022, [%rd450];
	mul.wide.s32 	%rd451, %r1022, 5;
	ld.local.s8 	%rd452, [%rd450+1];
	add.s64 	%rd453, %rd447, %rd448;
	add.s64 	%rd454, %rd453, %rd451;
	add.s64 	%rd455, %rd454, %rd452;
	cvta.to.global.u64 	%rd456, %rd2678;
	shl.b64 	%rd457, %rd455, 3;
	add.s64 	%rd458, %rd456, %rd457;
	ld.global.f64 	%fd1399, [%rd458+10000];
	cvt.u32.u16 	%r1023, %rs16;
	cvt.s32.s8 	%r1024, %r1023;
	mul.wide.s32 	%rd459, %r1024, 125;
	cvt.u64.u32 	%rd460, %r68;
	add.s64 	%rd461, %rd6, %rd460;
	ld.local.s8 	%r1025, [%rd461+-1];
	mul.wide.s32 	%rd462, %r1025, 25;
	cvt.u32.u16 	%r1026, %rs15;
	cvt.s32.s8 	%r1027, %r1026;
	mul.wide.s32 	%rd463, %r1027, 5;
	cvt.u64.u32 	%rd464, %r2915;
	add.s64 	%rd465, %rd5, %rd464;
	ld.local.s8 	%rd466, [%rd465+-1];
	add.s64 	%rd467, %rd459, %rd462;
	add.s64 	%rd468, %rd467, %rd463;
	add.s64 	%rd469, %rd468, %rd466;
	shl.b64 	%rd470, %rd469, 3;
	add.s64 	%rd471, %rd456, %rd470;
	ld.global.f64 	%fd1400, [%rd471+10000];
	add.f64 	%fd1401, %fd1399, %fd1400;
	add.s64 	%rd473, %rd2, %rd412;
	ld.local.f64 	%fd1402, [%rd473];
	add.f64 	%fd1403, %fd1401, %fd1402;
	ld.global.f64 	%fd1404, [%rd458+15000];
	ld.global.f64 	%fd1405, [%rd471+15000];
	add.f64 	%fd1406, %fd1404, %fd1405;
	add.f64 	%fd1407, %fd1406, %fd81;
	abs.f64 	%fd1408, %fd1407;
	setp.gt.f64 	%p293, %fd1408, 0d41CDCD64FF800000;
	selp.f64 	%fd90, 0dBFF0000000000000, %fd1403, %p293;
	selp.f64 	%fd91, 0d7FF0000000000000, %fd1407, %p293;
	add.f64 	%fd1409, %fd91, 0d4069000000000000;
	add.f64 	%fd1410, %fd90, 0dC016CCCCCCCCCCCD;
	add.f64 	%fd1411, %fd14, %fd1410;
	div.rn.f64 	%fd92, %fd1409, %fd1411;
	add.f64 	%fd1412, %fd3363, 0d4069000000000000;
	add.f64 	%fd1413, %fd3362, 0dC016CCCCCCCCCCCD;
	add.f64 	%fd1414, %fd14, %fd1413;
	div.rn.f64 	%fd93, %fd1412, %fd1414;
	sub.f64 	%fd1415, %fd92, %fd93;
	setp.ltu.f64 	%p294, %fd1415, 0d3EB0C6F7A0B5ED8D;
	mov.f64 	%fd3365, 0d7FF0000000000000;
	mov.f64 	%fd3364, 0dBFF0000000000000;
	@%p294 bra 	$L__BB0_322;
	setp.gt.f64 	%p295, %fd92, %fd93;
	selp.f64 	%fd3364, %fd90, 0dBFF0000000000000, %p295;
	selp.f64 	%fd3365, %fd91, 0d7FF0000000000000, %p295;
	bra.uni 	$L__BB0_322;
$L__BB0_321:
	ld.param.u64 	%rd2677, [_Z4TestPcPdS0_S0_S0_S_Pi_param_4];
	add.s32 	%r999, %r73, -1;
	mad.lo.s32 	%r1000, %r999, %r33, %r2918;
	add.s32 	%r1001, %r1000, -1;
	not.b32 	%r1002, %r2918;
	add.s32 	%r1003, %r68, %r1002;
	not.b32 	%r1004, %r73;
	add.s32 	%r1005, %r2915, %r1004;
	add.s32 	%r1006, %r1003, %r1005;
	cvta.to.global.u64 	%rd414, %rd2677;
	mul.wide.s32 	%rd415, %r1006, 8;
	add.s64 	%rd416, %rd414, %rd415;
	ld.global.f64 	%fd1371, [%rd416+24952];
	cvt.u64.u32 	%rd417, %r73;
	add.s64 	%rd418, %rd5, %rd417;
	ld.local.s8 	%r1007, [%rd418];
	mul.wide.s32 	%rd419, %r1007, 125;
	ld.local.s8 	%r1008, [%rd418+1];
	mul.wide.s32 	%rd420, %r1008, 25;
	cvt.s64.s32 	%rd421, %r2918;
	add.s64 	%rd422, %rd6, %rd421;
	ld.local.s8 	%r1009, [%rd422];
	mul.wide.s32 	%rd423, %r1009, 5;
	ld.local.s8 	%rd424, [%rd422+1];
	add.s64 	%rd425, %rd419, %rd420;
	add.s64 	%rd426, %rd425, %rd423;
	add.s64 	%rd427, %rd426, %rd424;
	shl.b64 	%rd428, %rd427, 3;
	add.s64 	%rd429, %rd414, %rd428;
	ld.global.f64 	%fd1372, [%rd429+30440];
	add.f64 	%fd1373, %fd1371, %fd1372;
	cvt.u32.u16 	%r1010, %rs16;
	cvt.s32.s8 	%r1011, %r1010;
	mul.wide.s32 	%rd430, %r1011, 125;
	cvt.u64.u32 	%rd431, %r68;
	add.s64 	%rd432, %rd6, %rd431;
	ld.local.s8 	%r1012, [%rd432+-1];
	mul.wide.s32 	%rd433, %r1012, 25;
	cvt.u32.u16 	%r1013, %rs15;
	cvt.s32.s8 	%r1014, %r1013;
	mul.wide.s32 	%rd434, %r1014, 5;
	cvt.u64.u32 	%rd435, %r2915;
	add.s64 	%rd436, %rd5, %rd435;
	ld.local.s8 	%rd437, [%rd436+-1];
	add.s64 	%rd438, %rd430, %rd433;
	add.s64 	%rd439, %rd438, %rd434;
	add.s64 	%rd440, %rd439, %rd437;
	shl.b64 	%rd441, %rd440, 3;
	add.s64 	%rd442, %rd414, %rd441;
	ld.global.f64 	%fd1374, [%rd442+30440];
	add.f64 	%fd1375, %fd1373, %fd1374;
	add.f64 	%fd1376, %fd1375, %fd81;
	ld.global.f64 	%fd1377, [%rd416+24232];
	ld.global.f64 	%fd1378, [%rd429+25440];
	add.f64 	%fd1379, %fd1377, %fd1378;
	ld.global.f64 	%fd1380, [%rd442+25440];
	add.f64 	%fd1381, %fd1379, %fd1380;
	sub.s32 	%r1015, %r1005, %r1003;
	abs.s32 	%r1016, %r1015;
	cvt.rn.f64.s32 	%fd1382, %r1016;
	fma.rn.f64 	%fd1383, %fd1382, 0dBFEEF3E864B31D04, %fd1381;
	mul.wide.s32 	%rd443, %r1001, 8;
	add.s64 	%rd444, %rd2, %rd443;
	ld.local.f64 	%fd1384, [%rd444];
	add.f64 	%fd1385, %fd1384, %fd1383;
	abs.f64 	%fd1386, %fd1376;
	setp.gt.f64 	%p291, %fd1386, 0d41CDCD64FF800000;
	selp.f64 	%fd1387, 0dBFF0000000000000, %fd1385, %p291;
	selp.f64 	%fd1388, 0d7FF0000000000000, %fd1376, %p291;
	add.f64 	%fd1389, %fd1388, 0d4069000000000000;
	add.f64 	%fd1390, %fd1387, 0dC016CCCCCCCCCCCD;
	add.f64 	%fd1391, %fd14, %fd1390;
	div.rn.f64 	%fd1392, %fd1389, %fd1391;
	add.f64 	%fd1393, %fd3363, 0d4069000000000000;
	add.f64 	%fd1394, %fd3362, 0dC016CCCCCCCCCCCD;
	add.f64 	%fd1395, %fd14, %fd1394;
	div.rn.f64 	%fd1396, %fd1393, %fd1395;
	setp.gt.f64 	%p292, %fd1392, %fd1396;
	selp.f64 	%fd3364, %fd1387, 0dBFF0000000000000, %p292;
	selp.f64 	%fd3365, %fd1388, 0d7FF0000000000000, %p292;
$L__BB0_322:
	setp.lt.f64 	%p311, %fd3364, 0dC0A3880000000000;
	selp.f64 	%fd106, 0dC0A9300000000000, %fd3364, %p311;
	selp.f64 	%fd107, 0d0000000000000000, %fd3365, %p311;
	abs.f64 	%fd1460, %fd107;
	setp.geu.f64 	%p312, %fd1460, 0d41CDCD64FF800000;
	@%p312 bra 	$L__BB0_324;
	add.s32 	%r1053, %r2915, -1;
	mad.lo.s32 	%r1054, %r1053, %r33, %r68;
	add.s32 	%r1055, %r1054, -1;
	mul.wide.s32 	%rd513, %r1055, 8;
	add.s64 	%rd514, %rd1, %rd513;
	st.local.f64 	[%rd514], %fd107;
	add.s64 	%rd515, %rd2, %rd513;
	st.local.f64 	[%rd515], %fd106;
	mov.f64 	%fd3362, %fd106;
	mov.f64 	%fd3363, %fd107;
$L__BB0_324:
	add.s32 	%r2919, %r73, -1;
	add.s32 	%r2918, %r2918, 1;
	setp.gt.u32 	%p313, %r73, 1;
	setp.lt.s32 	%p314, %r2918, %r68;
	and.pred  	%p315, %p313, %p314;
	@%p315 bra 	$L__BB0_310;
$L__BB0_325:
	add.s32 	%r2917, %r2917, 1;
	setp.ne.s32 	%p316, %r2917, 33;
	@%p316 bra 	$L__BB0_308;
$L__BB0_326:
	add.s32 	%r2916, %r68, 1;
	setp.ne.s32 	%p317, %r68, %r33;
	@%p317 bra 	$L__BB0_282;
$L__BB0_327:
	add.s32 	%r80, %r2915, 1;
	setp.ne.s32 	%p318, %r2915, %r31;
	mov.u32 	%r2915, %r80;
	@%p318 bra 	$L__BB0_280;
	mov.f64 	%fd3395, 0dFFF0000000000000;
	mov.b32 	%r2927, 0;
	mov.b32 	%r2920, 1;
	mov.u32 	%r2926, %r2927;
$L__BB0_329:
	setp.eq.s32 	%p319, %r33, 0;
	@%p319 bra 	$L__BB0_345;
	cvt.u64.u32 	%rd516, %r2920;
	add.s64 	%rd517, %rd5, %rd516;
	ld.local.u8 	%rs19, [%rd517];
	cvt.u32.u16 	%r1059, %rs19;
	cvt.s32.s8 	%r84, %r1059;
	mov.b32 	%r2923, 1;
$L__BB0_331:
	mov.u32 	%r85, %r2923;
	cvt.u64.u32 	%rd518, %r85;
	add.s64 	%rd519, %rd6, %rd518;
	ld.local.u8 	%rs20, [%rd519];
	cvt.u32.u16 	%r1060, %rs20;
	cvt.s32.s8 	%r1061, %r1060;
	add.s32 	%r1062, %r1061, %r84;
	setp.ne.s32 	%p320, %r1062, 3;
	mov.f64 	%fd3394, 0d7FF0000000000000;
	mov.f64 	%fd3393, 0dBFF0000000000000;
	@%p320 bra 	$L__BB0_344;
	ld.param.u64 	%rd2681, [_Z4TestPcPdS0_S0_S0_S_Pi_param_4];
	cvt.u64.u16 	%rd520, %rs20;
	cvt.s64.s8 	%rd521, %rd520;
	mul.wide.s32 	%rd522, %r84, 5;
	add.s64 	%rd523, %rd522, %rd521;
	cvta.to.global.u64 	%rd524, %rd2681;
	shl.b64 	%rd525, %rd523, 3;
	add.s64 	%rd526, %rd524, %rd525;
	ld.global.f64 	%fd3393, [%rd526+45440];
	mul.wide.s32 	%rd527, %r84, 125;
	ld.local.s8 	%r1066, [%rd517+1];
	mul.wide.s32 	%rd530, %r1066, 25;
	mul.wide.s32 	%rd531, %r1061, 5;
	ld.local.s8 	%rd534, [%rd519+1];
	add.s64 	%rd535, %rd527, %rd530;
	add.s64 	%rd536, %rd535, %rd531;
	add.s64 	%rd537, %rd536, %rd534;
	shl.b64 	%rd538, %rd537, 3;
	add.s64 	%rd539, %rd524, %rd538;
	ld.global.f64 	%fd1465, [%rd539+35440];
	add.f64 	%fd1466, %fd3393, %fd1465;
	ld.global.f64 	%fd3394, [%rd526+45640];
	ld.global.f64 	%fd1467, [%rd539+40440];
	add.f64 	%fd1468, %fd3394, %fd1467;
	abs.f64 	%fd1469, %fd1468;
	setp.gt.f64 	%p321, %fd1469, 0d41CDCD64FF800000;
	selp.f64 	%fd128, 0dBFF0000000000000, %fd1466, %p321;
	selp.f64 	%fd129, 0d7FF0000000000000, %fd1468, %p321;
	mul.wide.s32 	%rd540, %r84, 25;
	mul.wide.s32 	%rd541, %r1066, 5;
	add.s64 	%rd542, %rd540, %rd541;
	add.s64 	%rd543, %rd542, %rd521;
	shl.b64 	%rd544, %rd543, 3;
	add.s64 	%rd22, %rd524, %rd544;
	ld.global.f64 	%fd130, [%rd22+21000];
	abs.f64 	%fd131, %fd130;
	setp.geu.f64 	%p322, %fd131, 0d41CDCD64FF800000;
	add.s64 	%rd545, %rd540, %rd531;
	add.s64 	%rd546, %rd545, %rd534;
	shl.b64 	%rd547, %rd546, 3;
	add.s64 	%rd23, %rd524, %rd547;
	mov.f64 	%fd3384, %fd128;
	mov.f64 	%fd3385, %fd129;
	@%p322 bra 	$L__BB0_336;
	ld.global.f64 	%fd132, [%rd23+23000];
	abs.f64 	%fd1471, %fd132;
	setp.geu.f64 	%p323, %fd1471, 0d41CDCD64FF800000;
	mov.f64 	%fd3384, %fd128;
	mov.f64 	%fd3385, %fd129;
	@%p323 bra 	$L__BB0_336;
	ld.global.f64 	%fd1472, [%rd22+20000];
	add.f64 	%fd1473, %fd3393, %fd1472;
	ld.global.f64 	%fd1474, [%rd23+22000];
	add.f64 	%fd1475, %fd1473, %fd1474;
	add.f64 	%fd1476, %fd3394, %fd130;
	add.f64 	%fd1477, %fd1476, %fd132;
	abs.f64 	%fd1478, %fd1477;
	setp.gt.f64 	%p324, %fd1478, 0d41CDCD64FF800000;
	selp.f64 	%fd3384, 0dBFF0000000000000, %fd1475, %p324;
	selp.f64 	%fd3385, 0d7FF0000000000000, %fd1477, %p324;
	add.f64 	%fd1479, %fd3385, 0d4069000000000000;
	add.f64 	%fd1480, %fd3384, 0dC016CCCCCCCCCCCD;
	add.f64 	%fd1481, %fd14, %fd1480;
	div.rn.f64 	%fd3386, %fd1479, %fd1481;
	abs.f64 	%fd1482, %fd129;
	setp.geu.f64 	%p325, %fd1482, 0d41CDCD64FF800000;
	@%p325 bra 	$L__BB0_336;
	add.f64 	%fd1483, %fd129, 0d4069000000000000;
	add.f64 	%fd1484, %fd128, 0dC016CCCCCCCCCCCD;
	add.f64 	%fd1485, %fd14, %fd1484;
	div.rn.f64 	%fd1486, %fd1483, %fd1485;
	setp.lt.f64 	%p326, %fd1486, %fd3386;
	selp.f64 	%fd3384, %fd3384, %fd128, %p326;
	selp.f64 	%fd3385, %fd3385, %fd129, %p326;
	selp.f64 	%fd3386, %fd3386, %fd1486, %p326;
$L__BB0_336:
	setp.geu.f64 	%p327, %fd131, 0d41CDCD64FF800000;
	mov.f64 	%fd3387, %fd3384;
	mov.f64 	%fd3388, %fd3385;
	@%p327 bra 	$L__BB0_339;
	ld.global.f64 	%fd1487, [%rd22+20000];
	add.f64 	%fd1488, %fd3393, %fd1487;
	add.f64 	%fd1489, %fd3394, %fd130;
	abs.f64 	%fd1490, %fd1489;
	setp.gt.f64 	%p328, %fd1490, 0d41CDCD64FF800000;
	selp.f64 	%fd3387, 0dBFF0000000000000, %fd1488, %p328;
	selp.f64 	%fd3388, 0d7FF0000000000000, %fd1489, %p328;
	add.f64 	%fd1491, %fd3388, 0d4069000000000000;
	add.f64 	%fd1492, %fd3387, 0dC016CCCCCCCCCCCD;
	add.f64 	%fd1493, %fd14, %fd1492;
	div.rn.f64 	%fd3386, %fd1491, %fd1493;
	abs.f64 	%fd1494, %fd3385;
	setp.geu.f64 	%p329, %fd1494, 0d41CDCD64FF800000;
	@%p329 bra 	$L__BB0_339;
	add.f64 	%fd1495, %fd3385, 0d4069000000000000;
	add.f64 	%fd1496, %fd3384, 0dC016CCCCCCCCCCCD;
	add.f64 	%fd1497, %fd14, %fd1496;
	div.rn.f64 	%fd1498, %fd1495, %fd1497;
	setp.lt.f64 	%p330, %fd1498, %fd3386;
	selp.f64 	%fd3387, %fd3387, %fd3384, %p330;
	selp.f64 	%fd3388, %fd3388, %fd3385, %p330;
	selp.f64 	%fd3386, %fd3386, %fd1498, %p330;
$L__BB0_339:
	ld.global.f64 	%fd151, [%rd23+23000];
	abs.f64 	%fd1499, %fd151;
	setp.geu.f64 	%p331, %fd1499, 0d41CDCD64FF800000;
	mov.f64 	%fd3390, %fd3387;
	mov.f64 	%fd3391, %fd3388;
	@%p331 bra 	$L__BB0_342;
	ld.global.f64 	%fd1500, [%rd23+22000];
	add.f64 	%fd1501, %fd3393, %fd1500;
	add.f64 	%fd1502, %fd3394, %fd151;
	abs.f64 	%fd1503, %fd1502;
	setp.gt.f64 	%p332, %fd1503, 0d41CDCD64FF800000;
	selp.f64 	%fd3390, 0dBFF0000000000000, %fd1501, %p332;
	selp.f64 	%fd3391, 0d7FF0000000000000, %fd1502, %p332;
	add.f64 	%fd1504, %fd3391, 0d4069000000000000;
	add.f64 	%fd1505, %fd3390, 0dC016CCCCCCCCCCCD;
	add.f64 	%fd1506, %fd14, %fd1505;
	div.rn.f64 	%fd3386, %fd1504, %fd1506;
	abs.f64 	%fd1507, %fd3388;
	setp.geu.f64 	%p333, %fd1507, 0d41CDCD64FF800000;
	@%p333 bra 	$L__BB0_342;
	add.f64 	%fd1508, %fd3388, 0d4069000000000000;
	add.f64 	%fd1509, %fd3387, 0dC016CCCCCCCCCCCD;
	add.f64 	%fd1510, %fd14, %fd1509;
	div.rn.f64 	%fd1511, %fd1508, %fd1510;
	setp.lt.f64 	%p334, %fd1511, %fd3386;
	selp.f64 	%fd3390, %fd3390, %fd3387, %p334;
	selp.f64 	%fd3391, %fd3391, %fd3388, %p334;
	selp.f64 	%fd3386, %fd3386, %fd1511, %p334;
$L__BB0_342:
	abs.f64 	%fd1512, %fd3391;
	setp.geu.f64 	%p335, %fd1512, 0d41CDCD64FF800000;
	@%p335 bra 	$L__BB0_344;
	add.f64 	%fd1513, %fd3394, 0d4069000000000000;
	add.f64 	%fd1514, %fd3393, 0dC016CCCCCCCCCCCD;
	add.f64 	%fd1515, %fd14, %fd1514;
	div.rn.f64 	%fd1516, %fd1513, %fd1515;
	setp.lt.f64 	%p336, %fd3386, %fd1516;
	selp.f64 	%fd3393, %fd3393, %fd3390, %p336;
	selp.f64 	%fd3394, %fd3394, %fd3391, %p336;
$L__BB0_344:
	add.f64 	%fd1517, %fd3393, 0d3EB0C6F7A0B5ED8D;
	add.f64 	%fd1518, %fd3394, 0d3EB0C6F7A0B5ED8D;
	add.s32 	%r1068, %r2920, -1;
	mad.lo.s32 	%r1069, %r1068, %r33, %r85;
	add.s32 	%r1070, %r1069, -1;
	mul.wide.s32 	%rd548, %r1070, 8;
	add.s64 	%rd549, %rd1, %rd548;
	ld.local.f64 	%fd1519, [%rd549];
	add.f64 	%fd1520, %fd1519, %fd1518;
	add.f64 	%fd1521, %fd1520, 0d4069000000000000;
	add.s64 	%rd550, %rd2, %rd548;
	ld.local.f64 	%fd1522, [%rd550];
	add.f64 	%fd1523, %fd1517, %fd1522;
	add.f64 	%fd1524, %fd1523, 0dC016CCCCCCCCCCCD;
	add.f64 	%fd1525, %fd14, %fd1524;
	div.rn.f64 	%fd1526, %fd1521, %fd1525;
	add.f64 	%fd1527, %fd1526, 0dC071126666666666;
	setp.gt.f64 	%p337, %fd1527, %fd3395;
	setp.lt.f64 	%p338, %fd1523, 0d0000000000000000;
	setp.lt.f64 	%p339, %fd1520, 0d0000000000000000;
	and.pred  	%p340, %p338, %p339;
	and.pred  	%p341, %p340, %p337;
	selp.f64 	%fd3395, %fd1527, %fd3395, %p341;
	selp.b32 	%r2926, %r85, %r2926, %p341;
	selp.b32 	%r2927, %r2920, %r2927, %p341;
	add.s32 	%r2923, %r85, 1;
	setp.ne.s32 	%p342, %r85, %r33;
	@%p342 bra 	$L__BB0_331;
$L__BB0_345:
	add.s32 	%r93, %r2920, 1;
	setp.ne.s32 	%p343, %r2920, %r31;
	mov.u32 	%r2920, %r93;
	@%p343 bra 	$L__BB0_329;
$L__BB0_346:
	abs.f64 	%fd168, %fd3395;
	setp.gt.f64 	%p344, %fd168, 0d41CDCD64FF800000;
	selp.b32 	%r2953, 1, %r2926, %p344;
	selp.b32 	%r2954, 1, %r2927, %p344;
	cvt.s64.s32 	%rd551, %r2954;
	add.s64 	%rd552, %rd5, %rd551;
	ld.local.u8 	%rs465, [%rd552];
	cvt.u32.u16 	%r1071, %rs465;
	cvt.s32.s8 	%r1072, %r1071;
	cvt.s64.s32 	%rd553, %r2953;
	add.s64 	%rd554, %rd6, %rd553;
	ld.local.u8 	%rs464, [%rd554];
	cvt.u32.u16 	%r1073, %rs464;
	cvt.s32.s8 	%r1074, %r1073;
	add.s32 	%r1075, %r1074, %r1072;
	setp.ne.s32 	%p345, %r1075, 3;
	mov.f64 	%fd3407, 0d7FF0000000000000;
	mov.f64 	%fd3406, 0dBFF0000000000000;
	@%p345 bra 	$L__BB0_359;
	ld.param.u64 	%rd2682, [_Z4TestPcPdS0_S0_S0_S_Pi_param_4];
	cvt.u64.u16 	%rd555, %rs464;
	cvt.s64.s8 	%rd556, %rd555;
	mul.wide.s32 	%rd557, %r1072, 5;
	add.s64 	%rd558, %rd557, %rd556;
	cvta.to.global.u64 	%rd559, %rd2682;
	shl.b64 	%rd560, %rd558, 3;
	add.s64 	%rd561, %rd559, %rd560;
	ld.global.f64 	%fd3406, [%rd561+45440];
	mul.wide.s32 	%rd562, %r1072, 125;
	ld.local.u8 	%rs23, [%rd552+1];
	cvt.u32.u16 	%r1079, %rs23;
	cvt.s32.s8 	%r1080, %r1079;
	mul.wide.s32 	%rd565, %r1080, 25;
	mul.wide.s32 	%rd566, %r1074, 5;
	ld.local.u8 	%rs24, [%rd554+1];
	cvt.u64.u16 	%rd569, %rs24;
	cvt.s64.s8 	%rd570, %rd569;
	add.s64 	%rd571, %rd562, %rd565;
	add.s64 	%rd572, %rd571, %rd566;
	add.s64 	%rd573, %rd572, %rd570;
	shl.b64 	%rd574, %rd573, 3;
	add.s64 	%rd575, %rd559, %rd574;
	ld.global.f64 	%fd1531, [%rd575+35440];
	add.f64 	%fd1532, %fd3406, %fd1531;
	ld.global.f64 	%fd3407, [%rd561+45640];
	ld.global.f64 	%fd1533, [%rd575+40440];
	add.f64 	%fd1534, %fd3407, %fd1533;
	abs.f64 	%fd1535, %fd1534;
	setp.gt.f64 	%p346, %fd1535, 0d41CDCD64FF800000;
	selp.f64 	%fd171, 0dBFF0000000000000, %fd1532, %p346;
	selp.f64 	%fd172, 0d7FF0000000000000, %fd1534, %p346;
	mul.wide.s32 	%rd576, %r1072, 25;
	mul.wide.s32 	%rd577, %r1080, 5;
	add.s64 	%rd578, %rd576, %rd577;
	add.s64 	%rd579, %rd578, %rd556;
	shl.b64 	%rd580, %rd579, 3;
	add.s64 	%rd581, %rd559, %rd580;
	ld.global.f64 	%fd173, [%rd581+21000];
	abs.f64 	%fd174, %fd173;
	setp.geu.f64 	%p347, %fd174, 0d41CDCD64FF800000;
	mov.f64 	%fd3397, %fd171;
	mov.f64 	%fd3398, %fd172;
	@%p347 bra 	$L__BB0_351;
	ld.param.u64 	%rd2683, [_Z4TestPcPdS0_S0_S0_S_Pi_param_4];
	add.s64 	%rd584, %rd576, %rd566;
	add.s64 	%rd587, %rd584, %rd570;
	cvta.to.global.u64 	%rd588, %rd2683;
	shl.b64 	%rd589, %rd587, 3;
	add.s64 	%rd590, %rd588, %rd589;
	ld.global.f64 	%fd175, [%rd590+23000];
	abs.f64 	%fd1537, %fd175;
	setp.geu.f64 	%p348, %fd1537, 0d41CDCD64FF800000;
	mov.f64 	%fd3397, %fd171;
	mov.f64 	%fd3398, %fd172;
	@%p348 bra 	$L__BB0_351;
	ld.param.u64 	%rd2684, [_Z4TestPcPdS0_S0_S0_S_Pi_param_4];
	mul.wide.s32 	%rd592, %r1080, 5;
	add.s64 	%rd593, %rd576, %rd592;
	cvt.u32.u16 	%r1090, %rs464;
	cvt.u64.u16 	%rd594, %rs464;
	cvt.s64.s8 	%rd595, %rd594;
	add.s64 	%rd596, %rd593, %rd595;
	cvta.to.global.u64 	%rd597, %rd2684;
	shl.b64 	%rd598, %rd596, 3;
	add.s64 	%rd599, %rd597, %rd598;
	ld.global.f64 	%fd1538, [%rd599+20000];
	add.f64 	%fd1539, %fd3406, %fd1538;
	cvt.s32.s8 	%r1091, %r1090;
	mul.wide.s32 	%rd600, %r1091, 5;
	add.s64 	%rd601, %rd576, %rd600;
	cvt.u64.u16 	%rd602, %rs24;
	cvt.s64.s8 	%rd603, %rd602;
	add.s64 	%rd604, %rd601, %rd603;
	shl.b64 	%rd605, %rd604, 3;
	add.s64 	%rd606, %rd597, %rd605;
	ld.global.f64 	%fd1540, [%rd606+22000];
	add.f64 	%fd1541, %fd1539, %fd1540;
	add.f64 	%fd1542, %fd3407, %fd173;
	add.f64 	%fd1543, %fd1542, %fd175;
	abs.f64 	%fd1544, %fd1543;
	setp.gt.f64 	%p349, %fd1544, 0d41CDCD64FF800000;
	selp.f64 	%fd3397, 0dBFF0000000000000, %fd1541, %p349;
	selp.f64 	%fd3398, 0d7FF0000000000000, %fd1543, %p349;
	add.f64 	%fd1545, %fd3398, 0d4069000000000000;
	add.f64 	%fd1546, %fd3397, 0dC016CCCCCCCCCCCD;
	add.f64 	%fd1547, %fd14, %fd1546;
	div.rn.f64 	%fd3399, %fd1545, %fd1547;
	abs.f64 	%fd1548, %fd172;
	setp.geu.f64 	%p350, %fd1548, 0d41CDCD64FF800000;
	@%p350 bra 	$L__BB0_351;
	add.f64 	%fd1549, %fd172, 0d4069000000000000;
	add.f64 	%fd1550, %fd171, 0dC016CCCCCCCCCCCD;
	add.f64 	%fd1551, %fd14, %fd1550;
	div.rn.f64 	%fd1552, %fd1549, %fd1551;
	setp.lt.f64 	%p351, %fd1552, %fd3399;
	selp.f64 	%fd3397, %fd3397, %fd171, %p351;
	selp.f64 	%fd3398, %fd3398, %fd172, %p351;
	selp.f64 	%fd3399, %fd3399, %fd1552, %p351;
$L__BB0_351:
	setp.geu.f64 	%p352, %fd174, 0d41CDCD64FF800000;
	mov.f64 	%fd3400, %fd3397;
	mov.f64 	%fd3401, %fd3398;
	@%p352 bra 	$L__BB0_354;
	ld.param.u64 	%rd2685, [_Z4TestPcPdS0_S0_S0_S_Pi_param_4];
	cvt.u64.u16 	%rd610, %rs464;
	cvt.s64.s8 	%rd611, %rd610;
	add.s64 	%rd612, %rd578, %rd611;
	cvta.to.global.u64 	%rd613, %rd2685;
	shl.b64 	%rd614, %rd612, 3;
	add.s64 	%rd615, %rd613, %rd614;
	ld.global.f64 	%fd1553, [%rd615+20000];
	add.f64 	%fd1554, %fd3406, %fd1553;
	add.f64 	%fd1555, %fd3407, %fd173;
	abs.f64 	%fd1556, %fd1555;
	setp.gt.f64 	%p353, %fd1556, 0d41CDCD64FF800000;
	selp.f64 	%fd3400, 0dBFF0000000000000, %fd1554, %p353;
	selp.f64 	%fd3401, 0d7FF0000000000000, %fd1555, %p353;
	add.f64 	%fd1557, %fd3401, 0d4069000000000000;
	add.f64 	%fd1558, %fd3400, 0dC016CCCCCCCCCCCD;
	add.f64 	%fd1559, %fd14, %fd1558;
	div.rn.f64 	%fd3399, %fd1557, %fd1559;
	abs.f64 	%fd1560, %fd3398;
	setp.geu.f64 	%p354, %fd1560, 0d41CDCD64FF800000;
	@%p354 bra 	$L__BB0_354;
	add.f64 	%fd1561, %fd3398, 0d4069000000000000;
	add.f64 	%fd1562, %fd3397, 0dC016CCCCCCCCCCCD;
	add.f64 	%fd1563, %fd14, %fd1562;
	div.rn.f64 	%fd1564, %fd1561, %fd1563;
	setp.lt.f64 	%p355, %fd1564, %fd3399;
	selp.f64 	%fd3400, %fd3400, %fd3397, %p355;
	selp.f64 	%fd3401, %fd3401, %fd3398, %p355;
	selp.f64 	%fd3399, %fd3399, %fd1564, %p355;
$L__BB0_354:
	ld.param.u64 	%rd2686, [_Z4TestPcPdS0_S0_S0_S_Pi_param_4];
	add.s64 	%rd618, %rd576, %rd566;
	add.s64 	%rd621, %rd618, %rd570;
	cvta.to.global.u64 	%rd622, %rd2686;
	shl.b64 	%rd623, %rd621, 3;
	add.s64 	%rd624, %rd622, %rd623;
	ld.global.f64 	%fd194, [%rd624+23000];
	abs.f64 	%fd1565, %fd194;
	setp.geu.f64 	%p356, %fd1565, 0d41CDCD64FF800000;
	mov.f64 	%fd3403, %fd3400;
	mov.f64 	%fd3404, %fd3401;
	@%p356 bra 	$L__BB0_357;
	ld.param.u64 	%rd2687, [_Z4TestPcPdS0_S0_S0_S_Pi_param_4];
	cvt.u64.u16 	%rd628, %rs24;
	cvt.s64.s8 	%rd629, %rd628;
	add.s64 	%rd630, %rd618, %rd629;
	cvta.to.global.u64 	%rd631, %rd2687;
	shl.b64 	%rd632, %rd630, 3;
	add.s64 	%rd633, %rd631, %rd632;
	ld.global.f64 	%fd1566, [%rd633+22000];
	add.f64 	%fd1567, %fd3406, %fd1566;
	add.f64 	%fd1568, %fd3407, %fd194;
	abs.f64 	%fd1569, %fd1568;
	setp.gt.f64 	%p357, %fd1569, 0d41CDCD64FF800000;
	selp.f64 	%fd3403, 0dBFF0000000000000, %fd1567, %p357;
	selp.f64 	%fd3404, 0d7FF0000000000000, %fd1568, %p357;
	add.f64 	%fd1570, %fd3404, 0d4069000000000000;
	add.f64 	%fd1571, %fd3403, 0dC016CCCCCCCCCCCD;
	add.f64 	%fd1572, %fd14, %fd1571;
	div.rn.f64 	%fd3399, %fd1570, %fd1572;
	abs.f64 	%fd1573, %fd3401;
	setp.geu.f64 	%p358, %fd1573, 0d41CDCD64FF800000;
	@%p358 bra 	$L__BB0_357;
	add.f64 	%fd1574, %fd3401, 0d4069000000000000;
	add.f64 	%fd1575, %fd3400, 0dC016CCCCCCCCCCCD;
	add.f64 	%fd1576, %fd14, %fd1575;
	div.rn.f64 	%fd1577, %fd1574, %fd1576;
	setp.lt.f64 	%p359, %fd1577, %fd3399;
	selp.f64 	%fd3403, %fd3403, %fd3400, %p359;
	selp.f64 	%fd3404, %fd3404, %fd3401, %p359;
	selp.f64 	%fd3399, %fd3399, %fd1577, %p359;
$L__BB0_357:
	abs.f64 	%fd1578, %fd3404;
	setp.geu.f64 	%p360, %fd1578, 0d41CDCD64FF800000;
	@%p360 bra 	$L__BB0_359;
	add.f64 	%fd1579, %fd3407, 0d4069000000000000;
	add.f64 	%fd1580, %fd3406, 0dC016CCCCCCCCCCCD;
	add.f64 	%fd1581, %fd14, %fd1580;
	div.rn.f64 	%fd1582, %fd1579, %fd1581;
	setp.lt.f64 	%p361, %fd3399, %fd1582;
	selp.f64 	%fd3406, %fd3406, %fd3403, %p361;
	selp.f64 	%fd3407, %fd3407, %fd3404, %p361;
$L__BB0_359:
	setp.eq.s32 	%p362, %r31, 0;
	@%p362 bra 	$L__BB0_372;
	and.b32  	%r98, %r31, 15;
	setp.lt.u32 	%p363, %r31, 16;
	mov.b32 	%r2930, 0;
	@%p363 bra 	$L__BB0_363;
	and.b32  	%r2930, %r31, 2147483632;
	mov.b32 	%r2935, 0;
$L__BB0_362:
	.pragma "nounroll";
	mul.wide.u32 	%rd634, %r2935, 4;
	add.s64 	%rd635, %rd3, %rd634;
	mov.b32 	%r1106, 0;
	st.local.u32 	[%rd635], %r1106;
	st.local.u32 	[%rd635+4], %r1106;
	st.local.u32 	[%rd635+8], %r1106;
	st.local.u32 	[%rd635+12], %r1106;
	st.local.u32 	[%rd635+16], %r1106;
	st.local.u32 	[%rd635+20], %r1106;
	st.local.u32 	[%rd635+24], %r1106;
	st.local.u32 	[%rd635+28], %r1106;
	st.local.u32 	[%rd635+32], %r1106;
	st.local.u32 	[%rd635+36], %r1106;
	st.local.u32 	[%rd635+40], %r1106;
	st.local.u32 	[%rd635+44], %r1106;
	st.local.u32 	[%rd635+48], %r1106;
	st.local.u32 	[%rd635+52], %r1106;
	st.local.u32 	[%rd635+56], %r1106;
	st.local.u32 	[%rd635+60], %r1106;
	add.s32 	%r2935, %r2935, 16;
	setp.eq.s32 	%p364, %r2935, %r2930;
	@%p364 bra 	$L__BB0_363;
	bra.uni 	$L__BB0_362;
$L__BB0_363:
	setp.eq.s32 	%p365, %r98, 0;
	@%p365 bra 	$L__BB0_372;
	and.b32  	%r101, %r31, 7;
	setp.lt.u32 	%p366, %r98, 8;
	@%p366 bra 	$L__BB0_366;
	mul.wide.u32 	%rd636, %r2930, 4;
	add.s64 	%rd637, %rd3, %rd636;
	mov.b32 	%r1107, 0;
	st.local.u32 	[%rd637], %r1107;
	st.local.u32 	[%rd637+4], %r1107;
	st.local.u32 	[%rd637+8], %r1107;
	st.local.u32 	[%rd637+12], %r1107;
	st.local.u32 	[%rd637+16], %r1107;
	st.local.u32 	[%rd637+20], %r1107;
	st.local.u32 	[%rd637+24], %r1107;
	st.local.u32 	[%rd637+28], %r1107;
	add.s32 	%r2930, %r2930, 8;
$L__BB0_366:
	setp.eq.s32 	%p367, %r101, 0;
	@%p367 bra 	$L__BB0_372;
	and.b32  	%r104, %r31, 3;
	setp.lt.u32 	%p368, %r101, 4;
	@%p368 bra 	$L__BB0_369;
	mul.wide.u32 	%rd638, %r2930, 4;
	add.s64 	%rd639, %rd3, %rd638;
	mov.b32 	%r1108, 0;
	st.local.u32 	[%rd639], %r1108;
	st.local.u32 	[%rd639+4], %r1108;
	st.local.u32 	[%rd639+8], %r1108;
	st.local.u32 	[%rd639+12], %r1108;
	add.s32 	%r2930, %r2930, 4;
$L__BB0_369:
	setp.eq.s32 	%p369, %r104, 0;
	@%p369 bra 	$L__BB0_372;
	mov.b32 	%r2934, 0;
$L__BB0_371:
	.pragma "nounroll";
	mul.wide.u32 	%rd640, %r2930, 4;
	add.s64 	%rd641, %rd3, %rd640;
	mov.b32 	%r1110, 0;
	st.local.u32 	[%rd641], %r1110;
	add.s32 	%r2930, %r2930, 1;
	add.s32 	%r2934, %r2934, 1;
	setp.ne.s32 	%p370, %r2934, %r104;
	@%p370 bra 	$L__BB0_371;
$L__BB0_372:
	setp.eq.s32 	%p371, %r33, 0;
	@%p371 bra 	$L__BB0_385;
	and.b32  	%r111, %r33, 15;
	setp.lt.u32 	%p372, %r33, 16;
	mov.b32 	%r2937, 0;
	@%p372 bra 	$L__BB0_376;
	and.b32  	%r2937, %r33, 2147483632;
	mov.b32 	%r2936, 0;
$L__BB0_375:
	.pragma "nounroll";
	mul.wide.u32 	%rd642, %r2936, 4;
	add.s64 	%rd643, %rd4, %rd642;
	mov.b32 	%r1113, 0;
	st.local.u32 	[%rd643], %r1113;
	st.local.u32 	[%rd643+4], %r1113;
	st.local.u32 	[%rd643+8], %r1113;
	st.local.u32 	[%rd643+12], %r1113;
	st.local.u32 	[%rd643+16], %r1113;
	st.local.u32 	[%rd643+20], %r1113;
	st.local.u32 	[%rd643+24], %r1113;
	st.local.u32 	[%rd643+28], %r1113;
	st.local.u32 	[%rd643+32], %r1113;
	st.local.u32 	[%rd643+36], %r1113;
	st.local.u32 	[%rd643+40], %r1113;
	st.local.u32 	[%rd643+44], %r1113;
	st.local.u32 	[%rd643+48], %r1113;
	st.local.u32 	[%rd643+52], %r1113;
	st.local.u32 	[%rd643+56], %r1113;
	st.local.u32 	[%rd643+60], %r1113;
	add.s32 	%r2936, %r2936, 16;
	setp.ne.s32 	%p373, %r2936, %r2937;
	@%p373 bra 	$L__BB0_375;
$L__BB0_376:
	setp.eq.s32 	%p374, %r111, 0;
	@%p374 bra 	$L__BB0_385;
	and.b32  	%r118, %r33, 7;
	setp.lt.u32 	%p375, %r111, 8;
	@%p375 bra 	$L__BB0_379;
	mul.wide.u32 	%rd644, %r2937, 4;
	add.s64 	%rd645, %rd4, %rd644;
	mov.b32 	%r1114, 0;
	st.local.u32 	[%rd645], %r1114;
	st.local.u32 	[%rd645+4], %r1114;
	st.local.u32 	[%rd645+8], %r1114;
	st.local.u32 	[%rd645+12], %r1114;
	st.local.u32 	[%rd645+16], %r1114;
	st.local.u32 	[%rd645+20], %r1114;
	st.local.u32 	[%rd645+24], %r1114;
	st.local.u32 	[%rd645+28], %r1114;
	add.s32 	%r2937, %r2937, 8;
$L__BB0_379:
	setp.eq.s32 	%p376, %r118, 0;
	@%p376 bra 	$L__BB0_385;
	and.b32  	%r121, %r33, 3;
	setp.lt.u32 	%p377, %r118, 4;
	@%p377 bra 	$L__BB0_382;
	mul.wide.u32 	%rd646, %r2937, 4;
	add.s64 	%rd647, %rd4, %rd646;
	mov.b32 	%r1115, 0;
	st.local.u32 	[%rd647], %r1115;
	st.local.u32 	[%rd647+4], %r1115;
	st.local.u32 	[%rd647+8], %r1115;
	st.local.u32 	[%rd647+12], %r1115;
	add.s32 	%r2937, %r2937, 4;
$L__BB0_382:
	setp.eq.s32 	%p378, %r121, 0;
	@%p378 bra 	$L__BB0_385;
	mov.b32 	%r2941, 0;
$L__BB0_384:
	.pragma "nounroll";
	mul.wide.u32 	%rd648, %r2937, 4;
	add.s64 	%rd649, %rd4, %rd648;
	mov.b32 	%r1117, 0;
	st.local.u32 	[%rd649], %r1117;
	add.s32 	%r2937, %r2937, 1;
	add.s32 	%r2941, %r2941, 1;
	setp.ne.s32 	%p379, %r2941, %r121;
	@%p379 bra 	$L__BB0_384;
$L__BB0_385:
	add.s32 	%r1118, %r2954, -1;
	add.s32 	%r128, %r2953, -1;
	mad.lo.s32 	%r129, %r1118, %r33, %r128;
	mul.wide.s32 	%rd650, %r129, 8;
	add.s64 	%rd24, %rd1, %rd650;
	ld.local.f64 	%fd1584, [%rd24];
	abs.f64 	%fd1585, %fd1584;
	setp.geu.f64 	%p380, %fd1585, 0d41CDCD64FF800000;
	mov.f64 	%fd3417, 0d0000000000000000;
	@%p380 bra 	$L__BB0_453;
	mul.wide.s32 	%rd651, %r2954, 4;
	add.s64 	%rd652, %rd3, %rd651;
	st.local.u32 	[%rd652+-4], %r2953;
	mul.wide.s32 	%rd653, %r128, 4;
	add.s64 	%rd654, %rd4, %rd653;
	st.local.u32 	[%rd654], %r2954;
	bra.uni 	$L__BB0_388;
$L__BB0_387:
	cvt.s64.s32 	%rd2666, %r2954;
	add.s64 	%rd2667, %rd5, %rd2666;
	ld.local.u8 	%rs465, [%rd2667];
	cvt.s64.s32 	%rd2668, %r2953;
	add.s64 	%rd2669, %rd6, %rd2668;
	ld.local.u8 	%rs464, [%rd2669];
$L__BB0_388:
	cvt.u32.u16 	%r1119, %rs465;
	cvt.s32.s8 	%r1120, %r1119;
	cvt.u32.u16 	%r1121, %rs464;
	cvt.s32.s8 	%r1122, %r1121;
	add.s32 	%r1123, %r1122, %r1120;
	setp.eq.s32 	%p381, %r1123, 3;
	@%p381 bra 	$L__BB0_390;
	add.s32 	%r1124, %r2954, -1;
	mad.lo.s32 	%r1125, %r1124, %r33, %r2953;
	add.s32 	%r1126, %r1125, -1;
	mul.wide.s32 	%rd655, %r1126, 8;
	add.s64 	%rd656, %rd2, %rd655;
	mov.b64 	%rd657, -4616189618054758400;
	st.local.u64 	[%rd656], %rd657;
	add.s64 	%rd658, %rd1, %rd655;
	mov.b64 	%rd659, 9218868437227405312;
	st.local.u64 	[%rd658], %rd659;
	mov.f64 	%fd3412, 0d7FF0000000000000;
	mov.f64 	%fd3411, 0dBFF0000000000000;
	bra.uni 	$L__BB0_401;
$L__BB0_390:
	ld.param.u64 	%rd2688, [_Z4TestPcPdS0_S0_S0_S_Pi_param_4];
	cvt.u64.u16 	%rd660, %rs465;
	cvt.s64.s8 	%rd661, %rd660;
	mul.wide.s32 	%rd662, %r1120, 5;
	cvt.u64.u16 	%rd663, %rs464;
	cvt.s64.s8 	%rd664, %rd663;
	add.s64 	%rd665, %rd662, %rd664;
	cvta.to.global.u64 	%rd666, %rd2688;
	shl.b64 	%rd667, %rd665, 3;
	add.s64 	%rd668, %rd666, %rd667;
	ld.global.f64 	%fd3411, [%rd668+45440];
	mul.wide.s32 	%rd669, %r1122, 125;
	cvt.s64.s32 	%rd670, %r2953;
	add.s64 	%rd671, %rd6, %rd670;
	ld.local.s8 	%r1131, [%rd671+-1];
	mul.wide.s32 	%rd672, %r1131, 25;
	cvt.s64.s32 	%rd673, %r2954;
	add.s64 	%rd674, %rd5, %rd673;
	ld.local.u8 	%rs29, [%rd674+-1];
	cvt.u64.u16 	%rd675, %rs29;
	cvt.s64.s8 	%rd676, %rd675;
	add.s64 	%rd677, %rd669, %rd672;
	add.s64 	%rd678, %rd677, %rd662;
	add.s64 	%rd679, %rd678, %rd676;
	shl.b64 	%rd680, %rd679, 3;
	add.s64 	%rd681, %rd666, %rd680;
	ld.global.f64 	%fd1588, [%rd681+35440];
	add.f64 	%fd1589, %fd3411, %fd1588;
	ld.global.f64 	%fd3412, [%rd668+45640];
	ld.global.f64 	%fd1590, [%rd681+40440];
	add.f64 	%fd1591, %fd3412, %fd1590;
	abs.f64 	%fd1592, %fd1591;
	setp.gt.f64 	%p382, %fd1592, 0d41CDCD64FF800000;
	selp.f64 	%fd210, 0dBFF0000000000000, %fd1589, %p382;
	selp.f64 	%fd211, 0d7FF0000000000000, %fd1591, %p382;
	mul.wide.s32 	%rd682, %r1122, 25;
	mul.wide.s32 	%rd683, %r1131, 5;
	add.s64 	%rd684, %rd682, %rd683;
	add.s64 	%rd685, %rd684, %rd661;
	shl.b64 	%rd686, %rd685, 3;
	add.s64 	%rd25, %rd666, %rd686;
	ld.global.f64 	%fd212, [%rd25+21000];
	abs.f64 	%fd1593, %fd212;
	setp.geu.f64 	%p383, %fd1593, 0d41CDCD64FF800000;
	@%p383 bra 	$L__BB0_396;
	ld.param.u64 	%rd2690, [_Z4TestPcPdS0_S0_S0_S_Pi_param_4];
	mul.wide.s32 	%rd700, %r1122, 24;
	add.s64 	%rd703, %rd665, %rd700;
	add.s64 	%rd706, %rd703, %rd676;
	cvta.to.global.u64 	%rd707, %rd2690;
	shl.b64 	%rd708, %rd706, 3;
	add.s64 	%rd26, %rd707, %rd708;
	ld.global.f64 	%fd213, [%rd26+23000];
	abs.f64 	%fd1608, %fd213;
	setp.geu.f64 	%p388, %fd1608, 0d41CDCD64FF800000;
	@%p388 bra 	$L__BB0_394;
	ld.global.f64 	%fd1621, [%rd25+20000];
	add.f64 	%fd1622, %fd3411, %fd1621;
	ld.global.f64 	%fd1623, [%rd26+22000];
	add.f64 	%fd1624, %fd1622, %fd1623;
	add.f64 	%fd1625, %fd3412, %fd212;
	add.f64 	%fd1626, %fd1625, %fd213;
	abs.f64 	%fd1627, %fd1626;
	setp.gt.f64 	%p392, %fd1627, 0d41CDCD64FF800000;
	selp.f64 	%fd3408, 0dBFF0000000000000, %fd1624, %p392;
	selp.f64 	%fd3409, 0d7FF0000000000000, %fd1626, %p392;
	add.f64 	%fd1628, %fd3409, 0d4069000000000000;
	add.f64 	%fd1629, %fd3408, 0dC016CCCCCCCCCCCD;
	add.f64 	%fd1630, %fd14, %fd1629;
	div.rn.f64 	%fd3410, %fd1628, %fd1630;
	abs.f64 	%fd1631, %fd211;
	setp.geu.f64 	%p393, %fd1631, 0d41CDCD64FF800000;
	@%p393 bra 	$L__BB0_399;
	add.f64 	%fd1632, %fd211, 0d4069000000000000;
	add.f64 	%fd1633, %fd210, 0dC016CCCCCCCCCCCD;
	add.f64 	%fd1634, %fd14, %fd1633;
	div.rn.f64 	%fd1635, %fd1632, %fd1634;
	setp.lt.f64 	%p394, %fd1635, %fd3410;
	selp.f64 	%fd3408, %fd3408, %fd210, %p394;
	selp.f64 	%fd3409, %fd3409, %fd211, %p394;
	selp.f64 	%fd3410, %fd3410, %fd1635, %p394;
	bra.uni 	$L__BB0_399;
$L__BB0_394:
	ld.global.f64 	%fd1609, [%rd25+20000];
	add.f64 	%fd1610, %fd3411, %fd1609;
	add.f64 	%fd1611, %fd3412, %fd212;
	abs.f64 	%fd1612, %fd1611;
	setp.gt.f64 	%p389, %fd1612, 0d41CDCD64FF800000;
	selp.f64 	%fd3408, 0dBFF0000000000000, %fd1610, %p389;
	selp.f64 	%fd3409, 0d7FF0000000000000, %fd1611, %p389;
	add.f64 	%fd1613, %fd3409, 0d4069000000000000;
	add.f64 	%fd1614, %fd3408, 0dC016CCCCCCCCCCCD;
	add.f64 	%fd1615, %fd14, %fd1614;
	div.rn.f64 	%fd3410, %fd1613, %fd1615;
	abs.f64 	%fd1616, %fd211;
	setp.geu.f64 	%p390, %fd1616, 0d41CDCD64FF800000;
	@%p390 bra 	$L__BB0_399;
	add.f64 	%fd1617, %fd211, 0d4069000000000000;
	add.f64 	%fd1618, %fd210, 0dC016CCCCCCCCCCCD;
	add.f64 	%fd1619, %fd14, %fd1618;
	div.rn.f64 	%fd1620, %fd1617, %fd1619;
	setp.lt.f64 	%p391, %fd1620, %fd3410;
	selp.f64 	%fd3408, %fd3408, %fd210, %p391;
	selp.f64 	%fd3409, %fd3409, %fd211, %p391;
	selp.f64 	%fd3410, %fd3410, %fd1620, %p391;
	bra.uni 	$L__BB0_399;
$L__BB0_396:
	ld.param.u64 	%rd2689, [_Z4TestPcPdS0_S0_S0_S_Pi_param_4];
	mul.wide.s32 	%rd689, %r1122, 24;
	add.s64 	%rd692, %rd665, %rd689;
	add.s64 	%rd695, %rd692, %rd676;
	cvta.to.global.u64 	%rd696, %rd2689;
	shl.b64 	%rd697, %rd695, 3;
	add.s64 	%rd27, %rd696, %rd697;
	ld.global.f64 	%fd226, [%rd27+23000];
	abs.f64 	%fd1595, %fd226;
	setp.geu.f64 	%p384, %fd1595, 0d41CDCD64FF800000;
	mov.f64 	%fd3408, %fd210;
	mov.f64 	%fd3409, %fd211;
	@%p384 bra 	$L__BB0_399;
	ld.global.f64 	%fd1596, [%rd27+22000];
	add.f64 	%fd1597, %fd3411, %fd1596;
	add.f64 	%fd1598, %fd3412, %fd226;
	abs.f64 	%fd1599, %fd1598;
	setp.gt.f64 	%p385, %fd1599, 0d41CDCD64FF800000;
	selp.f64 	%fd3408, 0dBFF0000000000000, %fd1597, %p385;
	selp.f64 	%fd3409, 0d7FF0000000000000, %fd1598, %p385;
	add.f64 	%fd1600, %fd3409, 0d4069000000000000;
	add.f64 	%fd1601, %fd3408, 0dC016CCCCCCCCCCCD;
	add.f64 	%fd1602, %fd14, %fd1601;
	div.rn.f64 	%fd3410, %fd1600, %fd1602;
	abs.f64 	%fd1603, %fd211;
	setp.geu.f64 	%p386, %fd1603, 0d41CDCD64FF800000;
	@%p386 bra 	$L__BB0_399;
	add.f64 	%fd1604, %fd211, 0d4069000000000000;
	add.f64 	%fd1605, %fd210, 0dC016CCCCCCCCCCCD;
	add.f64 	%fd1606, %fd14, %fd1605;
	div.rn.f64 	%fd1607, %fd1604, %fd1606;
	setp.lt.f64 	%p387, %fd1607, %fd3410;
	selp.f64 	%fd3408, %fd3408, %fd210, %p387;
	selp.f64 	%fd3409, %fd3409, %fd211, %p387;
	selp.f64 	%fd3410, %fd3410, %fd1607, %p387;
$L__BB0_399:
	abs.f64 	%fd1636, %fd3409;
	setp.geu.f64 	%p395, %fd1636, 0d41CDCD64FF800000;
	@%p395 bra 	$L__BB0_401;
	add.f64 	%fd1637, %fd3412, 0d4069000000000000;
	add.f64 	%fd1638, %fd3411, 0dC016CCCCCCCCCCCD;
	add.f64 	%fd1639, %fd14, %fd1638;
	div.rn.f64 	%fd1640, %fd1637, %fd1639;
	setp.lt.f64 	%p396, %fd3410, %fd1640;
	selp.f64 	%fd3411, %fd3411, %fd3408, %p396;
	selp.f64 	%fd3412, %fd3412, %fd3409, %p396;
$L__BB0_401:
	add.s32 	%r1140, %r2954, -1;
	mad.lo.s32 	%r1141, %r1140, %r33, %r2953;
	add.s32 	%r1142, %r1141, -1;
	mul.wide.s32 	%rd709, %r1142, 8;
	add.s64 	%rd710, %rd2, %rd709;
	ld.local.f64 	%fd240, [%rd710];
	abs.f64 	%fd241, %fd240;
	abs.f64 	%fd1641, %fd3411;
	max.f64 	%fd1643, %fd241, %fd1641;
	setp.gt.f64 	%p397, %fd1643, 0d41CDCD64FF800000;
	sub.f64 	%fd1644, %fd240, %fd3411;
	abs.f64 	%fd1645, %fd1644;
	setp.geu.f64 	%p398, %fd1645, 0d3EE4F8B588E368F1;
	or.pred  	%p399, %p397, %p398;
	@%p399 bra 	$L__BB0_403;
	add.s64 	%rd712, %rd1, %rd709;
	ld.local.f64 	%fd1647, [%rd712];
	abs.f64 	%fd1648, %fd1647;
	abs.f64 	%fd1649, %fd3412;
	max.f64 	%fd1651, %fd1648, %fd1649;
	setp.leu.f64 	%p400, %fd1651, 0d41CDCD64FF800000;
	sub.f64 	%fd1652, %fd1647, %fd3412;
	abs.f64 	%fd1653, %fd1652;
	setp.lt.f64 	%p401, %fd1653, 0d3EE4F8B588E368F1;
	and.pred  	%p402, %p400, %p401;
	@%p402 bra 	$L__BB0_425;
$L__BB0_403:
	mov.pred 	%p1976, -1;
	min.s32 	%r2798, %r2953, %r2954;
	setp.lt.s32 	%p1922, %r2798, 2;
	@%p1922 bra 	$L__BB0_406;
	ld.param.u64 	%rd2696, [_Z4TestPcPdS0_S0_S0_S_Pi_param_4];
	cvt.u64.u32 	%rd2523, %r1140;
	add.s64 	%rd2524, %rd5, %rd2523;
	ld.local.s8 	%r2799, [%rd2524];
	mul.wide.s32 	%rd2525, %r2799, 125;
	cvt.u64.u32 	%rd2526, %r2954;
	add.s64 	%rd2527, %rd5, %rd2526;
	ld.local.s8 	%r2800, [%rd2527];
	mul.wide.s32 	%rd2528, %r2800, 25;
	add.s64 	%rd2529, %rd2528, %rd2525;
	add.s32 	%r135, %r2953, -1;
	cvt.u64.u32 	%rd2530, %r135;
	add.s64 	%rd2531, %rd6, %rd2530;
	ld.local.s8 	%r2801, [%rd2531];
	mul.wide.s32 	%rd2532, %r2801, 5;
	add.s64 	%rd2533, %rd2529, %rd2532;
	cvt.u64.u32 	%rd2534, %r2953;
	add.s64 	%rd2535, %rd6, %rd2534;
	ld.local.s8 	%rd2536, [%rd2535];
	add.s64 	%rd2537, %rd2533, %rd2536;
	cvta.to.global.u64 	%rd2538, %rd2696;
	shl.b64 	%rd2539, %rd2537, 3;
	add.s64 	%rd2540, %rd2538, %rd2539;
	ld.global.f64 	%fd3226, [%rd2540];
	mul.lo.s32 	%r2802, %r1140, %r33;
	sub.s32 	%r2803, %r2802, %r33;
	add.s32 	%r136, %r2953, -2;
	add.s32 	%r2804, %r136, %r2803;
	mul.wide.s32 	%rd2541, %r2804, 8;
	add.s64 	%rd2542, %rd2, %rd2541;
	ld.local.f64 	%fd3227, [%rd2542];
	add.f64 	%fd3228, %fd3226, %fd3227;
	abs.f64 	%fd3229, %fd3228;
	max.f64 	%fd3231, %fd241, %fd3229;
	setp.gt.f64 	%p1924, %fd3231, 0d41CDCD64FF800000;
	sub.f64 	%fd3232, %fd240, %fd3228;
	abs.f64 	%fd3233, %fd3232;
	setp.geu.f64 	%p1925, %fd3233, 0d3EE4F8B588E368F1;
	or.pred  	%p1926, %p1924, %p1925;
	@%p1926 bra 	$L__BB0_406;
	add.s32 	%r2805, %r2954, -2;
	mul.wide.u32 	%rd2543, %r2805, 4;
	add.s64 	%rd2544, %rd3, %rd2543;
	st.local.u32 	[%rd2544], %r135;
	mul.wide.u32 	%rd2545, %r136, 4;
	add.s64 	%rd2546, %rd4, %rd2545;
	st.local.u32 	[%rd2546], %r1140;
	mov.pred 	%p1976, 0;
	mov.u32 	%r2953, %r135;
	mov.u32 	%r2954, %r1140;
$L__BB0_406:
	not.pred 	%p1928, %p1976;
	@%p1928 bra 	$L__BB0_387;
	mov.b32 	%r2950, 3;
$L__BB0_408:
	mov.u32 	%r141, %r2950;
	sub.s32 	%r2807, %r2953, %r141;
	add.s32 	%r2808, %r2807, 1;
	setp.gt.u32 	%p1930, %r2807, 2147483646;
	abs.s32 	%r2809, %r2807;
	selp.b32 	%r2810, %r2809, 0, %p1930;
	not.b32 	%r2811, %r2810;
	add.s32 	%r2812, %r2811, %r2954;
	selp.b32 	%r2813, 1, %r2808, %p1930;
	setp.lt.s32 	%p1931, %r2812, 1;
	setp.ge.s32 	%p1932, %r2813, %r2953;
	mov.pred 	%p1977, -1;
	or.pred  	%p1933, %p1931, %p1932;
	@%p1933 bra 	$L__BB0_424;
	add.s32 	%r2815, %r2954, -1;
	setp.gt.u32 	%p1934, %r2807, 2147483646;
	selp.b32 	%r2818, %r2809, 0, %p1934;
	sub.s32 	%r2952, %r2815, %r2818;
	mad.lo.s32 	%r2819, %r2815, %r33, %r2953;
	add.s32 	%r2820, %r2819, -1;
	mul.wide.s32 	%rd2547, %r2820, 8;
	add.s64 	%rd2548, %rd2, %rd2547;
	ld.local.f64 	%fd242, [%rd2548];
	abs.f64 	%fd243, %fd242;
	selp.b32 	%r2951, 1, %r2808, %p1934;
$L__BB0_410:
	not.b32 	%r2822, %r2952;
	add.s32 	%r146, %r2954, %r2822;
	not.b32 	%r2823, %r2951;
	add.s32 	%r147, %r2953, %r2823;
	setp.eq.s32 	%p1935, %r146, 0;
	setp.gt.s32 	%p1936, %r147, 0;
	and.pred  	%p1937, %p1935, %p1936;
	@%p1937 bra 	$L__BB0_412;
	setp.ne.s32 	%p1938, %r147, 0;
	setp.lt.s32 	%p1939, %r146, 1;
	or.pred  	%p1940, %p1939, %p1938;
	@%p1940 bra 	$L__BB0_417;
$L__BB0_412:
	setp.ne.s32 	%p1948, %r147, 1;
	setp.ne.s32 	%p1949, %r146, 1;
	and.pred  	%p1950, %p1949, %p1948;
	@%p1950 bra 	$L__BB0_416;
	setp.eq.s32 	%p1953, %r146, 1;
	setp.eq.s32 	%p1954, %r147, 1;
	setp.eq.s32 	%p1955, %r146, 0;
	and.pred  	%p1956, %p1955, %p1954;
	setp.eq.s32 	%p1957, %r147, 0;
	and.pred  	%p1958, %p1953, %p1957;
	or.pred  	%p1959, %p1956, %p1958;
	mov.f64 	%fd3414, 0d0000000000000000;
	mov.f64 	%fd3413, 0dC0A9300000000000;
	not.pred 	%p1960, %p1959;
	@%p1960 bra 	$L__BB0_415;
	ld.param.u64 	%rd2700, [_Z4TestPcPdS0_S0_S0_S_Pi_param_4];
	setp.gt.u32 	%p1961, %r2807, 2147483646;
	abs.s32 	%r2873, %r2807;
	selp.b32 	%r2874, %r2873, 0, %p1961;
	add.s32 	%r2875, %r2953, %r2874;
	add.s32 	%r2876, %r2807, 1;
	selp.b32 	%r2877, 1, %r2876, %p1961;
	not.b32 	%r2878, %r2877;
	add.s32 	%r2879, %r2878, %r2875;
	cvta.to.global.u64 	%rd2637, %rd2700;
	mul.wide.u32 	%rd2638, %r2879, 8;
	add.s64 	%rd2639, %rd2637, %rd2638;
	ld.global.f64 	%fd3291, [%rd2639+25192];
	cvt.u64.u32 	%rd2640, %r2952;
	add.s64 	%rd2641, %rd5, %rd2640;
	ld.local.s8 	%r2880, [%rd2641];
	mul.wide.s32 	%rd2642, %r2880, 125;
	cvt.s64.s32 	%rd2643, %r2954;
	add.s64 	%rd2644, %rd5, %rd2643;
	ld.local.s8 	%r2881, [%rd2644];
	mul.wide.s32 	%rd2645, %r2881, 25;
	cvt.s64.s32 	%rd2646, %r2951;
	add.s64 	%rd2647, %rd6, %rd2646;
	ld.local.s8 	%r2882, [%rd2647];
	mul.wide.s32 	%rd2648, %r2882, 5;
	cvt.s64.s32 	%rd2649, %r2953;
	add.s64 	%rd2650, %rd6, %rd2649;
	ld.local.s8 	%rd2651, [%rd2650];
	add.s64 	%rd2652, %rd2642, %rd2645;
	add.s64 	%rd2653, %rd2652, %rd2648;
	add.s64 	%rd2654, %rd2653, %rd2651;
	shl.b64 	%rd2655, %rd2654, 3;
	add.s64 	%rd2656, %rd2637, %rd2655;
	ld.global.f64 	%fd3292, [%rd2656+5000];
	add.f64 	%fd3414, %fd3291, %fd3292;
	ld.global.f64 	%fd3293, [%rd2639+24472];
	ld.global.f64 	%fd3294, [%rd2656];
	add.f64 	%fd3413, %fd3293, %fd3294;
$L__BB0_415:
	add.s32 	%r2883, %r2952, -1;
	mad.lo.s32 	%r2884, %r2883, %r33, %r2951;
	add.s32 	%r2885, %r2884, -1;
	mul.wide.s32 	%rd2657, %r2885, 8;
	add.s64 	%rd2658, %rd1, %rd2657;
	ld.local.f64 	%fd3295, [%rd2658];
	add.f64 	%fd3296, %fd3414, %fd3295;
	add.s64 	%rd2659, %rd2, %rd2657;
	ld.local.f64 	%fd3297, [%rd2659];
	add.f64 	%fd3298, %fd3413, %fd3297;
	abs.f64 	%fd3299, %fd3296;
	setp.gt.f64 	%p1962, %fd3299, 0d41CDCD64FF800000;
	selp.f64 	%fd3415, 0dBFF0000000000000, %fd3298, %p1962;
	selp.f64 	%fd3416, 0d7FF0000000000000, %fd3296, %p1962;
	bra.uni 	$L__BB0_420;
$L__BB0_416:
	ld.param.u64 	%rd2699, [_Z4TestPcPdS0_S0_S0_S_Pi_param_4];
	setp.gt.u32 	%p1951, %r2807, 2147483646;
	abs.s32 	%r2860, %r2807;
	selp.b32 	%r2861, %r2860, 0, %p1951;
	add.s32 	%r2862, %r2953, %r2861;
	add.s32 	%r2863, %r2807, 1;
	selp.b32 	%r2864, 1, %r2863, %p1951;
	not.b32 	%r2865, %r2864;
	add.s32 	%r2866, %r2865, %r2862;
	cvta.to.global.u64 	%rd2613, %rd2699;
	mul.wide.s32 	%rd2614, %r2866, 8;
	add.s64 	%rd2615, %rd2613, %rd2614;
	ld.global.f64 	%fd3274, [%rd2615+25192];
	cvt.u64.u32 	%rd2616, %r2952;
	add.s64 	%rd2617, %rd5, %rd2616;
	ld.local.s8 	%r2867, [%rd2617];
	mul.wide.s32 	%rd2618, %r2867, 5;
	cvt.s64.s32 	%rd2619, %r2951;
	add.s64 	%rd2620, %rd6, %rd2619;
	ld.local.s8 	%rd2621, [%rd2620];
	add.s64 	%rd2622, %rd2618, %rd2621;
	shl.b64 	%rd2623, %rd2622, 3;
	add.s64 	%rd2624, %rd2613, %rd2623;
	ld.global.f64 	%fd3275, [%rd2624+45640];
	add.f64 	%fd3276, %fd3274, %fd3275;
	cvt.s64.s32 	%rd2625, %r2954;
	add.s64 	%rd2626, %rd5, %rd2625;
	ld.local.s8 	%r2868, [%rd2626];
	mul.wide.s32 	%rd2627, %r2868, 5;
	cvt.s64.s32 	%rd2628, %r2953;
	add.s64 	%rd2629, %rd6, %rd2628;
	ld.local.s8 	%rd2630, [%rd2629];
	add.s64 	%rd2631, %rd2627, %rd2630;
	shl.b64 	%rd2632, %rd2631, 3;
	add.s64 	%rd2633, %rd2613, %rd2632;
	ld.global.f64 	%fd3277, [%rd2633+45640];
	add.f64 	%fd3278, %fd3276, %fd3277;
	add.s32 	%r2869, %r2952, -1;
	mad.lo.s32 	%r2870, %r2869, %r33, %r2951;
	add.s32 	%r2871, %r2870, -1;
	mul.wide.s32 	%rd2634, %r2871, 8;
	add.s64 	%rd2635, %rd1, %rd2634;
	ld.local.f64 	%fd3279, [%rd2635];
	add.f64 	%fd3280, %fd3278, %fd3279;
	ld.global.f64 	%fd3281, [%rd2615+24472];
	ld.global.f64 	%fd3282, [%rd2624+45440];
	add.f64 	%fd3283, %fd3281, %fd3282;
	ld.global.f64 	%fd3284, [%rd2633+45440];
	add.f64 	%fd3285, %fd3283, %fd3284;
	add.s64 	%rd2636, %rd2, %rd2634;
	ld.local.f64 	%fd3286, [%rd2636];
	add.f64 	%fd3287, %fd3285, %fd3286;
	abs.f64 	%fd3288, %fd3280;
	setp.gt.f64 	%p1952, %fd3288, 0d41CDCD64FF800000;
	selp.f64 	%fd3415, 0dBFF0000000000000, %fd3287, %p1952;
	selp.f64 	%fd3416, 0d7FF0000000000000, %fd3280, %p1952;
	bra.uni 	$L__BB0_420;
$L__BB0_417:
	setp.ne.s32 	%p1941, %r146, 1;
	setp.ne.s32 	%p1942, %r147, 1;
	or.pred  	%p1943, %p1941, %p1942;
	@%p1943 bra 	$L__BB0_419;
	ld.param.u64 	%rd2698, [_Z4TestPcPdS0_S0_S0_S_Pi_param_4];
	cvt.u64.u32 	%rd2581, %r2952;
	add.s64 	%rd2582, %rd5, %rd2581;
	ld.local.s8 	%r2847, [%rd2582];
	mul.wide.s32 	%rd2583, %r2847, 125;
	ld.local.s8 	%r2848, [%rd2582+1];
	mul.wide.s32 	%rd2584, %r2848, 25;
	cvt.s64.s32 	%rd2585, %r2951;
	add.s64 	%rd2586, %rd6, %rd2585;
	ld.local.s8 	%r2849, [%rd2586];
	mul.wide.s32 	%rd2587, %r2849, 5;
	ld.local.s8 	%rd2588, [%rd2586+1];
	add.s64 	%rd2589, %rd2583, %rd2584;
	add.s64 	%rd2590, %rd2589, %rd2587;
	add.s64 	%rd2591, %rd2590, %rd2588;
	cvta.to.global.u64 	%rd2592, %rd2698;
	shl.b64 	%rd2593, %rd2591, 3;
	add.s64 	%rd2594, %rd2592, %rd2593;
	ld.global.f64 	%fd3252, [%rd2594+10000];
	cvt.s64.s32 	%rd2595, %r2953;
	add.s64 	%rd2596, %rd6, %rd2595;
	ld.local.s8 	%r2850, [%rd2596];
	mul.wide.s32 	%rd2597, %r2850, 125;
	ld.local.s8 	%r2851, [%rd2596+-1];
	mul.wide.s32 	%rd2598, %r2851, 25;
	cvt.s64.s32 	%rd2599, %r2954;
	add.s64 	%rd2600, %rd5, %rd2599;
	ld.local.s8 	%r2852, [%rd2600];
	mul.wide.s32 	%rd2601, %r2852, 5;
	ld.local.s8 	%rd2602, [%rd2600+-1];
	add.s64 	%rd2603, %rd2597, %rd2598;
	add.s64 	%rd2604, %rd2603, %rd2601;
	add.s64 	%rd2605, %rd2604, %rd2602;
	shl.b64 	%rd2606, %rd2605, 3;
	add.s64 	%rd2607, %rd2592, %rd2606;
	ld.global.f64 	%fd3253, [%rd2607+10000];
	add.f64 	%fd3254, %fd3252, %fd3253;
	add.s32 	%r2853, %r2952, -1;
	mad.lo.s32 	%r2854, %r2853, %r33, %r2951;
	add.s32 	%r2855, %r2854, -1;
	mul.wide.s32 	%rd2608, %r2855, 8;
	add.s64 	%rd2609, %rd2, %rd2608;
	ld.local.f64 	%fd3255, [%rd2609];
	add.f64 	%fd3256, %fd3254, %fd3255;
	ld.global.f64 	%fd3257, [%rd2594+15000];
	ld.global.f64 	%fd3258, [%rd2607+15000];
	add.f64 	%fd3259, %fd3257, %fd3258;
	add.s64 	%rd2610, %rd1, %rd2608;
	ld.local.f64 	%fd3260, [%rd2610];
	add.f64 	%fd3261, %fd3259, %fd3260;
	abs.f64 	%fd3262, %fd3261;
	setp.gt.f64 	%p1946, %fd3262, 0d41CDCD64FF800000;
	selp.f64 	%fd3263, 0dBFF0000000000000, %fd3256, %p1946;
	selp.f64 	%fd3264, 0d7FF0000000000000, %fd3261, %p1946;
	add.f64 	%fd3265, %fd3264, 0d4069000000000000;
	add.f64 	%fd3266, %fd3263, 0dC016CCCCCCCCCCCD;
	add.f64 	%fd3267, %fd14, %fd3266;
	div.rn.f64 	%fd3268, %fd3265, %fd3267;
	add.s32 	%r2856, %r2954, -1;
	mad.lo.s32 	%r2857, %r2856, %r33, %r2953;
	add.s32 	%r2858, %r2857, -1;
	mul.wide.s32 	%rd2611, %r2858, 8;
	add.s64 	%rd2612, %rd1, %rd2611;
	ld.local.f64 	%fd3269, [%rd2612];
	add.f64 	%fd3270, %fd3269, 0d4069000000000000;
	add.f64 	%fd3271, %fd242, 0dC016CCCCCCCCCCCD;
	add.f64 	%fd3272, %fd14, %fd3271;
	div.rn.f64 	%fd3273, %fd3270, %fd3272;
	setp.ltu.f64 	%p1947, %fd3268, %fd3273;
	selp.f64 	%fd3415, 0dBFF0000000000000, %fd3263, %p1947;
	selp.f64 	%fd3416, 0d7FF0000000000000, %fd3264, %p1947;
	bra.uni 	$L__BB0_420;
$L__BB0_419:
	ld.param.u64 	%rd2697, [_Z4TestPcPdS0_S0_S0_S_Pi_param_4];
	setp.gt.u32 	%p1944, %r2807, 2147483646;
	selp.b32 	%r2826, %r2809, 0, %p1944;
	add.s32 	%r2827, %r2953, %r2826;
	selp.b32 	%r2829, 1, %r2808, %p1944;
	not.b32 	%r2830, %r2829;
	add.s32 	%r2831, %r2830, %r2827;
	cvta.to.global.u64 	%rd2549, %rd2697;
	mul.wide.s32 	%rd2550, %r2831, 8;
	add.s64 	%rd2551, %rd2549, %rd2550;
	ld.global.f64 	%fd3235, [%rd2551+24952];
	cvt.u64.u32 	%rd2552, %r2952;
	add.s64 	%rd2553, %rd5, %rd2552;
	ld.local.s8 	%r2832, [%rd2553];
	mul.wide.s32 	%rd2554, %r2832, 125;
	ld.local.s8 	%r2833, [%rd2553+1];
	mul.wide.s32 	%rd2555, %r2833, 25;
	cvt.s64.s32 	%rd2556, %r2951;
	add.s64 	%rd2557, %rd6, %rd2556;
	ld.local.s8 	%r2834, [%rd2557];
	mul.wide.s32 	%rd2558, %r2834, 5;
	ld.local.s8 	%rd2559, [%rd2557+1];
	add.s64 	%rd2560, %rd2554, %rd2555;
	add.s64 	%rd2561, %rd2560, %rd2558;
	add.s64 	%rd2562, %rd2561, %rd2559;
	shl.b64 	%rd2563, %rd2562, 3;
	add.s64 	%rd2564, %rd2549, %rd2563;
	ld.global.f64 	%fd3236, [%rd2564+30440];
	add.f64 	%fd3237, %fd3235, %fd3236;
	cvt.s64.s32 	%rd2565, %r2953;
	add.s64 	%rd2566, %rd6, %rd2565;
	ld.local.s8 	%r2835, [%rd2566];
	mul.wide.s32 	%rd2567, %r2835, 125;
	ld.local.s8 	%r2836, [%rd2566+-1];
	mul.wide.s32 	%rd2568, %r2836, 25;
	cvt.s64.s32 	%rd2569, %r2954;
	add.s64 	%rd2570, %rd5, %rd2569;
	ld.local.s8 	%r2837, [%rd2570];
	mul.wide.s32 	%rd2571, %r2837, 5;
	ld.local.s8 	%rd2572, [%rd2570+-1];
	add.s64 	%rd2573, %rd2567, %rd2568;
	add.s64 	%rd2574, %rd2573, %rd2571;
	add.s64 	%rd2575, %rd2574, %rd2572;
	shl.b64 	%rd2576, %rd2575, 3;
	add.s64 	%rd2577, %rd2549, %rd2576;
	ld.global.f64 	%fd3238, [%rd2577+30440];
	add.f64 	%fd3239, %fd3237, %fd3238;
	add.s32 	%r2838, %r2952, -1;
	mad.lo.s32 	%r2839, %r2838, %r33, %r2951;
	add.s32 	%r2840, %r2839, -1;
	mul.wide.s32 	%rd2578, %r2840, 8;
	add.s64 	%rd2579, %rd1, %rd2578;
	ld.local.f64 	%fd3240, [%rd2579];
	add.f64 	%fd3241, %fd3239, %fd3240;
	ld.global.f64 	%fd3242, [%rd2551+24232];
	ld.global.f64 	%fd3243, [%rd2564+25440];
	add.f64 	%fd3244, %fd3242, %fd3243;
	ld.global.f64 	%fd3245, [%rd2577+25440];
	add.f64 	%fd3246, %fd3244, %fd3245;
	sub.s32 	%r2845, %r146, %r147;
	abs.s32 	%r2846, %r2845;
	cvt.rn.f64.s32 	%fd3247, %r2846;
	fma.rn.f64 	%fd3248, %fd3247, 0dBFEEF3E864B31D04, %fd3246;
	add.s64 	%rd2580, %rd2, %rd2578;
	ld.local.f64 	%fd3249, [%rd2580];
	add.f64 	%fd3250, %fd3249, %fd3248;
	abs.f64 	%fd3251, %fd3241;
	setp.gt.f64 	%p1945, %fd3251, 0d41CDCD64FF800000;
	selp.f64 	%fd3415, 0dBFF0000000000000, %fd3250, %p1945;
	selp.f64 	%fd3416, 0d7FF0000000000000, %fd3241, %p1945;
$L__BB0_420:
	abs.f64 	%fd3300, %fd3415;
	max.f64 	%fd3302, %fd243, %fd3300;
	setp.gt.f64 	%p1963, %fd3302, 0d41CDCD64FF800000;
	sub.f64 	%fd3303, %fd242, %fd3415;
	abs.f64 	%fd3304, %fd3303;
	setp.geu.f64 	%p1964, %fd3304, 0d3EE4F8B588E368F1;
	or.pred  	%p1965, %p1963, %p1964;
	@%p1965 bra 	$L__BB0_423;
	add.s32 	%r2886, %r2954, -1;
	mad.lo.s32 	%r2887, %r2886, %r33, %r2953;
	add.s32 	%r2888, %r2887, -1;
	mul.wide.s32 	%rd2660, %r2888, 8;
	add.s64 	%rd2661, %rd1, %rd2660;
	ld.local.f64 	%fd3306, [%rd2661];
	abs.f64 	%fd3307, %fd3306;
	abs.f64 	%fd3308, %fd3416;
	max.f64 	%fd3310, %fd3307, %fd3308;
	setp.gt.f64 	%p1966, %fd3310, 0d41CDCD64FF800000;
	sub.f64 	%fd3311, %fd3306, %fd3416;
	abs.f64 	%fd3312, %fd3311;
	setp.geu.f64 	%p1967, %fd3312, 0d3EE4F8B588E368F1;
	or.pred  	%p1968, %p1966, %p1967;
	@%p1968 bra 	$L__BB0_423;
	add.s32 	%r2889, %r2952, -1;
	mul.wide.u32 	%rd2662, %r2889, 4;
	add.s64 	%rd2663, %rd3, %rd2662;
	st.local.u32 	[%rd2663], %r2951;
	mul.wide.s32 	%rd2664, %r2951, 4;
	add.s64 	%rd2665, %rd4, %rd2664;
	st.local.u32 	[%rd2665+-4], %r2952;
	mov.pred 	%p1977, 0;
	mov.u32 	%r2953, %r2951;
	mov.u32 	%r2954, %r2952;
	bra.uni 	$L__BB0_424;
$L__BB0_423:
	add.s32 	%r148, %r2952, -1;
	add.s32 	%r2951, %r2951, 1;
	setp.gt.s32 	%p1971, %r2952, 1;
	setp.lt.s32 	%p1972, %r2951, %r2953;
	and.pred  	%p1973, %p1971, %p1972;
	mov.u32 	%r2952, %r148;
	@%p1973 bra 	$L__BB0_410;
$L__BB0_424:
	add.s32 	%r2950, %r141, 1;
	setp.lt.u32 	%p1974, %r141, 32;
	and.pred  	%p1975, %p1977, %p1974;
	@%p1975 bra 	$L__BB0_408;
	bra.uni 	$L__BB0_387;
$L__BB0_425:
	setp.gt.f64 	%p403, %fd168, 0d41CDCD64FF800000;
	ld.local.f64 	%fd1656, [%rd24];
	add.f64 	%fd258, %fd3407, %fd1656;
	add.s64 	%rd714, %rd2, %rd650;
	ld.local.f64 	%fd1657, [%rd714];
	add.f64 	%fd259, %fd3406, %fd1657;
	@%p403 bra 	$L__BB0_453;
	setp.eq.s32 	%p404, %r31, 0;
	mov.b32 	%r2984, 0;
	@%p404 bra 	$L__BB0_439;
	and.b32  	%r153, %r31, 15;
	setp.lt.u32 	%p405, %r31, 16;
	mov.b32 	%r2984, 0;
	mov.u32 	%r2957, %r2984;
	@%p405 bra 	$L__BB0_430;
	and.b32  	%r2957, %r31, 2147483632;
	mov.b32 	%r2984, 0;
	mov.u32 	%r2969, %r2984;
$L__BB0_429:
	.pragma "nounroll";
	mul.wide.u32 	%rd715, %r2969, 4;
	add.s64 	%rd716, %rd3, %rd715;
	ld.local.u32 	%r1150, [%rd716];
	setp.gt.s32 	%p406, %r1150, 0;
	selp.u32 	%r1151, 1, 0, %p406;
	add.s32 	%r1152, %r2984, %r1151;
	ld.local.u32 	%r1153, [%rd716+4];
	setp.gt.s32 	%p407, %r1153, 0;
	selp.u32 	%r1154, 1, 0, %p407;
	add.s32 	%r1155, %r1152, %r1154;
	ld.local.u32 	%r1156, [%rd716+8];
	setp.gt.s32 	%p408, %r1156, 0;
	selp.u32 	%r1157, 1, 0, %p408;
	add.s32 	%r1158, %r1155, %r1157;
	ld.local.u32 	%r1159, [%rd716+12];
	setp.gt.s32 	%p409, %r1159, 0;
	selp.u32 	%r1160, 1, 0, %p409;
	add.s32 	%r1161, %r1158, %r1160;
	ld.local.u32 	%r1162, [%rd716+16];
	setp.gt.s32 	%p410, %r1162, 0;
	selp.u32 	%r1163, 1, 0, %p410;
	add.s32 	%r1164, %r1161, %r1163;
	ld.local.u32 	%r1165, [%rd716+20];
	setp.gt.s32 	%p411, %r1165, 0;
	selp.u32 	%r1166, 1, 0, %p411;
	add.s32 	%r1167, %r1164, %r1166;
	ld.local.u32 	%r1168, [%rd716+24];
	setp.gt.s32 	%p412, %r1168, 0;
	selp.u32 	%r1169, 1, 0, %p412;
	add.s32 	%r1170, %r1167, %r1169;
	ld.local.u32 	%r1171, [%rd716+28];
	setp.gt.s32 	%p413, %r1171, 0;
	selp.u32 	%r1172, 1, 0, %p413;
	add.s32 	%r1173, %r1170, %r1172;
	ld.local.u32 	%r1174, [%rd716+32];
	setp.gt.s32 	%p414, %r1174, 0;
	selp.u32 	%r1175, 1, 0, %p414;
	add.s32 	%r1176, %r1173, %r1175;
	ld.local.u32 	%r1177, [%rd716+36];
	setp.gt.s32 	%p415, %r1177, 0;
	selp.u32 	%r1178, 1, 0, %p415;
	add.s32 	%r1179, %r1176, %r1178;
	ld.local.u32 	%r1180, [%rd716+40];
	setp.gt.s32 	%p416, %r1180, 0;
	selp.u32 	%r1181, 1, 0, %p416;
	add.s32 	%r1182, %r1179, %r1181;
	ld.local.u32 	%r1183, [%rd716+44];
	setp.gt.s32 	%p417, %r1183, 0;
	selp.u32 	%r1184, 1, 0, %p417;
	add.s32 	%r1185, %r1182, %r1184;
	ld.local.u32 	%r1186, [%rd716+48];
	setp.gt.s32 	%p418, %r1186, 0;
	selp.u32 	%r1187, 1, 0, %p418;
	add.s32 	%r1188, %r1185, %r1187;
	ld.local.u32 	%r1189, [%rd716+52];
	setp.gt.s32 	%p419, %r1189, 0;
	selp.u32 	%r1190, 1, 0, %p419;
	add.s32 	%r1191, %r1188, %r1190;
	ld.local.u32 	%r1192, [%rd716+56];
	setp.gt.s32 	%p420, %r1192, 0;
	selp.u32 	%r1193, 1, 0, %p420;
	add.s32 	%r1194, %r1191, %r1193;
	ld.local.u32 	%r1195, [%rd716+60];
	setp.gt.s32 	%p421, %r1195, 0;
	selp.u32 	%r1196, 1, 0, %p421;
	add.s32 	%r2984, %r1194, %r1196;
	add.s32 	%r2969, %r2969, 16;
	setp.eq.s32 	%p422, %r2969, %r2957;
	@%p422 bra 	$L__BB0_430;
	bra.uni 	$L__BB0_429;
$L__BB0_430:
	setp.eq.s32 	%p423, %r153, 0;
	@%p423 bra 	$L__BB0_439;
	and.b32  	%r158, %r31, 7;
	setp.lt.u32 	%p424, %r153, 8;
	@%p424 bra 	$L__BB0_433;
	mul.wide.u32 	%rd717, %r2957, 4;
	add.s64 	%rd718, %rd3, %rd717;
	ld.local.u32 	%r1198, [%rd718];
	setp.gt.s32 	%p425, %r1198, 0;
	selp.u32 	%r1199, 1, 0, %p425;
	add.s32 	%r1200, %r2984, %r1199;
	ld.local.u32 	%r1201, [%rd718+4];
	setp.gt.s32 	%p426, %r1201, 0;
	selp.u32 	%r1202, 1, 0, %p426;
	add.s32 	%r1203, %r1200, %r1202;
	ld.local.u32 	%r1204, [%rd718+8];
	setp.gt.s32 	%p427, %r1204, 0;
	selp.u32 	%r1205, 1, 0, %p427;
	add.s32 	%r1206, %r1203, %r1205;
	ld.local.u32 	%r1207, [%rd718+12];
	setp.gt.s32 	%p428, %r1207, 0;
	selp.u32 	%r1208, 1, 0, %p428;
	add.s32 	%r1209, %r1206, %r1208;
	ld.local.u32 	%r1210, [%rd718+16];
	setp.gt.s32 	%p429, %r1210, 0;
	selp.u32 	%r1211, 1, 0, %p429;
	add.s32 	%r1212, %r1209, %r1211;
	ld.local.u32 	%r1213, [%rd718+20];
	setp.gt.s32 	%p430, %r1213, 0;
	selp.u32 	%r1214, 1, 0, %p430;
	add.s32 	%r1215, %r1212, %r1214;
	ld.local.u32 	%r1216, [%rd718+24];
	setp.gt.s32 	%p431, %r1216, 0;
	selp.u32 	%r1217, 1, 0, %p431;
	add.s32 	%r1218, %r1215, %r1217;
	ld.local.u32 	%r1219, [%rd718+28];
	setp.gt.s32 	%p432, %r1219, 0;
	selp.u32 	%r1220, 1, 0, %p432;
	add.s32 	%r2984, %r1218, %r1220;
	add.s32 	%r2957, %r2957, 8;
$L__BB0_433:
	setp.eq.s32 	%p433, %r158, 0;
	@%p433 bra 	$L__BB0_439;
	and.b32  	%r164, %r31, 3;
	setp.lt.u32 	%p434, %r158, 4;
	@%p434 bra 	$L__BB0_436;
	mul.wide.u32 	%rd719, %r2957, 4;
	add.s64 	%rd720, %rd3, %rd719;
	ld.local.u32 	%r1222, [%rd720];
	setp.gt.s32 	%p435, %r1222, 0;
	selp.u32 	%r1223, 1, 0, %p435;
	add.s32 	%r1224, %r2984, %r1223;
	ld.local.u32 	%r1225, [%rd720+4];
	setp.gt.s32 	%p436, %r1225, 0;
	selp.u32 	%r1226, 1, 0, %p436;
	add.s32 	%r1227, %r1224, %r1226;
	ld.local.u32 	%r1228, [%rd720+8];
	setp.gt.s32 	%p437, %r1228, 0;
	selp.u32 	%r1229, 1, 0, %p437;
	add.s32 	%r1230, %r1227, %r1229;
	ld.local.u32 	%r1231, [%rd720+12];
	setp.gt.s32 	%p438, %r1231, 0;
	selp.u32 	%r1232, 1, 0, %p438;
	add.s32 	%r2984, %r1230, %r1232;
	add.s32 	%r2957, %r2957, 4;
$L__BB0_436:
	setp.eq.s32 	%p439, %r164, 0;
	@%p439 bra 	$L__BB0_439;
	mov.b32 	%r2966, 0;
$L__BB0_438:
	.pragma "nounroll";
	mul.wide.u32 	%rd721, %r2957, 4;
	add.s64 	%rd722, %rd3, %rd721;
	ld.local.u32 	%r1234, [%rd722];
	setp.gt.s32 	%p440, %r1234, 0;
	selp.u32 	%r1235, 1, 0, %p440;
	add.s32 	%r2984, %r2984, %r1235;
	add.s32 	%r2957, %r2957, 1;
	add.s32 	%r2966, %r2966, 1;
	setp.ne.s32 	%p441, %r2966, %r164;
	@%p441 bra 	$L__BB0_438;
$L__BB0_439:
	setp.eq.s32 	%p442, %r33, 0;
	@%p442 bra 	$L__BB0_452;
	and.b32  	%r177, %r33, 15;
	setp.lt.u32 	%p443, %r33, 16;
	mov.b32 	%r2974, 0;
	@%p443 bra 	$L__BB0_443;
	and.b32  	%r2974, %r33, 2147483632;
	mov.b32 	%r2971, 0;
$L__BB0_442:
	.pragma "nounroll";
	mul.wide.u32 	%rd723, %r2971, 4;
	add.s64 	%rd724, %rd4, %rd723;
	ld.local.u32 	%r1239, [%rd724];
	setp.gt.s32 	%p444, %r1239, 0;
	selp.u32 	%r1240, 1, 0, %p444;
	add.s32 	%r1241, %r2984, %r1240;
	ld.local.u32 	%r1242, [%rd724+4];
	setp.gt.s32 	%p445, %r1242, 0;
	selp.u32 	%r1243, 1, 0, %p445;
	add.s32 	%r1244, %r1241, %r1243;
	ld.local.u32 	%r1245, [%rd724+8];
	setp.gt.s32 	%p446, %r1245, 0;
	selp.u32 	%r1246, 1, 0, %p446;
	add.s32 	%r1247, %r1244, %r1246;
	ld.local.u32 	%r1248, [%rd724+12];
	setp.gt.s32 	%p447, %r1248, 0;
	selp.u32 	%r1249, 1, 0, %p447;
	add.s32 	%r1250, %r1247, %r1249;
	ld.local.u32 	%r1251, [%rd724+16];
	setp.gt.s32 	%p448, %r1251, 0;
	selp.u32 	%r1252, 1, 0, %p448;
	add.s32 	%r1253, %r1250, %r1252;
	ld.local.u32 	%r1254, [%rd724+20];
	setp.gt.s32 	%p449, %r1254, 0;
	selp.u32 	%r1255, 1, 0, %p449;
	add.s32 	%r1256, %r1253, %r1255;
	ld.local.u32 	%r1257, [%rd724+24];
	setp.gt.s32 	%p450, %r1257, 0;
	selp.u32 	%r1258, 1, 0, %p450;
	add.s32 	%r1259, %r1256, %r1258;
	ld.local.u32 	%r1260, [%rd724+28];
	setp.gt.s32 	%p451, %r1260, 0;
	selp.u32 	%r1261, 1, 0, %p451;
	add.s32 	%r1262, %r1259, %r1261;
	ld.local.u32 	%r1263, [%rd724+32];
	setp.gt.s32 	%p452, %r1263, 0;
	selp.u32 	%r1264, 1, 0, %p452;
	add.s32 	%r1265, %r1262, %r1264;
	ld.local.u32 	%r1266, [%rd724+36];
	setp.gt.s32 	%p453, %r1266, 0;
	selp.u32 	%r1267, 1, 0, %p453;
	add.s32 	%r1268, %r1265, %r1267;
	ld.local.u32 	%r1269, [%rd724+40];
	setp.gt.s32 	%p454, %r1269, 0;
	selp.u32 	%r1270, 1, 0, %p454;
	add.s32 	%r1271, %r1268, %r1270;
	ld.local.u32 	%r1272, [%rd724+44];
	setp.gt.s32 	%p455, %r1272, 0;
	selp.u32 	%r1273, 1, 0, %p455;
	add.s32 	%r1274, %r1271, %r1273;
	ld.local.u32 	%r1275, [%rd724+48];
	setp.gt.s32 	%p456, %r1275, 0;
	selp.u32 	%r1276, 1, 0, %p456;
	add.s32 	%r1277, %r1274, %r1276;
	ld.local.u32 	%r1278, [%rd724+52];
	setp.gt.s32 	%p457, %r1278, 0;
	selp.u32 	%r1279, 1, 0, %p457;
	add.s32 	%r1280, %r1277, %r1279;
	ld.local.u32 	%r1281, [%rd724+56];
	setp.gt.s32 	%p458, %r1281, 0;
	selp.u32 	%r1282, 1, 0, %p458;
	add.s32 	%r1283, %r1280, %r1282;
	ld.local.u32 	%r1284, [%rd724+60];
	setp.gt.s32 	%p459, %r1284, 0;
	selp.u32 	%r1285, 1, 0, %p459;
	add.s32 	%r2984, %r1283, %r1285;
	add.s32 	%r2971, %r2971, 16;
	setp.ne.s32 	%p460, %r2971, %r2974;
	@%p460 bra 	$L__BB0_442;
$L__BB0_443:
	setp.eq.s32 	%p461, %r177, 0;
	@%p461 bra 	$L__BB0_452;
	and.b32  	%r190, %r33, 7;
	setp.lt.u32 	%p462, %r177, 8;
	@%p462 bra 	$L__BB0_446;
	mul.wide.u32 	%rd725, %r2974, 4;
	add.s64 	%rd726, %rd4, %rd725;
	ld.local.u32 	%r1287, [%rd726];
	setp.gt.s32 	%p463, %r1287, 0;
	selp.u32 	%r1288, 1, 0, %p463;
	add.s32 	%r1289, %r2984, %r1288;
	ld.local.u32 	%r1290, [%rd726+4];
	setp.gt.s32 	%p464, %r1290, 0;
	selp.u32 	%r1291, 1, 0, %p464;
	add.s32 	%r1292, %r1289, %r1291;
	ld.local.u32 	%r1293, [%rd726+8];
	setp.gt.s32 	%p465, %r1293, 0;
	selp.u32 	%r1294, 1, 0, %p465;
	add.s32 	%r1295, %r1292, %r1294;
	ld.local.u32 	%r1296, [%rd726+12];
	setp.gt.s32 	%p466, %r1296, 0;
	selp.u32 	%r1297, 1, 0, %p466;
	add.s32 	%r1298, %r1295, %r1297;
	ld.local.u32 	%r1299, [%rd726+16];
	setp.gt.s32 	%p467, %r1299, 0;
	selp.u32 	%r1300, 1, 0, %p467;
	add.s32 	%r1301, %r1298, %r1300;
	ld.local.u32 	%r1302, [%rd726+20];
	setp.gt.s32 	%p468, %r1302, 0;
	selp.u32 	%r1303, 1, 0, %p468;
	add.s32 	%r1304, %r1301, %r1303;
	ld.local.u32 	%r1305, [%rd726+24];
	setp.gt.s32 	%p469, %r1305, 0;
	selp.u32 	%r1306, 1, 0, %p469;
	add.s32 	%r1307, %r1304, %r1306;
	ld.local.u32 	%r1308, [%rd726+28];
	setp.gt.s32 	%p470, %r1308, 0;
	selp.u32 	%r1309, 1, 0, %p470;
	add.s32 	%r2984, %r1307, %r1309;
	add.s32 	%r2974, %r2974, 8;
$L__BB0_446:
	setp.eq.s32 	%p471, %r190, 0;
	@%p471 bra 	$L__BB0_452;
	and.b32  	%r196, %r33, 3;
	setp.lt.u32 	%p472, %r190, 4;
	@%p472 bra 	$L__BB0_449;
	mul.wide.u32 	%rd727, %r2974, 4;
	add.s64 	%rd728, %rd4, %rd727;
	ld.local.u32 	%r1311, [%rd728];
	setp.gt.s32 	%p473, %r1311, 0;
	selp.u32 	%r1312, 1, 0, %p473;
	add.s32 	%r1313, %r2984, %r1312;
	ld.local.u32 	%r1314, [%rd728+4];
	setp.gt.s32 	%p474, %r1314, 0;
	selp.u32 	%r1315, 1, 0, %p474;
	add.s32 	%r1316, %r1313, %r1315;
	ld.local.u32 	%r1317, [%rd728+8];
	setp.gt.s32 	%p475, %r1317, 0;
	selp.u32 	%r1318, 1, 0, %p475;
	add.s32 	%r1319, %r1316, %r1318;
	ld.local.u32 	%r1320, [%rd728+12];
	setp.gt.s32 	%p476, %r1320, 0;
	selp.u32 	%r1321, 1, 0, %p476;
	add.s32 	%r2984, %r1319, %r1321;
	add.s32 	%r2974, %r2974, 4;
$L__BB0_449:
	setp.eq.s32 	%p477, %r196, 0;
	@%p477 bra 	$L__BB0_452;
	mov.b32 	%r2983, 0;
$L__BB0_451:
	.pragma "nounroll";
	mul.wide.u32 	%rd729, %r2974, 4;
	add.s64 	%rd730, %rd4, %rd729;
	ld.local.u32 	%r1323, [%rd730];
	setp.gt.s32 	%p478, %r1323, 0;
	selp.u32 	%r1324, 1, 0, %p478;
	add.s32 	%r2984, %r2984, %r1324;
	add.s32 	%r2974, %r2974, 1;
	add.s32 	%r2983, %r2983, 1;
	setp.ne.s32 	%p479, %r2983, %r196;
	@%p479 bra 	$L__BB0_451;
$L__BB0_452:
	shr.u32 	%r1325, %r2984, 1;
	add.s32 	%r1326, %r1325, -1;
	cvt.rn.f64.s32 	%fd1658, %r1326;
	add.f64 	%fd1659, %fd259, 0dC016CCCCCCCCCCCD;
	fma.rn.f64 	%fd1660, %fd1658, 0dBFE0A2B1704FF434, %fd1659;
	add.f64 	%fd1661, %fd14, %fd1660;
	add.f64 	%fd1662, %fd258, 0d4069000000000000;
	div.rn.f64 	%fd1663, %fd1662, %fd1661;
	add.f64 	%fd3417, %fd1663, 0dC071126666666666;
$L__BB0_453:
	ld.param.u64 	%rd2670, [_Z4TestPcPdS0_S0_S0_S_Pi_param_1];
	cvta.to.global.u64 	%rd731, %rd2670;
	setp.lt.f64 	%p480, %fd3417, 0d0000000000000000;
	selp.f64 	%fd1664, 0d0000000000000000, %fd3417, %p480;
	mov.u32 	%r1328, %ntid.x;
	mov.u32 	%r1329, %ctaid.x;
	mov.u32 	%r1330, %tid.x;
	mad.lo.s32 	%r1331, %r1328, %r1329, %r1330;
	mul.wide.s32 	%rd732, %r1331, 8;
	add.s64 	%rd733, %rd731, %rd732;
	st.global.f64 	[%rd733], %fd1664;
	add.u64 	%rd28, %SPL, 0;
	add.u64 	%rd29, %SPL, 5000;
	add.u64 	%rd30, %SPL, 10000;
	add.u64 	%rd31, %SPL, 10208;
	add.u64 	%rd32, %SPL, 10416;
	add.u64 	%rd33, %SPL, 10516;
	mov.b32 	%r2985, 0;
$L__BB0_454:
	mov.u32 	%r209, %r2985;
	cvt.u64.u32 	%rd740, %r209;
	add.s64 	%rd34, %rd7, %rd740;
	ld.local.u8 	%rs193, [%rd34];
	setp.ne.s16 	%p481, %rs193, 0;
	add.s32 	%r2985, %r209, 1;
	@%p481 bra 	$L__BB0_454;
	and.b32  	%r1332, %r209, 1;
	setp.eq.b32 	%p482, %r1332, 1;
	@%p482 bra 	$L__BB0_486;
	setp.eq.s32 	%p483, %r209, 0;
	@%p483 bra 	$L__BB0_466;
	shr.u32 	%r1334, %r209, 1;
	max.u32 	%r211, %r1334, 1;
	mov.b32 	%r2986, 0;
$L__BB0_458:
	cvt.u64.u32 	%rd741, %r2986;
	add.s64 	%rd742, %rd7, %rd741;
	ld.local.u8 	%rs30, [%rd742];
	setp.ne.s16 	%p484, %rs30, 65;
	not.b32 	%r1335, %r2986;
	cvt.s64.s32 	%rd743, %r1335;
	add.s64 	%rd744, %rd34, %rd743;
	ld.local.u8 	%rs31, [%rd744];
	@%p484 bra 	$L__BB0_460;
	setp.ne.s16 	%p485, %rs31, 84;
	@%p485 bra 	$L__BB0_486;
$L__BB0_460:
	setp.ne.s16 	%p486, %rs30, 84;
	@%p486 bra 	$L__BB0_462;
	setp.ne.s16 	%p487, %rs31, 65;
	@%p487 bra 	$L__BB0_486;
$L__BB0_462:
	setp.eq.s16 	%p488, %rs30, 84;
	setp.eq.s16 	%p489, %rs30, 65;
	setp.ne.s16 	%p490, %rs31, 65;
	or.pred  	%p491, %p490, %p488;
	setp.ne.s16 	%p492, %rs31, 84;
	or.pred  	%p493, %p492, %p489;
	and.pred  	%p494, %p491, %p493;
	not.pred 	%p495, %p494;
	@%p495 bra 	$L__BB0_486;
	setp.eq.s16 	%p496, %rs30, 67;
	setp.ne.s16 	%p497, %rs31, 71;
	and.pred  	%p498, %p497, %p496;
	@%p498 bra 	$L__BB0_486;
	setp.ne.s16 	%p499, %rs31, 71;
	setp.eq.s16 	%p500, %rs30, 67;
	setp.eq.s16 	%p501, %rs30, 71;
	setp.ne.s16 	%p502, %rs31, 67;
	xor.pred  	%p503, %p501, %p502;
	or.pred  	%p504, %p499, %p500;
	and.pred  	%p505, %p503, %p504;
	not.pred 	%p506, %p505;
	@%p506 bra 	$L__BB0_486;
	add.s32 	%r2986, %r2986, 1;
	setp.eq.s32 	%p507, %r2986, %r211;
	@%p507 bra 	$L__BB0_466;
	bra.uni 	$L__BB0_458;
$L__BB0_466:
	mov.b32 	%r2987, 0;
$L__BB0_467:
	mov.u32 	%r214, %r2987;
	cvt.u64.u32 	%rd745, %r214;
	add.s64 	%rd35, %rd8, %rd745;
	ld.local.u8 	%rs199, [%rd35];
	setp.ne.s16 	%p508, %rs199, 0;
	add.s32 	%r2987, %r214, 1;
	@%p508 bra 	$L__BB0_467;
	and.b32  	%r1337, %r214, 1;
	setp.eq.b32 	%p509, %r1337, 1;
	@%p509 bra 	$L__BB0_486;
	setp.eq.s32 	%p510, %r214, 0;
	@%p510 bra 	$L__BB0_479;
	shr.u32 	%r1339, %r214, 1;
	max.u32 	%r216, %r1339, 1;
	mov.b32 	%r2988, 0;
$L__BB0_471:
	cvt.u64.u32 	%rd746, %r2988;
	add.s64 	%rd747, %rd8, %rd746;
	ld.local.u8 	%rs32, [%rd747];
	setp.ne.s16 	%p511, %rs32, 65;
	not.b32 	%r1340, %r2988;
	cvt.s64.s32 	%rd748, %r1340;
	add.s64 	%rd749, %rd35, %rd748;
	ld.local.u8 	%rs33, [%rd749];
	@%p511 bra 	$L__BB0_473;
	setp.ne.s16 	%p512, %rs33, 84;
	@%p512 bra 	$L__BB0_486;
$L__BB0_473:
	setp.ne.s16 	%p513, %rs32, 84;
	@%p513 bra 	$L__BB0_475;
	setp.ne.s16 	%p514, %rs33, 65;
	@%p514 bra 	$L__BB0_486;
$L__BB0_475:
	setp.eq.s16 	%p515, %rs32, 84;
	setp.eq.s16 	%p516, %rs32, 65;
	setp.ne.s16 	%p517, %rs33, 65;
	or.pred  	%p518, %p517, %p515;
	setp.ne.s16 	%p519, %rs33, 84;
	or.pred  	%p520, %p519, %p516;
	and.pred  	%p521, %p518, %p520;
	not.pred 	%p522, %p521;
	@%p522 bra 	$L__BB0_486;
	setp.eq.s16 	%p523, %rs32, 67;
	setp.ne.s16 	%p524, %rs33, 71;
	and.pred  	%p525, %p524, %p523;
	@%p525 bra 	$L__BB0_486;
	setp.ne.s16 	%p526, %rs33, 71;
	setp.eq.s16 	%p527, %rs32, 67;
	setp.eq.s16 	%p528, %rs32, 71;
	setp.ne.s16 	%p529, %rs33, 67;
	xor.pred  	%p530, %p528, %p529;
	or.pred  	%p531, %p526, %p527;
	and.pred  	%p532, %p530, %p531;
	not.pred 	%p533, %p532;
	@%p533 bra 	$L__BB0_486;
	add.s32 	%r2988, %r2988, 1;
	setp.ne.s32 	%p534, %r2988, %r216;
	@%p534 bra 	$L__BB0_471;
$L__BB0_479:
	mov.f64 	%fd3418, 0d3E6466AE23AE1ED1;
	{
	.reg .b32 %temp; 
	mov.b64 	{%temp, %r2989}, %fd3418;
	}
	{
	.reg .b32 %temp; 
	mov.b64 	{%r2990, %temp}, %fd3418;
	}
	setp.gt.s32 	%p539, %r2989, 1048575;
	mov.b32 	%r2991, -1023;
	@%p539 bra 	$L__BB0_481;
	mov.f64 	%fd3418, 0d41C466AE23AE1ED1;
	{
	.reg .b32 %temp; 
	mov.b64 	{%temp, %r2989}, %fd3418;
	}
	{
	.reg .b32 %temp; 
	mov.b64 	{%r2990, %temp}, %fd3418;
	}
	mov.b32 	%r2991, -1077;
$L__BB0_481:
	add.s32 	%r1357, %r2989, -1;
	setp.gt.u32 	%p540, %r1357, 2146435070;
	@%p540 bra 	$L__BB0_485;
	shr.u32 	%r1360, %r2989, 20;
	add.s32 	%r2992, %r2991, %r1360;
	and.b32  	%r1361, %r2989, 1048575;
	or.b32  	%r1362, %r1361, 1072693248;
	mov.b64 	%fd3419, {%r2990, %r1362};
	setp.lt.u32 	%p542, %r1362, 1073127583;
	@%p542 bra 	$L__BB0_484;
	{
	.reg .b32 %temp; 
	mov.b64 	{%r1363, %temp}, %fd3419;
	}
	{
	.reg .b32 %temp; 
	mov.b64 	{%temp, %r1364}, %fd3419;
	}
	add.s32 	%r1365, %r1364, -1048576;
	mov.b64 	%fd3419, {%r1363, %r1365};
	add.s32 	%r2992, %r2992, 1;
$L__BB0_484:
	add.f64 	%fd1703, %fd3419, 0dBFF0000000000000;
	add.f64 	%fd1704, %fd3419, 0d3FF0000000000000;
	rcp.approx.ftz.f64 	%fd1705, %fd1704;
	neg.f64 	%fd1706, %fd1704;
	fma.rn.f64 	%fd1707, %fd1706, %fd1705, 0d3FF0000000000000;
	fma.rn.f64 	%fd1708, %fd1707, %fd1707, %fd1707;
	fma.rn.f64 	%fd1709, %fd1708, %fd1705, %fd1705;
	mul.f64 	%fd1710, %fd1703, %fd1709;
	fma.rn.f64 	%fd1711, %fd1703, %fd1709, %fd1710;
	mul.f64 	%fd1712, %fd1711, %fd1711;
	fma.rn.f64 	%fd1713, %fd1712, 0d3EB1380B3AE80F1E, 0d3ED0EE258B7A8B04;
	fma.rn.f64 	%fd1714, %fd1713, %fd1712, 0d3EF3B2669F02676F;
	fma.rn.f64 	%fd1715, %fd1714, %fd1712, 0d3F1745CBA9AB0956;
	fma.rn.f64 	%fd1716, %fd1715, %fd1712, 0d3F3C71C72D1B5154;
	fma.rn.f64 	%fd1717, %fd1716, %fd1712, 0d3F624924923BE72D;
	fma.rn.f64 	%fd1718, %fd1717, %fd1712, 0d3F8999999999A3C4;
	fma.rn.f64 	%fd1719, %fd1718, %fd1712, 0d3FB5555555555554;
	sub.f64 	%fd1720, %fd1703, %fd1711;
	add.f64 	%fd1721, %fd1720, %fd1720;
	neg.f64 	%fd1722, %fd1711;
	fma.rn.f64 	%fd1723, %fd1722, %fd1703, %fd1721;
	mul.f64 	%fd1724, %fd1709, %fd1723;
	mul.f64 	%fd1725, %fd1712, %fd1719;
	fma.rn.f64 	%fd1726, %fd1725, %fd1711, %fd1724;
	xor.b32  	%r1366, %r2992, -2147483648;
	mov.b32 	%r1367, 1127219200;
	mov.b64 	%fd1727, {%r1366, %r1367};
	mov.b32 	%r1368, -2147483648;
	mov.b64 	%fd1728, {%r1368, %r1367};
	sub.f64 	%fd1729, %fd1727, %fd1728;
	fma.rn.f64 	%fd1730, %fd1729, 0d3FE62E42FEFA39EF, %fd1711;
	fma.rn.f64 	%fd1731, %fd1729, 0dBFE62E42FEFA39EF, %fd1730;
	sub.f64 	%fd1732, %fd1731, %fd1711;
	sub.f64 	%fd1733, %fd1726, %fd1732;
	fma.rn.f64 	%fd1734, %fd1729, 0d3C7ABC9E3B39803F, %fd1733;
	add.f64 	%fd3422, %fd1730, %fd1734;
	bra.uni 	$L__BB0_493;
$L__BB0_485:
	fma.rn.f64 	%fd1702, %fd3418, 0d7FF0000000000000, 0d7FF0000000000000;
	{
	.reg .b32 %temp; 
	mov.b64 	{%temp, %r1358}, %fd3418;
	}
	and.b32  	%r1359, %r1358, 2147483647;
	setp.eq.s32 	%p541, %r1359, 0;
	selp.f64 	%fd3422, 0dFFF0000000000000, %fd1702, %p541;
	bra.uni 	$L__BB0_493;
$L__BB0_486:
	mov.f64 	%fd3420, 0d3E4466AE23AE1ED1;
	{
	.reg .b32 %temp; 
	mov.b64 	{%temp, %r2993}, %fd3420;
	}
	{
	.reg .b32 %temp; 
	mov.b64 	{%r2994, %temp}, %fd3420;
	}
	setp.gt.s32 	%p535, %r2993, 1048575;
	mov.b32 	%r2995, -1023;
	@%p535 bra 	$L__BB0_488;
	mov.f64 	%fd3420, 0d41A466AE23AE1ED1;
	{
	.reg .b32 %temp; 
	mov.b64 	{%temp, %r2993}, %fd3420;
	}
	{
	.reg .b32 %temp; 
	mov.b64 	{%r2994, %temp}, %fd3420;
	}
	mov.b32 	%r2995, -1077;
$L__BB0_488:
	add.s32 	%r1343, %r2993, -1;
	setp.gt.u32 	%p536, %r1343, 2146435070;
	@%p536 bra 	$L__BB0_492;
	shr.u32 	%r1346, %r2993, 20;
	add.s32 	%r2996, %r2995, %r1346;
	and.b32  	%r1347, %r2993, 1048575;
	or.b32  	%r1348, %r1347, 1072693248;
	mov.b64 	%fd3421, {%r2994, %r1348};
	setp.lt.u32 	%p538, %r1348, 1073127583;
	@%p538 bra 	$L__BB0_491;
	{
	.reg .b32 %temp; 
	mov.b64 	{%r1349, %temp}, %fd3421;
	}
	{
	.reg .b32 %temp; 
	mov.b64 	{%temp, %r1350}, %fd3421;
	}
	add.s32 	%r1351, %r1350, -1048576;
	mov.b64 	%fd3421, {%r1349, %r1351};
	add.s32 	%r2996, %r2996, 1;
$L__BB0_491:
	add.f64 	%fd1668, %fd3421, 0dBFF0000000000000;
	add.f64 	%fd1669, %fd3421, 0d3FF0000000000000;
	rcp.approx.ftz.f64 	%fd1670, %fd1669;
	neg.f64 	%fd1671, %fd1669;
	fma.rn.f64 	%fd1672, %fd1671, %fd1670, 0d3FF0000000000000;
	fma.rn.f64 	%fd1673, %fd1672, %fd1672, %fd1672;
	fma.rn.f64 	%fd1674, %fd1673, %fd1670, %fd1670;
	mul.f64 	%fd1675, %fd1668, %fd1674;
	fma.rn.f64 	%fd1676, %fd1668, %fd1674, %fd1675;
	mul.f64 	%fd1677, %fd1676, %fd1676;
	fma.rn.f64 	%fd1678, %fd1677, 0d3EB1380B3AE80F1E, 0d3ED0EE258B7A8B04;
	fma.rn.f64 	%fd1679, %fd1678, %fd1677, 0d3EF3B2669F02676F;
	fma.rn.f64 	%fd1680, %fd1679, %fd1677, 0d3F1745CBA9AB0956;
	fma.rn.f64 	%fd1681, %fd1680, %fd1677, 0d3F3C71C72D1B5154;
	fma.rn.f64 	%fd1682, %fd1681, %fd1677, 0d3F624924923BE72D;
	fma.rn.f64 	%fd1683, %fd1682, %fd1677, 0d3F8999999999A3C4;
	fma.rn.f64 	%fd1684, %fd1683, %fd1677, 0d3FB5555555555554;
	sub.f64 	%fd1685, %fd1668, %fd1676;
	add.f64 	%fd1686, %fd1685, %fd1685;
	neg.f64 	%fd1687, %fd1676;
	fma.rn.f64 	%fd1688, %fd1687, %fd1668, %fd1686;
	mul.f64 	%fd1689, %fd1674, %fd1688;
	mul.f64 	%fd1690, %fd1677, %fd1684;
	fma.rn.f64 	%fd1691, %fd1690, %fd1676, %fd1689;
	xor.b32  	%r1352, %r2996, -2147483648;
	mov.b32 	%r1353, 1127219200;
	mov.b64 	%fd1692, {%r1352, %r1353};
	mov.b32 	%r1354, -2147483648;
	mov.b64 	%fd1693, {%r1354, %r1353};
	sub.f64 	%fd1694, %fd1692, %fd1693;
	fma.rn.f64 	%fd1695, %fd1694, 0d3FE62E42FEFA39EF, %fd1676;
	fma.rn.f64 	%fd1696, %fd1694, 0dBFE62E42FEFA39EF, %fd1695;
	sub.f64 	%fd1697, %fd1696, %fd1676;
	sub.f64 	%fd1698, %fd1691, %fd1697;
	fma.rn.f64 	%fd1699, %fd1694, 0d3C7ABC9E3B39803F, %fd1698;
	add.f64 	%fd3422, %fd1695, %fd1699;
	bra.uni 	$L__BB0_493;
$L__BB0_492:
	fma.rn.f64 	%fd1667, %fd3420, 0d7FF0000000000000, 0d7FF0000000000000;
	{
	.reg .b32 %temp; 
	mov.b64 	{%temp, %r1344}, %fd3420;
	}
	and.b32  	%r1345, %r1344, 2147483647;
	setp.eq.s32 	%p537, %r1345, 0;
	selp.f64 	%fd3422, 0dFFF0000000000000, %fd1667, %p537;
$L__BB0_493:
	mul.f64 	%fd275, %fd3422, 0d3FFFCB923A29C77A;
	mov.b32 	%r2997, 0;
$L__BB0_494:
	mov.u32 	%r239, %r2997;
	cvt.u64.u32 	%rd750, %r239;
	add.s64 	%rd751, %rd7, %rd750;
	ld.local.u8 	%rs205, [%rd751];
	setp.ne.s16 	%p543, %rs205, 0;
	add.s32 	%r2997, %r239, 1;
	@%p543 bra 	$L__BB0_494;
	mov.b32 	%r2998, 0;
$L__BB0_496:
	mov.u32 	%r241, %r2998;
	cvt.u64.u32 	%rd752, %r241;
	add.s64 	%rd753, %rd8, %rd752;
	ld.local.u8 	%rs206, [%rd753];
	setp.ne.s16 	%p544, %rs206, 0;
	add.s32 	%r2998, %r241, 1;
	@%p544 bra 	$L__BB0_496;
	setp.eq.s32 	%p545, %r239, 0;
	@%p545 bra 	$L__BB0_526;
	and.b32  	%r243, %r239, 3;
	setp.lt.u32 	%p546, %r239, 4;
	mov.b32 	%r3002, 1;
	@%p546 bra 	$L__BB0_504;
	and.b32  	%r244, %r239, 2147483644;
	mov.b32 	%r3002, 1;
$L__BB0_500:
	mov.u32 	%r252, %r3002;
	cvt.s64.s32 	%rd754, %r252;
	add.s64 	%rd36, %rd7, %rd754;
	ld.local.u8 	%rs208, [%rd36+-1];
	mov.b16 	%rs467, 0;
	setp.gt.s16 	%p547, %rs208, 70;
	@%p547 bra 	$L__BB0_538;
	setp.gt.s16 	%p555, %rs208, 50;
	@%p555 bra 	$L__BB0_535;
	setp.eq.s16 	%p559, %rs208, 48;
	@%p559 bra 	$L__BB0_548;
	setp.eq.s16 	%p560, %rs208, 49;
	@%p560 bra 	$L__BB0_546;
	bra.uni 	$L__BB0_533;
$L__BB0_504:
	setp.eq.s32 	%p608, %r243, 0;
	@%p608 bra 	$L__BB0_526;
	mov.b32 	%r3001, 0;
$L__BB0_506:
	.pragma "nounroll";
	cvt.s64.s32 	%rd756, %r3002;
	add.s64 	%rd757, %rd7, %rd756;
	ld.local.u8 	%rs232, [%rd757+-1];
	mov.b16 	%rs466, 0;
	setp.gt.s16 	%p609, %rs232, 70;
	@%p609 bra 	$L__BB0_516;
	setp.gt.s16 	%p617, %rs232, 50;
	@%p617 bra 	$L__BB0_512;
	setp.eq.s16 	%p621, %rs232, 48;
	@%p621 bra 	$L__BB0_525;
	setp.eq.s16 	%p622, %rs232, 49;
	@%p622 bra 	$L__BB0_515;
	setp.eq.s16 	%p623, %rs232, 50;
	@%p623 bra 	$L__BB0_511;
	bra.uni 	$L__BB0_520;
$L__BB0_511:
	mov.b16 	%rs466, 2;
	bra.uni 	$L__BB0_525;
$L__BB0_512:
	setp.eq.s16 	%p618, %rs232, 51;
	@%p618 bra 	$L__BB0_524;
	setp.eq.s16 	%p619, %rs232, 65;
	@%p619 bra 	$L__BB0_525;
	setp.eq.s16 	%p620, %rs232, 67;
	@%p620 bra 	$L__BB0_515;
	bra.uni 	$L__BB0_520;
$L__BB0_515:
	mov.b16 	%rs466, 1;
	bra.uni 	$L__BB0_525;
$L__BB0_516:
	setp.gt.s16 	%p610, %rs232, 98;
	@%p610 bra 	$L__BB0_521;
	setp.eq.s16 	%p614, %rs232, 71;
	@%p614 bra 	$L__BB0_511;
	setp.eq.s16 	%p615, %rs232, 84;
	@%p615 bra 	$L__BB0_524;
	setp.eq.s16 	%p616, %rs232, 97;
	@%p616 bra 	$L__BB0_525;
$L__BB0_520:
	mov.b16 	%rs466, 4;
	bra.uni 	$L__BB0_525;
$L__BB0_521:
	setp.eq.s16 	%p611, %rs232, 99;
	@%p611 bra 	$L__BB0_515;
	setp.eq.s16 	%p612, %rs232, 103;
	@%p612 bra 	$L__BB0_511;
	setp.ne.s16 	%p613, %rs232, 116;
	@%p613 bra 	$L__BB0_520;
$L__BB0_524:
	mov.b16 	%rs466, 3;
$L__BB0_525:
	cvt.u64.u32 	%rd758, %r3002;
	add.s64 	%rd759, %rd32, %rd758;
	st.local.u8 	[%rd759], %rs466;
	add.s32 	%r3002, %r3002, 1;
	add.s32 	%r3001, %r3001, 1;
	setp.ne.s32 	%p624, %r3001, %r243;
	@%p624 bra 	$L__BB0_506;
$L__BB0_526:
	setp.eq.s32 	%p625, %r241, 0;
	@%p625 bra 	$L__BB0_701;
	and.b32  	%r250, %r241, 3;
	setp.lt.u32 	%p626, %r241, 4;
	mov.b32 	%r3004, 1;
	@%p626 bra 	$L__BB0_679;
	and.b32  	%r251, %r241, 2147483644;
	mov.b32 	%r3004, 1;
$L__BB0_529:
	sub.s32 	%r1377, %r241, %r3004;
	cvt.u64.u32 	%rd760, %r1377;
	add.s64 	%rd761, %rd8, %rd760;
	ld.local.u8 	%rs238, [%rd761];
	mov.b16 	%rs471, 0;
	setp.gt.s16 	%p627, %rs238, 70;
	@%p627 bra 	$L__BB0_611;
	setp.gt.s16 	%p635, %rs238, 50;
	@%p635 bra 	$L__BB0_608;
	setp.eq.s16 	%p639, %rs238, 48;
	@%p639 bra 	$L__BB0_621;
	setp.eq.s16 	%p640, %rs238, 49;
	@%p640 bra 	$L__BB0_619;
	bra.uni 	$L__BB0_606;
$L__BB0_533:
	setp.eq.s16 	%p561, %rs208, 50;
	@%p561 bra 	$L__BB0_534;
	bra.uni 	$L__BB0_542;
$L__BB0_534:
	mov.b16 	%rs467, 2;
	bra.uni 	$L__BB0_548;
$L__BB0_535:
	setp.eq.s16 	%p556, %rs208, 51;
	@%p556 bra 	$L__BB0_547;
	setp.eq.s16 	%p557, %rs208, 65;
	@%p557 bra 	$L__BB0_548;
	setp.eq.s16 	%p558, %rs208, 67;
	@%p558 bra 	$L__BB0_546;
	bra.uni 	$L__BB0_542;
$L__BB0_538:
	setp.gt.s16 	%p548, %rs208, 98;
	@%p548 bra 	$L__BB0_543;
	setp.eq.s16 	%p552, %rs208, 71;
	@%p552 bra 	$L__BB0_534;
	setp.eq.s16 	%p553, %rs208, 84;
	@%p553 bra 	$L__BB0_547;
	setp.eq.s16 	%p554, %rs208, 97;
	@%p554 bra 	$L__BB0_548;
$L__BB0_542:
	mov.b16 	%rs467, 4;
	bra.uni 	$L__BB0_548;
$L__BB0_543:
	setp.eq.s16 	%p549, %rs208, 116;
	@%p549 bra 	$L__BB0_547;
	setp.eq.s16 	%p550, %rs208, 103;
	@%p550 bra 	$L__BB0_534;
	setp.ne.s16 	%p551, %rs208, 99;
	@%p551 bra 	$L__BB0_542;
$L__BB0_546:
	mov.b16 	%rs467, 1;
	bra.uni 	$L__BB0_548;
$L__BB0_547:
	mov.b16 	%rs467, 3;
$L__BB0_548:
	cvt.u64.u32 	%rd755, %r252;
	add.s64 	%rd37, %rd32, %rd755;
	st.local.u8 	[%rd37], %rs467;
	ld.local.u8 	%rs214, [%rd36];
	mov.b16 	%rs468, 0;
	setp.gt.s16 	%p562, %rs214, 70;
	@%p562 bra 	$L__BB0_558;
	setp.gt.s16 	%p570, %rs214, 50;
	@%p570 bra 	$L__BB0_554;
	setp.eq.s16 	%p574, %rs214, 48;
	@%p574 bra 	$L__BB0_567;
	setp.eq.s16 	%p575, %rs214, 49;
	@%p575 bra 	$L__BB0_557;
	setp.eq.s16 	%p576, %rs214, 50;
	@%p576 bra 	$L__BB0_553;
	bra.uni 	$L__BB0_562;
$L__BB0_553:
	mov.b16 	%rs468, 2;
	bra.uni 	$L__BB0_567;
$L__BB0_554:
	setp.eq.s16 	%p571, %rs214, 51;
	@%p571 bra 	$L__BB0_566;
	setp.eq.s16 	%p572, %rs214, 65;
	@%p572 bra 	$L__BB0_567;
	setp.eq.s16 	%p573, %rs214, 67;
	@%p573 bra 	$L__BB0_557;
	bra.uni 	$L__BB0_562;
$L__BB0_557:
	mov.b16 	%rs468, 1;
	bra.uni 	$L__BB0_567;
$L__BB0_558:
	setp.gt.s16 	%p563, %rs214, 98;
	@%p563 bra 	$L__BB0_563;
	setp.eq.s16 	%p567, %rs214, 71;
	@%p567 bra 	$L__BB0_553;
	setp.eq.s16 	%p568, %rs214, 84;
	@%p568 bra 	$L__BB0_566;
	setp.eq.s16 	%p569, %rs214, 97;
	@%p569 bra 	$L__BB0_567;
$L__BB0_562:
	mov.b16 	%rs468, 4;
	bra.uni 	$L__BB0_567;
$L__BB0_563:
	setp.eq.s16 	%p564, %rs214, 99;
	@%p564 bra 	$L__BB0_557;
	setp.eq.s16 	%p565, %rs214, 103;
	@%p565 bra 	$L__BB0_553;
	setp.ne.s16 	%p566, %rs214, 116;
	@%p566 bra 	$L__BB0_562;
$L__BB0_566:
	mov.b16 	%rs468, 3;
$L__BB0_567:
	st.local.u8 	[%rd37+1], %rs468;
	ld.local.u8 	%rs220, [%rd36+1];
	mov.b16 	%rs469, 0;
	setp.gt.s16 	%p577, %rs220, 70;
	@%p577 bra 	$L__BB0_577;
	setp.gt.s16 	%p585, %rs220, 50;
	@%p585 bra 	$L__BB0_573;
	setp.eq.s16 	%p589, %rs220, 48;
	@%p589 bra 	$L__BB0_586;
	setp.eq.s16 	%p590, %rs220, 49;
	@%p590 bra 	$L__BB0_576;
	setp.eq.s16 	%p591, %rs220, 50;
	@%p591 bra 	$L__BB0_572;
	bra.uni 	$L__BB0_581;
$L__BB0_572:
	mov.b16 	%rs469, 2;
	bra.uni 	$L__BB0_586;
$L__BB0_573:
	setp.eq.s16 	%p586, %rs220, 51;
	@%p586 bra 	$L__BB0_585;
	setp.eq.s16 	%p587, %rs220, 65;
	@%p587 bra 	$L__BB0_586;
	setp.eq.s16 	%p588, %rs220, 67;
	@%p588 bra 	$L__BB0_576;
	bra.uni 	$L__BB0_581;
$L__BB0_576:
	mov.b16 	%rs469, 1;
	bra.uni 	$L__BB0_586;
$L__BB0_577:
	setp.gt.s16 	%p578, %rs220, 98;
	@%p578 bra 	$L__BB0_582;
	setp.eq.s16 	%p582, %rs220, 71;
	@%p582 bra 	$L__BB0_572;
	setp.eq.s16 	%p583, %rs220, 84;
	@%p583 bra 	$L__BB0_585;
	setp.eq.s16 	%p584, %rs220, 97;
	@%p584 bra 	$L__BB0_586;
$L__BB0_581:
	mov.b16 	%rs469, 4;
	bra.uni 	$L__BB0_586;
$L__BB0_582:
	setp.eq.s16 	%p579, %rs220, 99;
	@%p579 bra 	$L__BB0_576;
	setp.eq.s16 	%p580, %rs220, 103;
	@%p580 bra 	$L__BB0_572;
	setp.ne.s16 	%p581, %rs220, 116;
	@%p581 bra 	$L__BB0_581;
$L__BB0_585:
	mov.b16 	%rs469, 3;
$L__BB0_586:
	st.local.u8 	[%rd37+2], %rs469;
	ld.local.u8 	%rs226, [%rd36+2];
	mov.b16 	%rs470, 0;
	setp.gt.s16 	%p592, %rs226, 70;
	@%p592 bra 	$L__BB0_596;
	setp.gt.s16 	%p600, %rs226, 50;
	@%p600 bra 	$L__BB0_592;
	setp.eq.s16 	%p604, %rs226, 48;
	@%p604 bra 	$L__BB0_605;
	setp.eq.s16 	%p605, %rs226, 49;
	@%p605 bra 	$L__BB0_595;
	setp.eq.s16 	%p606, %rs226, 50;
	@%p606 bra 	$L__BB0_591;
	bra.uni 	$L__BB0_600;
$L__BB0_591:
	mov.b16 	%rs470, 2;
	bra.uni 	$L__BB0_605;
$L__BB0_592:
	setp.eq.s16 	%p601, %rs226, 51;
	@%p601 bra 	$L__BB0_604;
	setp.eq.s16 	%p602, %rs226, 65;
	@%p602 bra 	$L__BB0_605;
	setp.eq.s16 	%p603, %rs226, 67;
	@%p603 bra 	$L__BB0_595;
	bra.uni 	$L__BB0_600;
$L__BB0_595:
	mov.b16 	%rs470, 1;
	bra.uni 	$L__BB0_605;
$L__BB0_596:
	setp.gt.s16 	%p593, %rs226, 98;
	@%p593 bra 	$L__BB0_601;
	setp.eq.s16 	%p597, %rs226, 71;
	@%p597 bra 	$L__BB0_591;
	setp.eq.s16 	%p598, %rs226, 84;
	@%p598 bra 	$L__BB0_604;
	setp.eq.s16 	%p599, %rs226, 97;
	@%p599 bra 	$L__BB0_605;
$L__BB0_600:
	mov.b16 	%rs470, 4;
	bra.uni 	$L__BB0_605;
$L__BB0_601:
	setp.eq.s16 	%p594, %rs226, 99;
	@%p594 bra 	$L__BB0_595;
	setp.eq.s16 	%p595, %rs226, 103;
	@%p595 bra 	$L__BB0_591;
	setp.ne.s16 	%p596, %rs226, 116;
	@%p596 bra 	$L__BB0_600;
$L__BB0_604:
	mov.b16 	%rs470, 3;
$L__BB0_605:
	st.local.u8 	[%rd37+3], %rs470;
	add.s32 	%r3002, %r252, 4;
	add.s32 	%r1373, %r252, 3;
	setp.eq.s32 	%p607, %r1373, %r244;
	@%p607 bra 	$L__BB0_504;
	bra.uni 	$L__BB0_500;
$L__BB0_606:
	setp.eq.s16 	%p641, %rs238, 50;
	@%p641 bra 	$L__BB0_607;
	bra.uni 	$L__BB0_615;
$L__BB0_607:
	mov.b16 	%rs471, 2;
	bra.uni 	$L__BB0_621;
$L__BB0_608:
	setp.eq.s16 	%p636, %rs238, 51;
	@%p636 bra 	$L__BB0_620;
	setp.eq.s16 	%p637, %rs238, 65;
	@%p637 bra 	$L__BB0_621;
	setp.eq.s16 	%p638, %rs238, 67;
	@%p638 bra 	$L__BB0_619;
	bra.uni 	$L__BB0_615;
$L__BB0_611:
	setp.gt.s16 	%p628, %rs238, 98;
	@%p628 bra 	$L__BB0_616;
	setp.eq.s16 	%p632, %rs238, 71;
	@%p632 bra 	$L__BB0_607;
	setp.eq.s16 	%p633, %rs238, 84;
	@%p633 bra 	$L__BB0_620;
	setp.eq.s16 	%p634, %rs238, 97;
	@%p634 bra 	$L__BB0_621;
$L__BB0_615:
	mov.b16 	%rs471, 4;
	bra.uni 	$L__BB0_621;
$L__BB0_616:
	setp.eq.s16 	%p629, %rs238, 116;
	@%p629 bra 	$L__BB0_620;
	setp.eq.s16 	%p630, %rs238, 103;
	@%p630 bra 	$L__BB0_607;
	setp.ne.s16 	%p631, %rs238, 99;
	@%p631 bra 	$L__BB0_615;
$L__BB0_619:
	mov.b16 	%rs471, 1;
	bra.uni 	$L__BB0_621;
$L__BB0_620:
	mov.b16 	%rs471, 3;
$L__BB0_621:
	cvt.u64.u32 	%rd762, %r3004;
	add.s64 	%rd38, %rd33, %rd762;
	st.local.u8 	[%rd38], %rs471;
	not.b32 	%r1378, %r3004;
	add.s32 	%r1379, %r241, %r1378;
	cvt.u64.u32 	%rd763, %r1379;
	add.s64 	%rd764, %rd8, %rd763;
	ld.local.u8 	%rs244, [%rd764];
	mov.b16 	%rs472, 0;
	setp.gt.s16 	%p642, %rs244, 70;
	@%p642 bra 	$L__BB0_631;
	setp.gt.s16 	%p650, %rs244, 50;
	@%p650 bra 	$L__BB0_627;
	setp.eq.s16 	%p654, %rs244, 48;
	@%p654 bra 	$L__BB0_640;
	setp.eq.s16 	%p655, %rs244, 49;
	@%p655 bra 	$L__BB0_630;
	setp.eq.s16 	%p656, %rs244, 50;
	@%p656 bra 	$L__BB0_626;
	bra.uni 	$L__BB0_635;
$L__BB0_626:
	mov.b16 	%rs472, 2;
	bra.uni 	$L__BB0_640;
$L__BB0_627:
	setp.eq.s16 	%p651, %rs244, 51;
	@%p651 bra 	$L__BB0_639;
	setp.eq.s16 	%p652, %rs244, 65;
	@%p652 bra 	$L__BB0_640;
	setp.eq.s16 	%p653, %rs244, 67;
	@%p653 bra 	$L__BB0_630;
	bra.uni 	$L__BB0_635;
$L__BB0_630:
	mov.b16 	%rs472, 1;
	bra.uni 	$L__BB0_640;
$L__BB0_631:
	setp.gt.s16 	%p643, %rs244, 98;
	@%p643 bra 	$L__BB0_636;
	setp.eq.s16 	%p647, %rs244, 71;
	@%p647 bra 	$L__BB0_626;
	setp.eq.s16 	%p648, %rs244, 84;
	@%p648 bra 	$L__BB0_639;
	setp.eq.s16 	%p649, %rs244, 97;
	@%p649 bra 	$L__BB0_640;
$L__BB0_635:
	mov.b16 	%rs472, 4;
	bra.uni 	$L__BB0_640;
$L__BB0_636:
	setp.eq.s16 	%p644, %rs244, 99;
	@%p644 bra 	$L__BB0_630;
	setp.eq.s16 	%p645, %rs244, 103;
	@%p645 bra 	$L__BB0_626;
	setp.ne.s16 	%p646, %rs244, 116;
	@%p646 bra 	$L__BB0_635;
$L__BB0_639:
	mov.b16 	%rs472, 3;
$L__BB0_640:
	st.local.u8 	[%rd38+1], %rs472;
	add.s32 	%r1381, %r1377, -2;
	cvt.u64.u32 	%rd765, %r1381;
	add.s64 	%rd766, %rd8, %rd765;
	ld.local.u8 	%rs250, [%rd766];
	mov.b16 	%rs473, 0;
	setp.gt.s16 	%p657, %rs250, 70;
	@%p657 bra 	$L__BB0_650;
	setp.gt.s16 	%p665, %rs250, 50;
	@%p665 bra 	$L__BB0_646;
	setp.eq.s16 	%p669, %rs250, 48;
	@%p669 bra 	$L__BB0_659;
	setp.eq.s16 	%p670, %rs250, 49;
	@%p670 bra 	$L__BB0_649;
	setp.eq.s16 	%p671, %rs250, 50;
	@%p671 bra 	$L__BB0_645;
	bra.uni 	$L__BB0_654;
$L__BB0_645:
	mov.b16 	%rs473, 2;
	bra.uni 	$L__BB0_659;
$L__BB0_646:
	setp.eq.s16 	%p666, %rs250, 51;
	@%p666 bra 	$L__BB0_658;
	setp.eq.s16 	%p667, %rs250, 65;
	@%p667 bra 	$L__BB0_659;
	setp.eq.s16 	%p668, %rs250, 67;
	@%p668 bra 	$L__BB0_649;
	bra.uni 	$L__BB0_654;
$L__BB0_649:
	mov.b16 	%rs473, 1;
	bra.uni 	$L__BB0_659;
$L__BB0_650:
	setp.gt.s16 	%p658, %rs250, 98;
	@%p658 bra 	$L__BB0_655;
	setp.eq.s16 	%p662, %rs250, 71;
	@%p662 bra 	$L__BB0_645;
	setp.eq.s16 	%p663, %rs250, 84;
	@%p663 bra 	$L__BB0_658;
	setp.eq.s16 	%p664, %rs250, 97;
	@%p664 bra 	$L__BB0_659;
$L__BB0_654:
	mov.b16 	%rs473, 4;
	bra.uni 	$L__BB0_659;
$L__BB0_655:
	setp.eq.s16 	%p659, %rs250, 99;
	@%p659 bra 	$L__BB0_649;
	setp.eq.s16 	%p660, %rs250, 103;
	@%p660 bra 	$L__BB0_645;
	setp.ne.s16 	%p661, %rs250, 116;
	@%p661 bra 	$L__BB0_654;
$L__BB0_658:
	mov.b16 	%rs473, 3;
$L__BB0_659:
	st.local.u8 	[%rd38+2], %rs473;
	add.s32 	%r255, %r3004, 3;
	sub.s32 	%r1382, %r241, %r255;
	cvt.u64.u32 	%rd767, %r1382;
	add.s64 	%rd768, %rd8, %rd767;
	ld.local.u8 	%rs256, [%rd768];
	mov.b16 	%rs474, 0;
	setp.gt.s16 	%p672, %rs256, 70;
	@%p672 bra 	$L__BB0_669;
	setp.gt.s16 	%p680, %rs256, 50;
	@%p680 bra 	$L__BB0_665;
	setp.eq.s16 	%p684, %rs256, 48;
	@%p684 bra 	$L__BB0_678;
	setp.eq.s16 	%p685, %rs256, 49;
	@%p685 bra 	$L__BB0_668;
	setp.eq.s16 	%p686, %rs256, 50;
	@%p686 bra 	$L__BB0_664;
	bra.uni 	$L__BB0_673;
$L__BB0_664:
	mov.b16 	%rs474, 2;
	bra.uni 	$L__BB0_678;
$L__BB0_665:
	setp.eq.s16 	%p681, %rs256, 51;
	@%p681 bra 	$L__BB0_677;
	setp.eq.s16 	%p682, %rs256, 65;
	@%p682 bra 	$L__BB0_678;
	setp.eq.s16 	%p683, %rs256, 67;
	@%p683 bra 	$L__BB0_668;
	bra.uni 	$L__BB0_673;
$L__BB0_668:
	mov.b16 	%rs474, 1;
	bra.uni 	$L__BB0_678;
$L__BB0_669:
	setp.gt.s16 	%p673, %rs256, 98;
	@%p673 bra 	$L__BB0_674;
	setp.eq.s16 	%p677, %rs256, 71;
	@%p677 bra 	$L__BB0_664;
	setp.eq.s16 	%p678, %rs256, 84;
	@%p678 bra 	$L__BB0_677;
	setp.eq.s16 	%p679, %rs256, 97;
	@%p679 bra 	$L__BB0_678;
$L__BB0_673:
	mov.b16 	%rs474, 4;
	bra.uni 	$L__BB0_678;
$L__BB0_674:
	setp.eq.s16 	%p674, %rs256, 99;
	@%p674 bra 	$L__BB0_668;
	setp.eq.s16 	%p675, %rs256, 103;
	@%p675 bra 	$L__BB0_664;
	setp.ne.s16 	%p676, %rs256, 116;
	@%p676 bra 	$L__BB0_673;
$L__BB0_677:
	mov.b16 	%rs474, 3;
$L__BB0_678:
	st.local.u8 	[%rd38+3], %rs474;
	add.s32 	%r3004, %r3004, 4;
	setp.ne.s32 	%p687, %r255, %r251;
	@%p687 bra 	$L__BB0_529;
$L__BB0_679:
	setp.eq.s32 	%p688, %r250, 0;
	@%p688 bra 	$L__BB0_701;
	mov.b32 	%r3006, 0;
$L__BB0_681:
	.pragma "nounroll";
	sub.s32 	%r1384, %r241, %r3004;
	cvt.u64.u32 	%rd769, %r1384;
	add.s64 	%rd770, %rd8, %rd769;
	ld.local.u8 	%rs262, [%rd770];
	mov.b16 	%rs475, 0;
	setp.gt.s16 	%p689, %rs262, 70;
	@%p689 bra 	$L__BB0_691;
	setp.gt.s16 	%p697, %rs262, 50;
	@%p697 bra 	$L__BB0_687;
	setp.eq.s16 	%p701, %rs262, 48;
	@%p701 bra 	$L__BB0_700;
	setp.eq.s16 	%p702, %rs262, 49;
	@%p702 bra 	$L__BB0_690;
	setp.eq.s16 	%p703, %rs262, 50;
	@%p703 bra 	$L__BB0_686;
	bra.uni 	$L__BB0_695;
$L__BB0_686:
	mov.b16 	%rs475, 2;
	bra.uni 	$L__BB0_700;
$L__BB0_687:
	setp.eq.s16 	%p698, %rs262, 51;
	@%p698 bra 	$L__BB0_699;
	setp.eq.s16 	%p699, %rs262, 65;
	@%p699 bra 	$L__BB0_700;
	setp.eq.s16 	%p700, %rs262, 67;
	@%p700 bra 	$L__BB0_690;
	bra.uni 	$L__BB0_695;
$L__BB0_690:
	mov.b16 	%rs475, 1;
	bra.uni 	$L__BB0_700;
$L__BB0_691:
	setp.gt.s16 	%p690, %rs262, 98;
	@%p690 bra 	$L__BB0_696;
	setp.eq.s16 	%p694, %rs262, 71;
	@%p694 bra 	$L__BB0_686;
	setp.eq.s16 	%p695, %rs262, 84;
	@%p695 bra 	$L__BB0_699;
	setp.eq.s16 	%p696, %rs262, 97;
	@%p696 bra 	$L__BB0_700;
$L__BB0_695:
	mov.b16 	%rs475, 4;
	bra.uni 	$L__BB0_700;
$L__BB0_696:
	setp.eq.s16 	%p691, %rs262, 99;
	@%p691 bra 	$L__BB0_690;
	setp.eq.s16 	%p692, %rs262, 103;
	@%p692 bra 	$L__BB0_686;
	setp.ne.s16 	%p693, %rs262, 116;
	@%p693 bra 	$L__BB0_695;
$L__BB0_699:
	mov.b16 	%rs475, 3;
$L__BB0_700:
	cvt.u64.u32 	%rd771, %r3004;
	add.s64 	%rd772, %rd33, %rd771;
	st.local.u8 	[%rd772], %rs475;
	add.s32 	%r3004, %r3004, 1;
	add.s32 	%r3006, %r3006, 1;
	setp.ne.s32 	%p704, %r3006, %r250;
	@%p704 bra 	$L__BB0_681;
$L__BB0_701:
	setp.eq.s32 	%p705, %r239, 0;
	add.s64 	%rd775, %rd33, %rd752;
	mov.b16 	%rs267, 4;
	st.local.u8 	[%rd775+1], %rs267;
	st.local.u8 	[%rd33], %rs267;
	add.s64 	%rd776, %rd32, %rd750;
	st.local.u8 	[%rd776+1], %rs267;
	st.local.u8 	[%rd32], %rs267;
	@%p705 bra 	$L__BB0_738;
	and.b32  	%r262, %r241, 3;
	and.b32  	%r263, %r241, 2147483644;
	mov.b32 	%r3007, 1;
$L__BB0_703:
	mov.u32 	%r264, %r3007;
	setp.eq.s32 	%p706, %r241, 0;
	@%p706 bra 	$L__BB0_731;
	setp.lt.u32 	%p707, %r241, 4;
	cvt.u64.u32 	%rd777, %r264;
	add.s64 	%rd778, %rd32, %rd777;
	ld.local.s8 	%r265, [%rd778];
	add.s32 	%r1387, %r264, -1;
	mul.lo.s32 	%r266, %r1387, %r241;
	add.s32 	%r267, %r266, -1;
	mov.b32 	%r3009, 1;
	@%p707 bra 	$L__BB0_719;
	mov.b32 	%r3009, 1;
$L__BB0_706:
	cvt.u64.u32 	%rd779, %r3009;
	add.s64 	%rd39, %rd33, %rd779;
	ld.local.s8 	%r1389, [%rd39];
	add.s32 	%r1390, %r1389, %r265;
	setp.eq.s32 	%p708, %r1390, 3;
	@%p708 bra 	$L__BB0_708;
	add.s32 	%r1391, %r267, %r3009;
	mul.wide.s32 	%rd780, %r1391, 8;
	add.s64 	%rd781, %rd28, %rd780;
	mov.b64 	%rd782, 9218868437227405312;
	st.local.u64 	[%rd781], %rd782;
	add.s64 	%rd783, %rd29, %rd780;
	mov.b64 	%rd784, -4616189618054758400;
	st.local.u64 	[%rd783], %rd784;
	bra.uni 	$L__BB0_709;
$L__BB0_708:
	add.s32 	%r1392, %r267, %r3009;
	mul.wide.s32 	%rd785, %r1392, 8;
	add.s64 	%rd786, %rd28, %rd785;
	mov.b64 	%rd787, 0;
	st.local.u64 	[%rd786], %rd787;
	add.s64 	%rd788, %rd29, %rd785;
	mov.b64 	%rd789, -4564063970805153792;
	st.local.u64 	[%rd788], %rd789;
$L__BB0_709:
	ld.local.s8 	%r1393, [%rd39+1];
	add.s32 	%r1394, %r1393, %r265;
	setp.eq.s32 	%p709, %r1394, 3;
	@%p709 bra 	$L__BB0_711;
	add.s32 	%r1395, %r266, %r3009;
	mul.wide.s32 	%rd790, %r1395, 8;
	add.s64 	%rd791, %rd28, %rd790;
	mov.b64 	%rd792, 9218868437227405312;
	st.local.u64 	[%rd791], %rd792;
	add.s64 	%rd793, %rd29, %rd790;
	mov.b64 	%rd794, -4616189618054758400;
	st.local.u64 	[%rd793], %rd794;
	bra.uni 	$L__BB0_712;
$L__BB0_711:
	add.s32 	%r1396, %r266, %r3009;
	mul.wide.s32 	%rd795, %r1396, 8;
	add.s64 	%rd796, %rd28, %rd795;
	mov.b64 	%rd797, 0;
	st.local.u64 	[%rd796], %rd797;
	add.s64 	%rd798, %rd29, %rd795;
	mov.b64 	%rd799, -4564063970805153792;
	st.local.u64 	[%rd798], %rd799;
$L__BB0_712:
	add.s32 	%r269, %r3009, 2;
	ld.local.s8 	%r1397, [%rd39+2];
	add.s32 	%r1398, %r1397, %r265;
	setp.eq.s32 	%p710, %r1398, 3;
	@%p710 bra 	$L__BB0_714;
	add.s32 	%r1399, %r267, %r269;
	mul.wide.s32 	%rd800, %r1399, 8;
	add.s64 	%rd801, %rd28, %rd800;
	mov.b64 	%rd802, 9218868437227405312;
	st.local.u64 	[%rd801], %rd802;
	add.s64 	%rd803, %rd29, %rd800;
	mov.b64 	%rd804, -4616189618054758400;
	st.local.u64 	[%rd803], %rd804;
	bra.uni 	$L__BB0_715;
$L__BB0_714:
	add.s32 	%r1400, %r267, %r269;
	mul.wide.s32 	%rd805, %r1400, 8;
	add.s64 	%rd806, %rd28, %rd805;
	mov.b64 	%rd807, 0;
	st.local.u64 	[%rd806], %rd807;
	add.s64 	%rd808, %rd29, %rd805;
	mov.b64 	%rd809, -4564063970805153792;
	st.local.u64 	[%rd808], %rd809;
$L__BB0_715:
	add.s32 	%r270, %r3009, 3;
	ld.local.s8 	%r1401, [%rd39+3];
	add.s32 	%r1402, %r1401, %r265;
	setp.eq.s32 	%p711, %r1402, 3;
	@%p711 bra 	$L__BB0_717;
	add.s32 	%r1403, %r267, %r270;
	mul.wide.s32 	%rd810, %r1403, 8;
	add.s64 	%rd811, %rd28, %rd810;
	mov.b64 	%rd812, 9218868437227405312;
	st.local.u64 	[%rd811], %rd812;
	add.s64 	%rd813, %rd29, %rd810;
	mov.b64 	%rd814, -4616189618054758400;
	st.local.u64 	[%rd813], %rd814;
	bra.uni 	$L__BB0_718;
$L__BB0_717:
	add.s32 	%r1404, %r267, %r270;
	mul.wide.s32 	%rd815, %r1404, 8;
	add.s64 	%rd816, %rd28, %rd815;
	mov.b64 	%rd817, 0;
	st.local.u64 	[%rd816], %rd817;
	add.s64 	%rd818, %rd29, %rd815;
	mov.b64 	%rd819, -4564063970805153792;
	st.local.u64 	[%rd818], %rd819;
$L__BB0_718:
	add.s32 	%r3009, %r3009, 4;
	setp.ne.s32 	%p712, %r270, %r263;
	@%p712 bra 	$L__BB0_706;
$L__BB0_719:
	setp.eq.s32 	%p713, %r262, 0;
	@%p713 bra 	$L__BB0_731;
	cvt.u64.u32 	%rd820, %r3009;
	add.s64 	%rd40, %rd33, %rd820;
	ld.local.s8 	%r1405, [%rd40];
	add.s32 	%r1406, %r1405, %r265;
	setp.eq.s32 	%p714, %r1406, 3;
	@%p714 bra 	$L__BB0_722;
	add.s32 	%r1407, %r267, %r3009;
	mul.wide.s32 	%rd821, %r1407, 8;
	add.s64 	%rd822, %rd28, %rd821;
	mov.b64 	%rd823, 9218868437227405312;
	st.local.u64 	[%rd822], %rd823;
	add.s64 	%rd824, %rd29, %rd821;
	mov.b64 	%rd825, -4616189618054758400;
	st.local.u64 	[%rd824], %rd825;
	bra.uni 	$L__BB0_723;
$L__BB0_722:
	add.s32 	%r1408, %r267, %r3009;
	mul.wide.s32 	%rd826, %r1408, 8;
	add.s64 	%rd827, %rd28, %rd826;
	mov.b64 	%rd828, 0;
	st.local.u64 	[%rd827], %rd828;
	add.s64 	%rd829, %rd29, %rd826;
	mov.b64 	%rd830, -4564063970805153792;
	st.local.u64 	[%rd829], %rd830;
$L__BB0_723:
	setp.eq.s32 	%p715, %r262, 1;
	@%p715 bra 	$L__BB0_731;
	ld.local.s8 	%r1409, [%rd40+1];
	add.s32 	%r1410, %r1409, %r265;
	setp.eq.s32 	%p716, %r1410, 3;
	@%p716 bra 	$L__BB0_726;
	add.s32 	%r1411, %r266, %r3009;
	mul.wide.s32 	%rd831, %r1411, 8;
	add.s64 	%rd832, %rd28, %rd831;
	mov.b64 	%rd833, 9218868437227405312;
	st.local.u64 	[%rd832], %rd833;
	add.s64 	%rd834, %rd29, %rd831;
	mov.b64 	%rd835, -4616189618054758400;
	st.local.u64 	[%rd834], %rd835;
	bra.uni 	$L__BB0_727;
$L__BB0_726:
	add.s32 	%r1412, %r266, %r3009;
	mul.wide.s32 	%rd836, %r1412, 8;
	add.s64 	%rd837, %rd28, %rd836;
	mov.b64 	%rd838, 0;
	st.local.u64 	[%rd837], %rd838;
	add.s64 	%rd839, %rd29, %rd836;
	mov.b64 	%rd840, -4564063970805153792;
	st.local.u64 	[%rd839], %rd840;
$L__BB0_727:
	setp.eq.s32 	%p717, %r262, 2;
	add.s32 	%r273, %r3009, 2;
	@%p717 bra 	$L__BB0_731;
	ld.local.s8 	%r1413, [%rd40+2];
	add.s32 	%r1414, %r1413, %r265;
	setp.eq.s32 	%p718, %r1414, 3;
	@%p718 bra 	$L__BB0_730;
	add.s32 	%r1415, %r267, %r273;
	mul.wide.s32 	%rd841, %r1415, 8;
	add.s64 	%rd842, %rd28, %rd841;
	mov.b64 	%rd843, 9218868437227405312;
	st.local.u64 	[%rd842], %rd843;
	add.s64 	%rd844, %rd29, %rd841;
	mov.b64 	%rd845, -4616189618054758400;
	st.local.u64 	[%rd844], %rd845;
	bra.uni 	$L__BB0_731;
$L__BB0_730:
	add.s32 	%r1416, %r267, %r273;
	mul.wide.s32 	%rd846, %r1416, 8;
	add.s64 	%rd847, %rd28, %rd846;
	mov.b64 	%rd848, 0;
	st.local.u64 	[%rd847], %rd848;
	add.s64 	%rd849, %rd29, %rd846;
	mov.b64 	%rd850, -4564063970805153792;
	st.local.u64 	[%rd849], %rd850;
$L__BB0_731:
	add.s32 	%r3007, %r264, 1;
	setp.ne.s32 	%p719, %r264, %r239;
	@%p719 bra 	$L__BB0_703;
	mov.b32 	%r3010, 1;
$L__BB0_733:
	setp.eq.s32 	%p720, %r241, 0;
	@%p720 bra 	$L__BB0_811;
	mov.b32 	%r3011, 1;
	cvt.u64.u32 	%rd852, %r3010;
	add.s64 	%rd44, %rd32, %rd852;
$L__BB0_735:
	mov.u32 	%r277, %r3011;
	add.s32 	%r1419, %r3010, -1;
	mad.lo.s32 	%r1420, %r1419, %r241, %r277;
	add.s32 	%r278, %r1420, -1;
	mul.wide.s32 	%rd851, %r278, 8;
	add.s64 	%rd42, %rd28, %rd851;
	ld.local.f64 	%fd3426, [%rd42];
	abs.f64 	%fd1735, %fd3426;
	setp.geu.f64 	%p721, %fd1735, 0d41CDCD64FF800000;
	@%p721 bra 	$L__BB0_810;
	ld.param.u64 	%rd2691, [_Z4TestPcPdS0_S0_S0_S_Pi_param_4];
	cvta.to.global.u64 	%rd43, %rd2691;
	ld.local.u8 	%rs45, [%rd44];
	cvt.u32.u16 	%r1421, %rs45;
	cvt.s32.s8 	%r1422, %r1421;
	cvt.u64.u32 	%rd853, %r277;
	add.s64 	%rd45, %rd33, %rd853;
	ld.local.u8 	%rs46, [%rd45];
	cvt.u32.u16 	%r1423, %rs46;
	cvt.s32.s8 	%r1424, %r1423;
	add.s32 	%r1425, %r1424, %r1422;
	setp.eq.s32 	%p722, %r1425, 3;
	add.s64 	%rd46, %rd29, %rd851;
	@%p722 bra 	$L__BB0_770;
	mov.b64 	%rd855, -4616189618054758400;
	st.local.u64 	[%rd46], %rd855;
	mov.b64 	%rd856, 9218868437227405312;
	st.local.u64 	[%rd42], %rd856;
	mov.f64 	%fd3428, 0dBFF0000000000000;
	mov.f64 	%fd3426, 0d7FF0000000000000;
	mov.f64 	%fd3427, %fd3426;
	bra.uni 	$L__BB0_781;
$L__BB0_738:
	ld.param.u64 	%rd2695, [_Z4TestPcPdS0_S0_S0_S_Pi_param_4];
	cvta.to.global.u64 	%rd41, %rd2695;
	setp.eq.s32 	%p791, %r241, 0;
	mov.b32 	%r3017, 0;
	mov.f64 	%fd3488, 0dFFF0000000000000;
	@%p791 bra 	$L__BB0_754;
	cvt.u64.u32 	%rd1006, %r239;
	add.s64 	%rd1007, %rd32, %rd1006;
	ld.local.u8 	%rs44, [%rd1007];
	cvt.u32.u16 	%r1498, %rs44;
	cvt.s32.s8 	%r276, %r1498;
	mov.f64 	%fd3488, 0dFFF0000000000000;
	mov.b32 	%r3017, 0;
	mov.b32 	%r3015, 1;
$L__BB0_740:
	mov.u32 	%r294, %r3015;
	cvt.u64.u32 	%rd1008, %r294;
	add.s64 	%rd54, %rd33, %rd1008;
	ld.local.u8 	%rs48, [%rd54];
	cvt.u32.u16 	%r1499, %rs48;
	cvt.s32.s8 	%r1500, %r1499;
	add.s32 	%r1501, %r1500, %r276;
	setp.ne.s32 	%p792, %r1501, 3;
	mov.f64 	%fd3487, 0dBFF0000000000000;
	mov.f64 	%fd3486, 0d7FF0000000000000;
	@%p792 bra 	$L__BB0_753;
	cvt.u64.u16 	%rd1009, %rs48;
	cvt.s64.s8 	%rd1010, %rd1009;
	mul.wide.s32 	%rd1011, %r276, 5;
	add.s64 	%rd1012, %rd1011, %rd1010;
	shl.b64 	%rd1013, %rd1012, 3;
	add.s64 	%rd1014, %rd41, %rd1013;
	ld.global.f64 	%fd3487, [%rd1014+45440];
	mul.wide.s32 	%rd1015, %r276, 125;
	mul.wide.s32 	%rd1016, %r1500, 5;
	ld.local.s8 	%rd1017, [%rd54+1];
	add.s64 	%rd1018, %rd1015, %rd1016;
	add.s64 	%rd1019, %rd1018, %rd1017;
	shl.b64 	%rd1020, %rd1019, 3;
	add.s64 	%rd1021, %rd41, %rd1020;
	ld.global.f64 	%fd1903, [%rd1021+36240];
	add.f64 	%fd1904, %fd3487, %fd1903;
	ld.global.f64 	%fd3486, [%rd1014+45640];
	ld.global.f64 	%fd1905, [%rd1021+41240];
	add.f64 	%fd1906, %fd3486, %fd1905;
	abs.f64 	%fd1907, %fd1906;
	setp.gt.f64 	%p793, %fd1907, 0d41CDCD64FF800000;
	selp.f64 	%fd388, 0dBFF0000000000000, %fd1904, %p793;
	selp.f64 	%fd389, 0d7FF0000000000000, %fd1906, %p793;
	mul.wide.s32 	%rd1022, %r276, 160;
	add.s64 	%rd55, %rd1014, %rd1022;
	ld.global.f64 	%fd390, [%rd55+21160];
	abs.f64 	%fd391, %fd390;
	setp.geu.f64 	%p794, %fd391, 0d41CDCD64FF800000;
	mul.wide.s32 	%rd1023, %r276, -800;
	add.s64 	%rd56, %rd1021, %rd1023;
	mov.f64 	%fd3477, %fd388;
	mov.f64 	%fd3478, %fd389;
	@%p794 bra 	$L__BB0_745;
	ld.global.f64 	%fd392, [%rd56+23000];
	abs.f64 	%fd1909, %fd392;
	setp.geu.f64 	%p795, %fd1909, 0d41CDCD64FF800000;
	mov.f64 	%fd3477, %fd388;
	mov.f64 	%fd3478, %fd389;
	@%p795 bra 	$L__BB0_745;
	ld.global.f64 	%fd1910, [%rd55+20160];
	add.f64 	%fd1911, %fd3487, %fd1910;
	ld.global.f64 	%fd1912, [%rd56+22000];
	add.f64 	%fd1913, %fd1911, %fd1912;
	add.f64 	%fd1914, %fd3486, %fd390;
	add.f64 	%fd1915, %fd1914, %fd392;
	abs.f64 	%fd1916, %fd1915;
	setp.gt.f64 	%p796, %fd1916, 0d41CDCD64FF800000;
	selp.f64 	%fd3477, 0dBFF0000000000000, %fd1913, %p796;
	selp.f64 	%fd3478, 0d7FF0000000000000, %fd1915, %p796;
	add.f64 	%fd1917, %fd3478, 0d4069000000000000;
	add.f64 	%fd1918, %fd3477, 0dC016CCCCCCCCCCCD;
	add.f64 	%fd1919, %fd275, %fd1918;
	div.rn.f64 	%fd3479, %fd1917, %fd1919;
	abs.f64 	%fd1920, %fd389;
	setp.geu.f64 	%p797, %fd1920, 0d41CDCD64FF800000;
	@%p797 bra 	$L__BB0_745;
	add.f64 	%fd1921, %fd389, 0d4069000000000000;
	add.f64 	%fd1922, %fd388, 0dC016CCCCCCCCCCCD;
	add.f64 	%fd1923, %fd275, %fd1922;
	div.rn.f64 	%fd1924, %fd1921, %fd1923;
	setp.lt.f64 	%p798, %fd1924, %fd3479;
	selp.f64 	%fd3477, %fd3477, %fd388, %p798;
	selp.f64 	%fd3478, %fd3478, %fd389, %p798;
	selp.f64 	%fd3479, %fd3479, %fd1924, %p798;
$L__BB0_745:
	setp.geu.f64 	%p799, %fd391, 0d41CDCD64FF800000;
	mov.f64 	%fd3480, %fd3477;
	mov.f64 	%fd3481, %fd3478;
	@%p799 bra 	$L__BB0_748;
	ld.global.f64 	%fd1925, [%rd55+20160];
	add.f64 	%fd1926, %fd3487, %fd1925;
	add.f64 	%fd1927, %fd3486, %fd390;
	abs.f64 	%fd1928, %fd1927;
	setp.gt.f64 	%p800, %fd1928, 0d41CDCD64FF800000;
	selp.f64 	%fd3480, 0dBFF0000000000000, %fd1926, %p800;
	selp.f64 	%fd3481, 0d7FF0000000000000, %fd1927, %p800;
	add.f64 	%fd1929, %fd3481, 0d4069000000000000;
	add.f64 	%fd1930, %fd3480, 0dC016CCCCCCCCCCCD;
	add.f64 	%fd1931, %fd275, %fd1930;
	div.rn.f64 	%fd3479, %fd1929, %fd1931;
	abs.f64 	%fd1932, %fd3478;
	setp.geu.f64 	%p801, %fd1932, 0d41CDCD64FF800000;
	@%p801 bra 	$L__BB0_748;
	add.f64 	%fd1933, %fd3478, 0d4069000000000000;
	add.f64 	%fd1934, %fd3477, 0dC016CCCCCCCCCCCD;
	add.f64 	%fd1935, %fd275, %fd1934;
	div.rn.f64 	%fd1936, %fd1933, %fd1935;
	setp.lt.f64 	%p802, %fd1936, %fd3479;
	selp.f64 	%fd3480, %fd3480, %fd3477, %p802;
	selp.f64 	%fd3481, %fd3481, %fd3478, %p802;
	selp.f64 	%fd3479, %fd3479, %fd1936, %p802;
$L__BB0_748:
	ld.global.f64 	%fd411, [%rd56+23000];
	abs.f64 	%fd1937, %fd411;
	setp.geu.f64 	%p803, %fd1937, 0d41CDCD64FF800000;
	mov.f64 	%fd3483, %fd3480;
	mov.f64 	%fd3484, %fd3481;
	@%p803 bra 	$L__BB0_751;
	ld.global.f64 	%fd1938, [%rd56+22000];
	add.f64 	%fd1939, %fd3487, %fd1938;
	add.f64 	%fd1940, %fd3486, %fd411;
	abs.f64 	%fd1941, %fd1940;
	setp.gt.f64 	%p804, %fd1941, 0d41CDCD64FF800000;
	selp.f64 	%fd3483, 0dBFF0000000000000, %fd1939, %p804;
	selp.f64 	%fd3484, 0d7FF0000000000000, %fd1940, %p804;
	add.f64 	%fd1942, %fd3484, 0d4069000000000000;
	add.f64 	%fd1943, %fd3483, 0dC016CCCCCCCCCCCD;
	add.f64 	%fd1944, %fd275, %fd1943;
	div.rn.f64 	%fd3479, %fd1942, %fd1944;
	abs.f64 	%fd1945, %fd3481;
	setp.geu.f64 	%p805, %fd1945, 0d41CDCD64FF800000;
	@%p805 bra 	$L__BB0_751;
	add.f64 	%fd1946, %fd3481, 0d4069000000000000;
	add.f64 	%fd1947, %fd3480, 0dC016CCCCCCCCCCCD;
	add.f64 	%fd1948, %fd275, %fd1947;
	div.rn.f64 	%fd1949, %fd1946, %fd1948;
	setp.lt.f64 	%p806, %fd1949, %fd3479;
	selp.f64 	%fd3483, %fd3483, %fd3480, %p806;
	selp.f64 	%fd3484, %fd3484, %fd3481, %p806;
	selp.f64 	%fd3479, %fd3479, %fd1949, %p806;
$L__BB0_751:
	add.f64 	%fd1950, %fd3487, 0dC016CCCCCCCCCCCD;
	add.f64 	%fd421, %fd275, %fd1950;
	abs.f64 	%fd1951, %fd3484;
	setp.geu.f64 	%p807, %fd1951, 0d41CDCD64FF800000;
	@%p807 bra 	$L__BB0_753;
	add.f64 	%fd1952, %fd3486, 0d4069000000000000;
	div.rn.f64 	%fd1953, %fd1952, %fd421;
	setp.lt.f64 	%p808, %fd3479, %fd1953;
	selp.f64 	%fd3486, %fd3486, %fd3484, %p808;
	selp.f64 	%fd3487, %fd3487, %fd3483, %p808;
$L__BB0_753:
	add.f64 	%fd1954, %fd3487, 0d3EB0C6F7A0B5ED8D;
	add.f64 	%fd1955, %fd3486, 0d3EB0C6F7A0B5ED8D;
	add.s32 	%r1506, %r239, -1;
	mad.lo.s32 	%r1507, %r241, %r1506, %r294;
	add.s32 	%r1508, %r1507, -1;
	mul.wide.s32 	%rd1024, %r1508, 8;
	add.s64 	%rd1025, %rd28, %rd1024;
	ld.local.f64 	%fd1956, [%rd1025];
	add.f64 	%fd1957, %fd1955, %fd1956;
	add.f64 	%fd1958, %fd1957, 0d4069000000000000;
	add.s64 	%rd1026, %rd29, %rd1024;
	ld.local.f64 	%fd1959, [%rd1026];
	add.f64 	%fd1960, %fd1954, %fd1959;
	add.f64 	%fd1961, %fd1960, 0dC016CCCCCCCCCCCD;
	add.f64 	%fd1962, %fd275, %fd1961;
	div.rn.f64 	%fd1963, %fd1958, %fd1962;
	add.f64 	%fd1964, %fd1963, 0dC071126666666666;
	setp.gt.f64 	%p809, %fd1964, %fd3488;
	setp.lt.f64 	%p810, %fd1960, 0d0000000000000000;
	setp.lt.f64 	%p811, %fd1957, 0d0000000000000000;
	and.pred  	%p812, %p810, %p811;
	and.pred  	%p813, %p812, %p809;
	selp.f64 	%fd3488, %fd1964, %fd3488, %p813;
	selp.b32 	%r3017, %r294, %r3017, %p813;
	add.s32 	%r3015, %r294, 1;
	setp.ne.s32 	%p814, %r294, %r241;
	@%p814 bra 	$L__BB0_740;
$L__BB0_754:
	abs.f64 	%fd428, %fd3488;
	setp.gt.f64 	%p815, %fd428, 0d41CDCD64FF800000;
	selp.b32 	%r3041, 1, %r3017, %p815;
	selp.b32 	%r3042, 1, %r239, %p815;
	cvt.u64.u32 	%rd1027, %r3042;
	add.s64 	%rd57, %rd32, %rd1027;
	ld.local.u8 	%rs49, [%rd57];
	cvt.u32.u16 	%r1509, %rs49;
	cvt.s32.s8 	%r1510, %r1509;
	cvt.s64.s32 	%rd1028, %r3041;
	add.s64 	%rd58, %rd33, %rd1028;
	ld.local.u8 	%rs476, [%rd58];
	cvt.u32.u16 	%r1511, %rs476;
	cvt.s32.s8 	%r1512, %r1511;
	add.s32 	%r1513, %r1512, %r1510;
	setp.ne.s32 	%p816, %r1513, 3;
	mov.f64 	%fd3499, 0dBFF0000000000000;
	mov.f64 	%fd3498, 0d7FF0000000000000;
	@%p816 bra 	$L__BB0_767;
	cvt.u64.u16 	%rd1029, %rs476;
	cvt.s64.s8 	%rd1030, %rd1029;
	mul.wide.s32 	%rd1031, %r1510, 5;
	add.s64 	%rd1032, %rd1031, %rd1030;
	shl.b64 	%rd1033, %rd1032, 3;
	add.s64 	%rd1034, %rd41, %rd1033;
	ld.global.f64 	%fd3499, [%rd1034+45440];
	mul.wide.s32 	%rd1035, %r1510, 125;
	ld.local.s8 	%r1517, [%rd57+1];
	mul.wide.s32 	%rd1036, %r1517, 25;
	mul.wide.s32 	%rd1037, %r1512, 5;
	ld.local.s8 	%rd1038, [%rd58+1];
	add.s64 	%rd1039, %rd1035, %rd1036;
	add.s64 	%rd1040, %rd1039, %rd1037;
	add.s64 	%rd1041, %rd1040, %rd1038;
	shl.b64 	%rd1042, %rd1041, 3;
	add.s64 	%rd1043, %rd41, %rd1042;
	ld.global.f64 	%fd1968, [%rd1043+35440];
	add.f64 	%fd1969, %fd3499, %fd1968;
	ld.global.f64 	%fd3498, [%rd1034+45640];
	ld.global.f64 	%fd1970, [%rd1043+40440];
	add.f64 	%fd1971, %fd3498, %fd1970;
	abs.f64 	%fd1972, %fd1971;
	setp.gt.f64 	%p817, %fd1972, 0d41CDCD64FF800000;
	selp.f64 	%fd431, 0dBFF0000000000000, %fd1969, %p817;
	selp.f64 	%fd432, 0d7FF0000000000000, %fd1971, %p817;
	mul.wide.s32 	%rd1044, %r1510, 25;
	mul.wide.s32 	%rd1045, %r1517, 5;
	add.s64 	%rd1046, %rd1044, %rd1045;
	add.s64 	%rd1047, %rd1046, %rd1030;
	shl.b64 	%rd1048, %rd1047, 3;
	add.s64 	%rd59, %rd41, %rd1048;
	ld.global.f64 	%fd433, [%rd59+21000];
	abs.f64 	%fd434, %fd433;
	setp.geu.f64 	%p818, %fd434, 0d41CDCD64FF800000;
	add.s64 	%rd1049, %rd1044, %rd1037;
	add.s64 	%rd1050, %rd1049, %rd1038;
	shl.b64 	%rd1051, %rd1050, 3;
	add.s64 	%rd60, %rd41, %rd1051;
	mov.f64 	%fd3489, %fd431;
	mov.f64 	%fd3490, %fd432;
	@%p818 bra 	$L__BB0_759;
	ld.global.f64 	%fd435, [%rd60+23000];
	abs.f64 	%fd1974, %fd435;
	setp.geu.f64 	%p819, %fd1974, 0d41CDCD64FF800000;
	mov.f64 	%fd3489, %fd431;
	mov.f64 	%fd3490, %fd432;
	@%p819 bra 	$L__BB0_759;
	ld.global.f64 	%fd1975, [%rd59+20000];
	add.f64 	%fd1976, %fd3499, %fd1975;
	ld.global.f64 	%fd1977, [%rd60+22000];
	add.f64 	%fd1978, %fd1976, %fd1977;
	add.f64 	%fd1979, %fd3498, %fd433;
	add.f64 	%fd1980, %fd1979, %fd435;
	abs.f64 	%fd1981, %fd1980;
	setp.gt.f64 	%p820, %fd1981, 0d41CDCD64FF800000;
	selp.f64 	%fd3489, 0dBFF0000000000000, %fd1978, %p820;
	selp.f64 	%fd3490, 0d7FF0000000000000, %fd1980, %p820;
	add.f64 	%fd1982, %fd3490, 0d4069000000000000;
	add.f64 	%fd1983, %fd3489, 0dC016CCCCCCCCCCCD;
	add.f64 	%fd1984, %fd275, %fd1983;
	div.rn.f64 	%fd3491, %fd1982, %fd1984;
	abs.f64 	%fd1985, %fd432;
	setp.geu.f64 	%p821, %fd1985, 0d41CDCD64FF800000;
	@%p821 bra 	$L__BB0_759;
	add.f64 	%fd1986, %fd432, 0d4069000000000000;
	add.f64 	%fd1987, %fd431, 0dC016CCCCCCCCCCCD;
	add.f64 	%fd1988, %fd275, %fd1987;
	div.rn.f64 	%fd1989, %fd1986, %fd1988;
	setp.lt.f64 	%p822, %fd1989, %fd3491;
	selp.f64 	%fd3489, %fd3489, %fd431, %p822;
	selp.f64 	%fd3490, %fd3490, %fd432, %p822;
	selp.f64 	%fd3491, %fd3491, %fd1989, %p822;
$L__BB0_759:
	setp.geu.f64 	%p823, %fd434, 0d41CDCD64FF800000;
	mov.f64 	%fd3492, %fd3489;
	mov.f64 	%fd3493, %fd3490;
	@%p823 bra 	$L__BB0_762;
	ld.global.f64 	%fd1990, [%rd59+20000];
	add.f64 	%fd1991, %fd3499, %fd1990;
	add.f64 	%fd1992, %fd3498, %fd433;
	abs.f64 	%fd1993, %fd1992;
	setp.gt.f64 	%p824, %fd1993, 0d41CDCD64FF800000;
	selp.f64 	%fd3492, 0dBFF0000000000000, %fd1991, %p824;
	selp.f64 	%fd3493, 0d7FF0000000000000, %fd1992, %p824;
	add.f64 	%fd1994, %fd3493, 0d4069000000000000;
	add.f64 	%fd1995, %fd3492, 0dC016CCCCCCCCCCCD;
	add.f64 	%fd1996, %fd275, %fd1995;
	div.rn.f64 	%fd3491, %fd1994, %fd1996;
	abs.f64 	%fd1997, %fd3490;
	setp.geu.f64 	%p825, %fd1997, 0d41CDCD64FF800000;
	@%p825 bra 	$L__BB0_762;
	add.f64 	%fd1998, %fd3490, 0d4069000000000000;
	add.f64 	%fd1999, %fd3489, 0dC016CCCCCCCCCCCD;
	add.f64 	%fd2000, %fd275, %fd1999;
	div.rn.f64 	%fd2001, %fd1998, %fd2000;
	setp.lt.f64 	%p826, %fd2001, %fd3491;
	selp.f64 	%fd3492, %fd3492, %fd3489, %p826;
	selp.f64 	%fd3493, %fd3493, %fd3490, %p826;
	selp.f64 	%fd3491, %fd3491, %fd2001, %p826;
$L__BB0_762:
	ld.global.f64 	%fd454, [%rd60+23000];
	abs.f64 	%fd2002, %fd454;
	setp.geu.f64 	%p827, %fd2002, 0d41CDCD64FF800000;
	mov.f64 	%fd3495, %fd3492;
	mov.f64 	%fd3496, %fd3493;
	@%p827 bra 	$L__BB0_765;
	ld.global.f64 	%fd2003, [%rd60+22000];
	add.f64 	%fd2004, %fd3499, %fd2003;
	add.f64 	%fd2005, %fd3498, %fd454;
	abs.f64 	%fd2006, %fd2005;
	setp.gt.f64 	%p828, %fd2006, 0d41CDCD64FF800000;
	selp.f64 	%fd3495, 0dBFF0000000000000, %fd2004, %p828;
	selp.f64 	%fd3496, 0d7FF0000000000000, %fd2005, %p828;
	add.f64 	%fd2007, %fd3496, 0d4069000000000000;
	add.f64 	%fd2008, %fd3495, 0dC016CCCCCCCCCCCD;
	add.f64 	%fd2009, %fd275, %fd2008;
	div.rn.f64 	%fd3491, %fd2007, %fd2009;
	abs.f64 	%fd2010, %fd3493;
	setp.geu.f64 	%p829, %fd2010, 0d41CDCD64FF800000;
	@%p829 bra 	$L__BB0_765;
	add.f64 	%fd2011, %fd3493, 0d4069000000000000;
	add.f64 	%fd2012, %fd3492, 0dC016CCCCCCCCCCCD;
	add.f64 	%fd2013, %fd275, %fd2012;
	div.rn.f64 	%fd2014, %fd2011, %fd2013;
	setp.lt.f64 	%p830, %fd2014, %fd3491;
	selp.f64 	%fd3495, %fd3495, %fd3492, %p830;
	selp.f64 	%fd3496, %fd3496, %fd3493, %p830;
	selp.f64 	%fd3491, %fd3491, %fd2014, %p830;
$L__BB0_765:
	add.f64 	%fd2015, %fd3499, 0dC016CCCCCCCCCCCD;
	add.f64 	%fd464, %fd275, %fd2015;
	abs.f64 	%fd2016, %fd3496;
	setp.geu.f64 	%p831, %fd2016, 0d41CDCD64FF800000;
	@%p831 bra 	$L__BB0_767;
	add.f64 	%fd2017, %fd3498, 0d4069000000000000;
	div.rn.f64 	%fd2018, %fd2017, %fd464;
	setp.lt.f64 	%p832, %fd3491, %fd2018;
	selp.f64 	%fd3498, %fd3498, %fd3496, %p832;
	selp.f64 	%fd3499, %fd3499, %fd3495, %p832;
$L__BB0_767:
	setp.eq.s32 	%p833, %r239, 0;
	@%p833 bra 	$L__BB0_822;
	and.b32  	%r301, %r239, 15;
	setp.lt.u32 	%p834, %r239, 16;
	mov.b32 	%r3018, 0;
	@%p834 bra 	$L__BB0_813;
	and.b32  	%r3018, %r239, 2147483632;
	mov.b32 	%r3023, 0;
	bra.uni 	$L__BB0_812;
$L__BB0_770:
	cvt.u64.u16 	%rd857, %rs45;
	cvt.s64.s8 	%rd858, %rd857;
	mul.wide.s32 	%rd859, %r1422, 5;
	cvt.u64.u16 	%rd860, %rs46;
	cvt.s64.s8 	%rd861, %rd860;
	add.s64 	%rd47, %rd859, %rd861;
	shl.b64 	%rd862, %rd47, 3;
	add.s64 	%rd863, %rd43, %rd862;
	ld.global.f64 	%fd3428, [%rd863+45440];
	mul.wide.s32 	%rd864, %r1424, 125;
	ld.local.s8 	%r1430, [%rd45+-1];
	mul.wide.s32 	%rd865, %r1430, 25;
	ld.local.u8 	%rs47, [%rd44+-1];
	cvt.u64.u16 	%rd866, %rs47;
	cvt.s64.s8 	%rd48, %rd866;
	add.s64 	%rd867, %rd864, %rd865;
	add.s64 	%rd868, %rd867, %rd859;
	add.s64 	%rd869, %rd868, %rd48;
	shl.b64 	%rd870, %rd869, 3;
	add.s64 	%rd871, %rd43, %rd870;
	ld.global.f64 	%fd1738, [%rd871+35440];
	add.f64 	%fd1739, %fd3428, %fd1738;
	ld.global.f64 	%fd3427, [%rd863+45640];
	ld.global.f64 	%fd1740, [%rd871+40440];
	add.f64 	%fd1741, %fd3427, %fd1740;
	abs.f64 	%fd1742, %fd1741;
	setp.gt.f64 	%p723, %fd1742, 0d41CDCD64FF800000;
	selp.f64 	%fd279, 0dBFF0000000000000, %fd1739, %p723;
	selp.f64 	%fd280, 0d7FF0000000000000, %fd1741, %p723;
	mul.wide.s32 	%rd872, %r1424, 25;
	mul.wide.s32 	%rd873, %r1430, 5;
	add.s64 	%rd874, %rd872, %rd873;
	add.s64 	%rd875, %rd874, %rd858;
	shl.b64 	%rd876, %rd875, 3;
	add.s64 	%rd49, %rd43, %rd876;
	ld.global.f64 	%fd281, [%rd49+21000];
	abs.f64 	%fd1743, %fd281;
	setp.geu.f64 	%p724, %fd1743, 0d41CDCD64FF800000;
	@%p724 bra 	$L__BB0_776;
	mul.wide.s32 	%rd883, %r1424, 24;
	mul.wide.s32 	%rd884, %r1422, 5;
	add.s64 	%rd885, %rd884, %rd861;
	add.s64 	%rd886, %rd885, %rd883;
	add.s64 	%rd889, %rd886, %rd48;
	shl.b64 	%rd890, %rd889, 3;
	add.s64 	%rd50, %rd43, %rd890;
	ld.global.f64 	%fd282, [%rd50+23000];
	abs.f64 	%fd1758, %fd282;
	setp.geu.f64 	%p729, %fd1758, 0d41CDCD64FF800000;
	@%p729 bra 	$L__BB0_774;
	ld.global.f64 	%fd1771, [%rd49+20000];
	add.f64 	%fd1772, %fd3428, %fd1771;
	ld.global.f64 	%fd1773, [%rd50+22000];
	add.f64 	%fd1774, %fd1772, %fd1773;
	add.f64 	%fd1775, %fd3427, %fd281;
	add.f64 	%fd1776, %fd1775, %fd282;
	abs.f64 	%fd1777, %fd1776;
	setp.gt.f64 	%p733, %fd1777, 0d41CDCD64FF800000;
	selp.f64 	%fd3423, 0dBFF0000000000000, %fd1774, %p733;
	selp.f64 	%fd3424, 0d7FF0000000000000, %fd1776, %p733;
	add.f64 	%fd1778, %fd3424, 0d4069000000000000;
	add.f64 	%fd1779, %fd3423, 0dC016CCCCCCCCCCCD;
	add.f64 	%fd1780, %fd275, %fd1779;
	div.rn.f64 	%fd3425, %fd1778, %fd1780;
	abs.f64 	%fd1781, %fd280;
	setp.geu.f64 	%p734, %fd1781, 0d41CDCD64FF800000;
	@%p734 bra 	$L__BB0_779;
	add.f64 	%fd1782, %fd280, 0d4069000000000000;
	add.f64 	%fd1783, %fd279, 0dC016CCCCCCCCCCCD;
	add.f64 	%fd1784, %fd275, %fd1783;
	div.rn.f64 	%fd1785, %fd1782, %fd1784;
	setp.lt.f64 	%p735, %fd1785, %fd3425;
	selp.f64 	%fd3423, %fd3423, %fd279, %p735;
	selp.f64 	%fd3424, %fd3424, %fd280, %p735;
	selp.f64 	%fd3425, %fd3425, %fd1785, %p735;
	bra.uni 	$L__BB0_779;
$L__BB0_774:
	ld.global.f64 	%fd1759, [%rd49+20000];
	add.f64 	%fd1760, %fd3428, %fd1759;
	add.f64 	%fd1761, %fd3427, %fd281;
	abs.f64 	%fd1762, %fd1761;
	setp.gt.f64 	%p730, %fd1762, 0d41CDCD64FF800000;
	selp.f64 	%fd3423, 0dBFF0000000000000, %fd1760, %p730;
	selp.f64 	%fd3424, 0d7FF0000000000000, %fd1761, %p730;
	add.f64 	%fd1763, %fd3424, 0d4069000000000000;
	add.f64 	%fd1764, %fd3423, 0dC016CCCCCCCCCCCD;
	add.f64 	%fd1765, %fd275, %fd1764;
	div.rn.f64 	%fd3425, %fd1763, %fd1765;
	abs.f64 	%fd1766, %fd280;
	setp.geu.f64 	%p731, %fd1766, 0d41CDCD64FF800000;
	@%p731 bra 	$L__BB0_779;
	add.f64 	%fd1767, %fd280, 0d4069000000000000;
	add.f64 	%fd1768, %fd279, 0dC016CCCCCCCCCCCD;
	add.f64 	%fd1769, %fd275, %fd1768;
	div.rn.f64 	%fd1770, %fd1767, %fd1769;
	setp.lt.f64 	%p732, %fd1770, %fd3425;
	selp.f64 	%fd3423, %fd3423, %fd279, %p732;
	selp.f64 	%fd3424, %fd3424, %fd280, %p732;
	selp.f64 	%fd3425, %fd3425, %fd1770, %p732;
	bra.uni 	$L__BB0_779;
$L__BB0_776:
	mul.wide.s32 	%rd877, %r1424, 24;
	add.s64 	%rd878, %rd47, %rd877;
	add.s64 	%rd879, %rd878, %rd48;
	shl.b64 	%rd880, %rd879, 3;
	add.s64 	%rd51, %rd43, %rd880;
	ld.global.f64 	%fd295, [%rd51+23000];
	abs.f64 	%fd1745, %fd295;
	setp.geu.f64 	%p725, %fd1745, 0d41CDCD64FF800000;
	mov.f64 	%fd3423, %fd279;
	mov.f64 	%fd3424, %fd280;
	@%p725 bra 	$L__BB0_779;
	ld.global.f64 	%fd1746, [%rd51+22000];
	add.f64 	%fd1747, %fd3428, %fd1746;
	add.f64 	%fd1748, %fd3427, %fd295;
	abs.f64 	%fd1749, %fd1748;
	setp.gt.f64 	%p726, %fd1749, 0d41CDCD64FF800000;
	selp.f64 	%fd3423, 0dBFF0000000000000, %fd1747, %p726;
	selp.f64 	%fd3424, 0d7FF0000000000000, %fd1748, %p726;
	add.f64 	%fd1750, %fd3424, 0d4069000000000000;
	add.f64 	%fd1751, %fd3423, 0dC016CCCCCCCCCCCD;
	add.f64 	%fd1752, %fd275, %fd1751;
	div.rn.f64 	%fd3425, %fd1750, %fd1752;
	abs.f64 	%fd1753, %fd280;
	setp.geu.f64 	%p727, %fd1753, 0d41CDCD64FF800000;
	@%p727 bra 	$L__BB0_779;
	add.f64 	%fd1754, %fd280, 0d4069000000000000;
	add.f64 	%fd1755, %fd279, 0dC016CCCCCCCCCCCD;
	add.f64 	%fd1756, %fd275, %fd1755;
	div.rn.f64 	%fd1757, %fd1754, %fd1756;
	setp.lt.f64 	%p728, %fd1757, %fd3425;
	selp.f64 	%fd3423, %fd3423, %fd279, %p728;
	selp.f64 	%fd3424, %fd3424, %fd280, %p728;
	selp.f64 	%fd3425, %fd3425, %fd1757, %p728;
$L__BB0_779:
	abs.f64 	%fd1786, %fd3424;
	setp.geu.f64 	%p736, %fd1786, 0d41CDCD64FF800000;
	@%p736 bra 	$L__BB0_781;
	add.f64 	%fd1787, %fd3427, 0d4069000000000000;
	add.f64 	%fd1788, %fd3428, 0dC016CCCCCCCCCCCD;
	add.f64 	%fd1789, %fd275, %fd1788;
	div.rn.f64 	%fd1790, %fd1787, %fd1789;
	setp.lt.f64 	%p737, %fd3425, %fd1790;
	selp.f64 	%fd3427, %fd3427, %fd3424, %p737;
	selp.f64 	%fd3428, %fd3428, %fd3423, %p737;
$L__BB0_781:
	abs.f64 	%fd1791, %fd3427;
	setp.geu.f64 	%p738, %fd1791, 0d41CDCD64FF800000;
	@%p738 bra 	$L__BB0_783;
	st.local.f64 	[%rd46], %fd3428;
	st.local.f64 	[%rd42], %fd3427;
	mov.f64 	%fd3426, %fd3427;
$L__BB0_783:
	min.u32 	%r1437, %r3010, %r277;
	setp.lt.u32 	%p739, %r1437, 2;
	mov.f64 	%fd3430, 0dBFF0000000000000;
	mov.f64 	%fd3431, 0d7FF0000000000000;
	@%p739 bra 	$L__BB0_810;
	ld.local.f64 	%fd311, [%rd46];
	add.f64 	%fd1794, %fd3426, 0d4069000000000000;
	add.f64 	%fd1795, %fd311, 0dC016CCCCCCCCCCCD;
	add.f64 	%fd1796, %fd275, %fd1795;
	div.rn.f64 	%fd312, %fd1794, %fd1796;
	mul.lo.s32 	%r1439, %r1419, %r241;
	sub.s32 	%r1440, %r1439, %r241;
	add.s32 	%r1441, %r1440, %r277;
	add.s32 	%r279, %r1441, -2;
	mul.wide.s32 	%rd891, %r279, 8;
	add.s64 	%rd892, %rd28, %rd891;
	ld.local.f64 	%fd313, [%rd892];
	abs.f64 	%fd1797, %fd313;
	setp.geu.f64 	%p740, %fd1797, 0d41CDCD64FF800000;
	@%p740 bra 	$L__BB0_787;
	ld.local.s8 	%r1442, [%rd44+-1];
	mul.wide.s32 	%rd893, %r1442, 125;
	mul.wide.s32 	%rd894, %r1422, 25;
	ld.local.s8 	%r1445, [%rd45+-1];
	mul.wide.s32 	%rd895, %r1445, 5;
	add.s64 	%rd896, %rd893, %rd894;
	add.s64 	%rd897, %rd896, %rd895;
	cvt.u64.u16 	%rd898, %rs46;
	cvt.s64.s8 	%rd899, %rd898;
	add.s64 	%rd900, %rd897, %rd899;
	shl.b64 	%rd901, %rd900, 3;
	add.s64 	%rd52, %rd43, %rd901;
	ld.global.f64 	%fd314, [%rd52+5000];
	abs.f64 	%fd1800, %fd314;
	setp.geu.f64 	%p741, %fd1800, 0d41CDCD64FF800000;
	@%p741 bra 	$L__BB0_787;
	add.s64 	%rd903, %rd29, %rd891;
	ld.local.f64 	%fd1801, [%rd903];
	ld.global.f64 	%fd1802, [%rd52];
	add.f64 	%fd3430, %fd1801, %fd1802;
	add.f64 	%fd3431, %fd313, %fd314;
$L__BB0_787:
	add.f64 	%fd1803, %fd3431, 0d4069000000000000;
	add.f64 	%fd1804, %fd3430, 0dC016CCCCCCCCCCCD;
	add.f64 	%fd1805, %fd275, %fd1804;
	div.rn.f64 	%fd319, %fd1803, %fd1805;
	setp.lt.f64 	%p742, %fd3430, 0dC0A3880000000000;
	selp.f64 	%fd3456, 0dC0A9300000000000, %fd3430, %p742;
	selp.f64 	%fd3457, 0d0000000000000000, %fd3431, %p742;
	setp.gt.f64 	%p743, %fd319, %fd312;
	@%p743 bra 	$L__BB0_789;
	setp.lt.f64 	%p744, %fd311, 0dC0A3880000000000;
	selp.f64 	%fd322, 0dC0A9300000000000, %fd311, %p744;
	setp.leu.f64 	%p745, %fd322, 0d0000000000000000;
	selp.f64 	%fd1806, 0d0000000000000000, %fd3426, %p744;
	setp.leu.f64 	%p746, %fd1806, 0d0000000000000000;
	or.pred  	%p747, %p745, %p746;
	@%p747 bra 	$L__BB0_790;
$L__BB0_789:
	st.local.f64 	[%rd46], %fd3456;
	st.local.f64 	[%rd42], %fd3457;
	bra.uni 	$L__BB0_792;
$L__BB0_790:
	setp.ltu.f64 	%p748, %fd312, %fd319;
	mov.f64 	%fd3456, %fd311;
	mov.f64 	%fd3457, %fd3426;
	@%p748 bra 	$L__BB0_792;
	st.local.f64 	[%rd46], %fd322;
	st.local.f64 	[%rd42], %fd1806;
	mov.f64 	%fd3456, %fd322;
	mov.f64 	%fd3457, %fd1806;
$L__BB0_792:
	mov.b32 	%r3012, 3;
$L__BB0_793:
	sub.s32 	%r1447, %r277, %r3012;
	add.s32 	%r1448, %r1447, 1;
	setp.gt.u32 	%p749, %r1447, 2147483646;
	selp.b32 	%r1449, %r1447, 0, %p749;
	add.s32 	%r1450, %r3010, %r1449;
	add.s32 	%r3014, %r1450, -1;
	selp.b32 	%r3013, 1, %r1448, %p749;
	setp.lt.s32 	%p750, %r3014, 1;
	setp.ge.s32 	%p751, %r3013, %r277;
	or.pred  	%p752, %p750, %p751;
	@%p752 bra 	$L__BB0_809;
$L__BB0_794:
	mov.u32 	%r284, %r3014;
	add.s32 	%r1452, %r284, -1;
	mad.lo.s32 	%r1453, %r1452, %r241, %r3013;
	add.s32 	%r285, %r1453, -1;
	mul.wide.s32 	%rd904, %r285, 8;
	add.s64 	%rd905, %rd28, %rd904;
	ld.local.f64 	%fd342, [%rd905];
	abs.f64 	%fd1807, %fd342;
	setp.geu.f64 	%p753, %fd1807, 0d41CDCD64FF800000;
	@%p753 bra 	$L__BB0_808;
	not.b32 	%r1454, %r284;
	add.s32 	%r286, %r3010, %r1454;
	not.b32 	%r1455, %r3013;
	add.s32 	%r287, %r277, %r1455;
	add.s32 	%r288, %r287, %r286;
	setp.eq.s32 	%p754, %r286, 0;
	setp.gt.s32 	%p755, %r287, 0;
	and.pred  	%p756, %p754, %p755;
	@%p756 bra 	$L__BB0_797;
	setp.ne.s32 	%p757, %r287, 0;
	setp.lt.s32 	%p758, %r286, 1;
	or.pred  	%p759, %p758, %p757;
	@%p759 bra 	$L__BB0_802;
$L__BB0_797:
	ld.param.u64 	%rd2694, [_Z4TestPcPdS0_S0_S0_S_Pi_param_4];
	cvta.to.global.u64 	%rd53, %rd2694;
	setp.ne.s32 	%p768, %r287, 1;
	setp.ne.s32 	%p769, %r286, 1;
	and.pred  	%p770, %p769, %p768;
	@%p770 bra 	$L__BB0_801;
	setp.eq.s32 	%p773, %r286, 1;
	setp.eq.s32 	%p774, %r287, 1;
	setp.eq.s32 	%p775, %r286, 0;
	and.pred  	%p776, %p775, %p774;
	setp.eq.s32 	%p777, %r287, 0;
	and.pred  	%p778, %p773, %p777;
	or.pred  	%p779, %p776, %p778;
	mov.f64 	%fd3451, 0d0000000000000000;
	mov.f64 	%fd3450, 0dC0A9300000000000;
	not.pred 	%p780, %p779;
	@%p780 bra 	$L__BB0_800;
	mul.wide.u32 	%rd985, %r288, 8;
	add.s64 	%rd986, %rd53, %rd985;
	ld.global.f64 	%fd1879, [%rd986+25192];
	cvt.u64.u32 	%rd987, %r284;
	add.s64 	%rd988, %rd32, %rd987;
	ld.local.s8 	%r1488, [%rd988];
	mul.wide.s32 	%rd989, %r1488, 125;
	cvt.s64.s32 	%rd990, %r3013;
	add.s64 	%rd991, %rd33, %rd990;
	ld.local.s8 	%r1489, [%rd991];
	mul.wide.s32 	%rd992, %r1489, 5;
	cvt.u32.u16 	%r1490, %rs45;
	cvt.s32.s8 	%r1491, %r1490;
	mul.wide.s32 	%rd993, %r1491, 25;
	add.s64 	%rd994, %rd989, %rd993;
	add.s64 	%rd995, %rd994, %rd992;
	cvt.u64.u16 	%rd996, %rs46;
	cvt.s64.s8 	%rd997, %rd996;
	add.s64 	%rd998, %rd995, %rd997;
	shl.b64 	%rd999, %rd998, 3;
	add.s64 	%rd1000, %rd53, %rd999;
	ld.global.f64 	%fd1880, [%rd1000+5000];
	add.f64 	%fd3451, %fd1879, %fd1880;
	ld.global.f64 	%fd1881, [%rd986+24472];
	ld.global.f64 	%fd1882, [%rd1000];
	add.f64 	%fd3450, %fd1881, %fd1882;
$L__BB0_800:
	add.f64 	%fd1883, %fd3451, %fd342;
	add.s64 	%rd1002, %rd29, %rd904;
	ld.local.f64 	%fd1884, [%rd1002];
	add.f64 	%fd1885, %fd3450, %fd1884;
	abs.f64 	%fd1886, %fd1883;
	setp.gt.f64 	%p781, %fd1886, 0d41CDCD64FF800000;
	selp.f64 	%fd1887, 0dBFF0000000000000, %fd1885, %p781;
	selp.f64 	%fd1888, 0d7FF0000000000000, %fd1883, %p781;
	add.f64 	%fd1889, %fd1888, 0d4069000000000000;
	add.f64 	%fd1890, %fd1887, 0dC016CCCCCCCCCCCD;
	add.f64 	%fd1891, %fd275, %fd1890;
	div.rn.f64 	%fd1892, %fd1889, %fd1891;
	add.f64 	%fd1893, %fd3457, 0d4069000000000000;
	add.f64 	%fd1894, %fd3456, 0dC016CCCCCCCCCCCD;
	add.f64 	%fd1895, %fd275, %fd1894;
	div.rn.f64 	%fd1896, %fd1893, %fd1895;
	setp.gt.f64 	%p782, %fd1892, %fd1896;
	selp.f64 	%fd3458, %fd1888, 0d7FF0000000000000, %p782;
	selp.f64 	%fd3459, %fd1887, 0dBFF0000000000000, %p782;
	bra.uni 	$L__BB0_806;
$L__BB0_801:
	mul.wide.s32 	%rd966, %r288, 8;
	add.s64 	%rd967, %rd53, %rd966;
	ld.global.f64 	%fd1853, [%rd967+25192];
	cvt.u64.u32 	%rd968, %r284;
	add.s64 	%rd969, %rd32, %rd968;
	ld.local.s8 	%r1485, [%rd969];
	mul.wide.s32 	%rd970, %r1485, 5;
	cvt.s64.s32 	%rd971, %r3013;
	add.s64 	%rd972, %rd33, %rd971;
	ld.local.s8 	%rd973, [%rd972];
	add.s64 	%rd974, %rd970, %rd973;
	shl.b64 	%rd975, %rd974, 3;
	add.s64 	%rd976, %rd53, %rd975;
	ld.global.f64 	%fd1854, [%rd976+45640];
	add.f64 	%fd1855, %fd1853, %fd1854;
	cvt.u32.u16 	%r1486, %rs45;
	cvt.s32.s8 	%r1487, %r1486;
	mul.wide.s32 	%rd977, %r1487, 5;
	cvt.u64.u16 	%rd978, %rs46;
	cvt.s64.s8 	%rd979, %rd978;
	add.s64 	%rd980, %rd977, %rd979;
	shl.b64 	%rd981, %rd980, 3;
	add.s64 	%rd982, %rd53, %rd981;
	ld.global.f64 	%fd1856, [%rd982+45640];
	add.f64 	%fd1857, %fd1855, %fd1856;
	add.f64 	%fd1858, %fd1857, %fd342;
	ld.global.f64 	%fd1859, [%rd967+24472];
	ld.global.f64 	%fd1860, [%rd976+45440];
	add.f64 	%fd1861, %fd1859, %fd1860;
	ld.global.f64 	%fd1862, [%rd982+45440];
	add.f64 	%fd1863, %fd1861, %fd1862;
	add.s64 	%rd984, %rd29, %rd904;
	ld.local.f64 	%fd1864, [%rd984];
	add.f64 	%fd1865, %fd1863, %fd1864;
	abs.f64 	%fd1866, %fd1858;
	setp.gt.f64 	%p771, %fd1866, 0d41CDCD64FF800000;
	selp.f64 	%fd1867, 0dBFF0000000000000, %fd1865, %p771;
	selp.f64 	%fd1868, 0d7FF0000000000000, %fd1858, %p771;
	add.f64 	%fd1869, %fd1868, 0d4069000000000000;
	add.f64 	%fd1870, %fd1867, 0dC016CCCCCCCCCCCD;
	add.f64 	%fd1871, %fd275, %fd1870;
	div.rn.f64 	%fd1872, %fd1869, %fd1871;
	add.f64 	%fd1873, %fd3457, 0d4069000000000000;
	add.f64 	%fd1874, %fd3456, 0dC016CCCCCCCCCCCD;
	add.f64 	%fd1875, %fd275, %fd1874;
	div.rn.f64 	%fd1876, %fd1873, %fd1875;
	setp.gt.f64 	%p772, %fd1872, %fd1876;
	selp.f64 	%fd3458, %fd1868, 0d7FF0000000000000, %p772;
	selp.f64 	%fd3459, %fd1867, 0dBFF0000000000000, %p772;
	bra.uni 	$L__BB0_806;
$L__BB0_802:
	setp.ne.s32 	%p760, %r286, 1;
	setp.ne.s32 	%p761, %r287, 1;
	or.pred  	%p762, %p760, %p761;
	@%p762 bra 	$L__BB0_805;
	ld.param.u64 	%rd2693, [_Z4TestPcPdS0_S0_S0_S_Pi_param_4];
	cvt.u64.u32 	%rd937, %r284;
	add.s64 	%rd938, %rd32, %rd937;
	ld.local.s8 	%r1477, [%rd938];
	mul.wide.s32 	%rd939, %r1477, 125;
	ld.local.s8 	%r1478, [%rd938+1];
	mul.wide.s32 	%rd940, %r1478, 25;
	cvt.s64.s32 	%rd941, %r3013;
	add.s64 	%rd942, %rd33, %rd941;
	ld.local.s8 	%r1479, [%rd942];
	mul.wide.s32 	%rd943, %r1479, 5;
	ld.local.s8 	%rd944, [%rd942+1];
	add.s64 	%rd945, %rd939, %rd940;
	add.s64 	%rd946, %rd945, %rd943;
	add.s64 	%rd947, %rd946, %rd944;
	cvta.to.global.u64 	%rd948, %rd2693;
	shl.b64 	%rd949, %rd947, 3;
	add.s64 	%rd950, %rd948, %rd949;
	ld.global.f64 	%fd1836, [%rd950+10000];
	cvt.u32.u16 	%r1480, %rs46;
	cvt.s32.s8 	%r1481, %r1480;
	mul.wide.s32 	%rd951, %r1481, 125;
	cvt.u64.u32 	%rd952, %r277;
	add.s64 	%rd953, %rd33, %rd952;
	ld.local.s8 	%r1482, [%rd953+-1];
	mul.wide.s32 	%rd954, %r1482, 25;
	cvt.u32.u16 	%r1483, %rs45;
	cvt.s32.s8 	%r1484, %r1483;
	mul.wide.s32 	%rd955, %r1484, 5;
	cvt.u64.u32 	%rd956, %r3010;
	add.s64 	%rd957, %rd32, %rd956;
	ld.local.s8 	%rd958, [%rd957+-1];
	add.s64 	%rd959, %rd951, %rd954;
	add.s64 	%rd960, %rd959, %rd955;
	add.s64 	%rd961, %rd960, %rd958;
	shl.b64 	%rd962, %rd961, 3;
	add.s64 	%rd963, %rd948, %rd962;
	ld.global.f64 	%fd1837, [%rd963+10000];
	add.f64 	%fd1838, %fd1836, %fd1837;
	add.s64 	%rd965, %rd29, %rd904;
	ld.local.f64 	%fd1839, [%rd965];
	add.f64 	%fd1840, %fd1838, %fd1839;
	ld.global.f64 	%fd1841, [%rd950+15000];
	ld.global.f64 	%fd1842, [%rd963+15000];
	add.f64 	%fd1843, %fd1841, %fd1842;
	add.f64 	%fd1844, %fd1843, %fd342;
	abs.f64 	%fd1845, %fd1844;
	setp.gt.f64 	%p765, %fd1845, 0d41CDCD64FF800000;
	selp.f64 	%fd351, 0dBFF0000000000000, %fd1840, %p765;
	selp.f64 	%fd352, 0d7FF0000000000000, %fd1844, %p765;
	add.f64 	%fd1846, %fd352, 0d4069000000000000;
	add.f64 	%fd1847, %fd351, 0dC016CCCCCCCCCCCD;
	add.f64 	%fd1848, %fd275, %fd1847;
	div.rn.f64 	%fd353, %fd1846, %fd1848;
	add.f64 	%fd1849, %fd3457, 0d4069000000000000;
	add.f64 	%fd1850, %fd3456, 0dC016CCCCCCCCCCCD;
	add.f64 	%fd1851, %fd275, %fd1850;
	div.rn.f64 	%fd354, %fd1849, %fd1851;
	sub.f64 	%fd1852, %fd353, %fd354;
	setp.ltu.f64 	%p766, %fd1852, 0d3EB0C6F7A0B5ED8D;
	mov.f64 	%fd3459, 0dBFF0000000000000;
	mov.f64 	%fd3458, 0d7FF0000000000000;
	@%p766 bra 	$L__BB0_806;
	setp.gt.f64 	%p767, %fd353, %fd354;
	selp.f64 	%fd3458, %fd352, 0d7FF0000000000000, %p767;
	selp.f64 	%fd3459, %fd351, 0dBFF0000000000000, %p767;
	bra.uni 	$L__BB0_806;
$L__BB0_805:
	ld.param.u64 	%rd2692, [_Z4TestPcPdS0_S0_S0_S_Pi_param_4];
	add.s32 	%r1456, %r284, -1;
	mad.lo.s32 	%r1457, %r1456, %r241, %r3013;
	add.s32 	%r1458, %r1457, -1;
	not.b32 	%r1459, %r284;
	add.s32 	%r1460, %r3010, %r1459;
	not.b32 	%r1461, %r3013;
	add.s32 	%r1462, %r277, %r1461;
	add.s32 	%r1463, %r1462, %r1460;
	cvta.to.global.u64 	%rd906, %rd2692;
	mul.wide.s32 	%rd907, %r1463, 8;
	add.s64 	%rd908, %rd906, %rd907;
	ld.global.f64 	%fd1808, [%rd908+24952];
	cvt.u64.u32 	%rd909, %r284;
	add.s64 	%rd910, %rd32, %rd909;
	ld.local.s8 	%r1464, [%rd910];
	mul.wide.s32 	%rd911, %r1464, 125;
	ld.local.s8 	%r1465, [%rd910+1];
	mul.wide.s32 	%rd912, %r1465, 25;
	cvt.s64.s32 	%rd913, %r3013;
	add.s64 	%rd914, %rd33, %rd913;
	ld.local.s8 	%r1466, [%rd914];
	mul.wide.s32 	%rd915, %r1466, 5;
	ld.local.s8 	%rd916, [%rd914+1];
	add.s64 	%rd917, %rd911, %rd912;
	add.s64 	%rd918, %rd917, %rd915;
	add.s64 	%rd919, %rd918, %rd916;
	shl.b64 	%rd920, %rd919, 3;
	add.s64 	%rd921, %rd906, %rd920;
	ld.global.f64 	%fd1809, [%rd921+30440];
	add.f64 	%fd1810, %fd1808, %fd1809;
	cvt.u32.u16 	%r1467, %rs46;
	cvt.s32.s8 	%r1468, %r1467;
	mul.wide.s32 	%rd922, %r1468, 125;
	cvt.u64.u32 	%rd923, %r277;
	add.s64 	%rd924, %rd33, %rd923;
	ld.local.s8 	%r1469, [%rd924+-1];
	mul.wide.s32 	%rd925, %r1469, 25;
	cvt.u32.u16 	%r1470, %rs45;
	cvt.s32.s8 	%r1471, %r1470;
	mul.wide.s32 	%rd926, %r1471, 5;
	cvt.u64.u32 	%rd927, %r3010;
	add.s64 	%rd928, %rd32, %rd927;
	ld.local.s8 	%rd929, [%rd928+-1];
	add.s64 	%rd930, %rd922, %rd925;
	add.s64 	%rd931, %rd930, %rd926;
	add.s64 	%rd932, %rd931, %rd929;
	shl.b64 	%rd933, %rd932, 3;
	add.s64 	%rd934, %rd906, %rd933;
	ld.global.f64 	%fd1811, [%rd934+30440];
	add.f64 	%fd1812, %fd1810, %fd1811;
	add.f64 	%fd1813, %fd1812, %fd342;
	ld.global.f64 	%fd1814, [%rd908+24232];
	ld.global.f64 	%fd1815, [%rd921+25440];
	add.f64 	%fd1816, %fd1814, %fd1815;
	ld.global.f64 	%fd1817, [%rd934+25440];
	add.f64 	%fd1818, %fd1816, %fd1817;
	sub.s32 	%r1472, %r1460, %r1462;
	abs.s32 	%r1473, %r1472;
	cvt.rn.f64.s32 	%fd1819, %r1473;
	fma.rn.f64 	%fd1820, %fd1819, 0dBFEEF3E864B31D04, %fd1818;
	mul.wide.s32 	%rd935, %r1458, 8;
	add.s64 	%rd936, %rd29, %rd935;
	ld.local.f64 	%fd1821, [%rd936];
	add.f64 	%fd1822, %fd1821, %fd1820;
	abs.f64 	%fd1823, %fd1813;
	setp.gt.f64 	%p763, %fd1823, 0d41CDCD64FF800000;
	selp.f64 	%fd1824, 0dBFF0000000000000, %fd1822, %p763;
	selp.f64 	%fd1825, 0d7FF0000000000000, %fd1813, %p763;
	add.f64 	%fd1826, %fd1825, 0d4069000000000000;
	add.f64 	%fd1827, %fd1824, 0dC016CCCCCCCCCCCD;
	add.f64 	%fd1828, %fd275, %fd1827;
	div.rn.f64 	%fd1829, %fd1826, %fd1828;
	add.f64 	%fd1830, %fd3457, 0d4069000000000000;
	add.f64 	%fd1831, %fd3456, 0dC016CCCCCCCCCCCD;
	add.f64 	%fd1832, %fd275, %fd1831;
	div.rn.f64 	%fd1833, %fd1830, %fd1832;
	setp.gt.f64 	%p764, %fd1829, %fd1833;
	selp.f64 	%fd3458, %fd1825, 0d7FF0000000000000, %p764;
	selp.f64 	%fd3459, %fd1824, 0dBFF0000000000000, %p764;
$L__BB0_806:
	setp.lt.f64 	%p783, %fd3459, 0dC0A3880000000000;
	selp.f64 	%fd367, 0d0000000000000000, %fd3458, %p783;
	selp.f64 	%fd368, 0dC0A9300000000000, %fd3459, %p783;
	abs.f64 	%fd1897, %fd367;
	setp.geu.f64 	%p784, %fd1897, 0d41CDCD64FF800000;
	@%p784 bra 	$L__BB0_808;
	add.s32 	%r1492, %r3010, -1;
	mad.lo.s32 	%r1493, %r1492, %r241, %r277;
	add.s32 	%r1494, %r1493, -1;
	mul.wide.s32 	%rd1003, %r1494, 8;
	add.s64 	%rd1004, %rd28, %rd1003;
	st.local.f64 	[%rd1004], %fd367;
	add.s64 	%rd1005, %rd29, %rd1003;
	st.local.f64 	[%rd1005], %fd368;
	mov.f64 	%fd3456, %fd368;
	mov.f64 	%fd3457, %fd367;
$L__BB0_808:
	add.s32 	%r3014, %r284, -1;
	add.s32 	%r3013, %r3013, 1;
	setp.gt.u32 	%p785, %r284, 1;
	setp.lt.s32 	%p786, %r3013, %r277;
	and.pred  	%p787, %p785, %p786;
	@%p787 bra 	$L__BB0_794;
$L__BB0_809:
	add.s32 	%r3012, %r3012, 1;
	setp.ne.s32 	%p788, %r3012, 33;
	@%p788 bra 	$L__BB0_793;
$L__BB0_810:
	add.s32 	%r3011, %r277, 1;
	setp.ne.s32 	%p789, %r277, %r241;
	@%p789 bra 	$L__BB0_735;
$L__BB0_811:
	add.s32 	%r293, %r3010, 1;
	setp.eq.s32 	%p790, %r3010, %r239;
	mov.u32 	%r3010, %r293;
	@%p790 bra 	$L__BB0_738;
	bra.uni 	$L__BB0_733;
$L__BB0_812:
	.pragma "nounroll";
	mul.wide.u32 	%rd1052, %r3023, 4;
	add.s64 	%rd1053, %rd30, %rd1052;
	mov.b32 	%r1521, 0;
	st.local.u32 	[%rd1053], %r1521;
	st.local.u32 	[%rd1053+4], %r1521;
	st.local.u32 	[%rd1053+8], %r1521;
	st.local.u32 	[%rd1053+12], %r1521;
	st.local.u32 	[%rd1053+16], %r1521;
	st.local.u32 	[%rd1053+20], %r1521;
	st.local.u32 	[%rd1053+24], %r1521;
	st.local.u32 	[%rd1053+28], %r1521;
	st.local.u32 	[%rd1053+32], %r1521;
	st.local.u32 	[%rd1053+36], %r1521;
	st.local.u32 	[%rd1053+40], %r1521;
	st.local.u32 	[%rd1053+44], %r1521;
	st.local.u32 	[%rd1053+48], %r1521;
	st.local.u32 	[%rd1053+52], %r1521;
	st.local.u32 	[%rd1053+56], %r1521;
	st.local.u32 	[%rd1053+60], %r1521;
	add.s32 	%r3023, %r3023, 16;
	setp.eq.s32 	%p835, %r3023, %r3018;
	@%p835 bra 	$L__BB0_813;
	bra.uni 	$L__BB0_812;
$L__BB0_813:
	setp.eq.s32 	%p836, %r301, 0;
	@%p836 bra 	$L__BB0_822;
	and.b32  	%r304, %r239, 7;
	setp.lt.u32 	%p837, %r301, 8;
	@%p837 bra 	$L__BB0_816;
	mul.wide.u32 	%rd1054, %r3018, 4;
	add.s64 	%rd1055, %rd30, %rd1054;
	mov.b32 	%r1522, 0;
	st.local.u32 	[%rd1055], %r1522;
	st.local.u32 	[%rd1055+4], %r1522;
	st.local.u32 	[%rd1055+8], %r1522;
	st.local.u32 	[%rd1055+12], %r1522;
	st.local.u32 	[%rd1055+16], %r1522;
	st.local.u32 	[%rd1055+20], %r1522;
	st.local.u32 	[%rd1055+24], %r1522;
	st.local.u32 	[%rd1055+28], %r1522;
	add.s32 	%r3018, %r3018, 8;
$L__BB0_816:
	setp.eq.s32 	%p838, %r304, 0;
	@%p838 bra 	$L__BB0_822;
	and.b32  	%r307, %r239, 3;
	setp.lt.u32 	%p839, %r304, 4;
	@%p839 bra 	$L__BB0_819;
	mul.wide.u32 	%rd1056, %r3018, 4;
	add.s64 	%rd1057, %rd30, %rd1056;
	mov.b32 	%r1523, 0;
	st.local.u32 	[%rd1057], %r1523;
	st.local.u32 	[%rd1057+4], %r1523;
	st.local.u32 	[%rd1057+8], %r1523;
	st.local.u32 	[%rd1057+12], %r1523;
	add.s32 	%r3018, %r3018, 4;
$L__BB0_819:
	setp.eq.s32 	%p840, %r307, 0;
	@%p840 bra 	$L__BB0_822;
	mov.b32 	%r3022, 0;
$L__BB0_821:
	.pragma "nounroll";
	mul.wide.u32 	%rd1058, %r3018, 4;
	add.s64 	%rd1059, %rd30, %rd1058;
	mov.b32 	%r1525, 0;
	st.local.u32 	[%rd1059], %r1525;
	add.s32 	%r3018, %r3018, 1;
	add.s32 	%r3022, %r3022, 1;
	setp.ne.s32 	%p841, %r3022, %r307;
	@%p841 bra 	$L__BB0_821;
$L__BB0_822:
	setp.eq.s32 	%p842, %r241, 0;
	@%p842 bra 	$L__BB0_835;
	and.b32  	%r314, %r241, 15;
	setp.lt.u32 	%p843, %r241, 16;
	mov.b32 	%r3025, 0;
	@%p843 bra 	$L__BB0_826;
	and.b32  	%r3025, %r241, 2147483632;
	mov.b32 	%r3024, 0;
$L__BB0_825:
	.pragma "nounroll";
	mul.wide.u32 	%rd1060, %r3024, 4;
	add.s64 	%rd1061, %rd31, %rd1060;
	mov.b32 	%r1528, 0;
	st.local.u32 	[%rd1061], %r1528;
	st.local.u32 	[%rd1061+4], %r1528;
	st.local.u32 	[%rd1061+8], %r1528;
	st.local.u32 	[%rd1061+12], %r1528;
	st.local.u32 	[%rd1061+16], %r1528;
	st.local.u32 	[%rd1061+20], %r1528;
	st.local.u32 	[%rd1061+24], %r1528;
	st.local.u32 	[%rd1061+28], %r1528;
	st.local.u32 	[%rd1061+32], %r1528;
	st.local.u32 	[%rd1061+36], %r1528;
	st.local.u32 	[%rd1061+40], %r1528;
	st.local.u32 	[%rd1061+44], %r1528;
	st.local.u32 	[%rd1061+48], %r1528;
	st.local.u32 	[%rd1061+52], %r1528;
	st.local.u32 	[%rd1061+56], %r1528;
	st.local.u32 	[%rd1061+60], %r1528;
	add.s32 	%r3024, %r3024, 16;
	setp.ne.s32 	%p844, %r3024, %r3025;
	@%p844 bra 	$L__BB0_825;
$L__BB0_826:
	setp.eq.s32 	%p845, %r314, 0;
	@%p845 bra 	$L__BB0_835;
	and.b32  	%r321, %r241, 7;
	setp.lt.u32 	%p846, %r314, 8;
	@%p846 bra 	$L__BB0_829;
	mul.wide.u32 	%rd1062, %r3025, 4;
	add.s64 	%rd1063, %rd31, %rd1062;
	mov.b32 	%r1529, 0;
	st.local.u32 	[%rd1063], %r1529;
	st.local.u32 	[%rd1063+4], %r1529;
	st.local.u32 	[%rd1063+8], %r1529;
	st.local.u32 	[%rd1063+12], %r1529;
	st.local.u32 	[%rd1063+16], %r1529;
	st.local.u32 	[%rd1063+20], %r1529;
	st.local.u32 	[%rd1063+24], %r1529;
	st.local.u32 	[%rd1063+28], %r1529;
	add.s32 	%r3025, %r3025, 8;
$L__BB0_829:
	setp.eq.s32 	%p847, %r321, 0;
	@%p847 bra 	$L__BB0_835;
	and.b32  	%r324, %r241, 3;
	setp.lt.u32 	%p848, %r321, 4;
	@%p848 bra 	$L__BB0_832;
	mul.wide.u32 	%rd1064, %r3025, 4;
	add.s64 	%rd1065, %rd31, %rd1064;
	mov.b32 	%r1530, 0;
	st.local.u32 	[%rd1065], %r1530;
	st.local.u32 	[%rd1065+4], %r1530;
	st.local.u32 	[%rd1065+8], %r1530;
	st.local.u32 	[%rd1065+12], %r1530;
	add.s32 	%r3025, %r3025, 4;
$L__BB0_832:
	setp.eq.s32 	%p849, %r324, 0;
	@%p849 bra 	$L__BB0_835;
	mov.b32 	%r3029, 0;
$L__BB0_834:
	.pragma "nounroll";
	mul.wide.u32 	%rd1066, %r3025, 4;
	add.s64 	%rd1067, %rd31, %rd1066;
	mov.b32 	%r1532, 0;
	st.local.u32 	[%rd1067], %r1532;
	add.s32 	%r3025, %r3025, 1;
	add.s32 	%r3029, %r3029, 1;
	setp.ne.s32 	%p850, %r3029, %r324;
	@%p850 bra 	$L__BB0_834;
$L__BB0_835:
	add.s32 	%r1533, %r3042, -1;
	add.s32 	%r331, %r3041, -1;
	mad.lo.s32 	%r332, %r1533, %r241, %r331;
	mul.wide.s32 	%rd1068, %r332, 8;
	add.s64 	%rd61, %rd28, %rd1068;
	ld.local.f64 	%fd2020, [%rd61];
	abs.f64 	%fd2021, %fd2020;
	setp.geu.f64 	%p851, %fd2021, 0d41CDCD64FF800000;
	mov.f64 	%fd3509, 0d0000000000000000;
	@%p851 bra 	$L__BB0_903;
	mul.wide.u32 	%rd1069, %r3042, 4;
	add.s64 	%rd1070, %rd30, %rd1069;
	st.local.u32 	[%rd1070+-4], %r3041;
	mul.wide.s32 	%rd1071, %r331, 4;
	add.s64 	%rd1072, %rd31, %rd1071;
	st.local.u32 	[%rd1072], %r3042;
	bra.uni 	$L__BB0_838;
$L__BB0_837:
	cvt.s64.s32 	%rd2521, %r3041;
	add.s64 	%rd2522, %rd33, %rd2521;
	ld.local.u8 	%rs476, [%rd2522];
$L__BB0_838:
	cvt.s64.s32 	%rd1073, %r3042;
	add.s64 	%rd1074, %rd32, %rd1073;
	ld.local.u8 	%rs53, [%rd1074];
	cvt.u32.u16 	%r1534, %rs53;
	cvt.s32.s8 	%r1535, %r1534;
	cvt.u32.u16 	%r1536, %rs476;
	cvt.s32.s8 	%r1537, %r1536;
	add.s32 	%r1538, %r1537, %r1535;
	setp.eq.s32 	%p852, %r1538, 3;
	@%p852 bra 	$L__BB0_840;
	add.s32 	%r1539, %r3042, -1;
	mad.lo.s32 	%r1540, %r1539, %r241, %r3041;
	add.s32 	%r1541, %r1540, -1;
	mul.wide.s32 	%rd1075, %r1541, 8;
	add.s64 	%rd1076, %rd29, %rd1075;
	mov.b64 	%rd1077, -4616189618054758400;
	st.local.u64 	[%rd1076], %rd1077;
	add.s64 	%rd1078, %rd28, %rd1075;
	mov.b64 	%rd1079, 9218868437227405312;
	st.local.u64 	[%rd1078], %rd1079;
	mov.f64 	%fd3504, 0dBFF0000000000000;
	mov.f64 	%fd3503, 0d7FF0000000000000;
	bra.uni 	$L__BB0_851;
$L__BB0_840:
	cvt.u64.u16 	%rd1080, %rs53;
	cvt.s64.s8 	%rd1081, %rd1080;
	mul.wide.s32 	%rd1082, %r1535, 5;
	cvt.u64.u16 	%rd1083, %rs476;
	cvt.s64.s8 	%rd62, %rd1083;
	add.s64 	%rd63, %rd1082, %rd62;
	shl.b64 	%rd1084, %rd63, 3;
	add.s64 	%rd1085, %rd41, %rd1084;
	ld.global.f64 	%fd3504, [%rd1085+45440];
	mul.wide.s32 	%rd1086, %r1537, 125;
	cvt.s64.s32 	%rd1087, %r3041;
	add.s64 	%rd1088, %rd33, %rd1087;
	ld.local.s8 	%r1546, [%rd1088+-1];
	mul.wide.s32 	%rd1089, %r1546, 25;
	ld.local.s8 	%rd64, [%rd1074+-1];
	add.s64 	%rd1092, %rd1086, %rd1089;
	add.s64 	%rd1093, %rd1092, %rd1082;
	add.s64 	%rd1094, %rd1093, %rd64;
	shl.b64 	%rd1095, %rd1094, 3;
	add.s64 	%rd1096, %rd41, %rd1095;
	ld.global.f64 	%fd2024, [%rd1096+35440];
	add.f64 	%fd2025, %fd3504, %fd2024;
	ld.global.f64 	%fd3503, [%rd1085+45640];
	ld.global.f64 	%fd2026, [%rd1096+40440];
	add.f64 	%fd2027, %fd3503, %fd2026;
	abs.f64 	%fd2028, %fd2027;
	setp.gt.f64 	%p853, %fd2028, 0d41CDCD64FF800000;
	selp.f64 	%fd471, 0dBFF0000000000000, %fd2025, %p853;
	selp.f64 	%fd472, 0d7FF0000000000000, %fd2027, %p853;
	mul.wide.s32 	%rd1097, %r1537, 25;
	mul.wide.s32 	%rd1098, %r1546, 5;
	add.s64 	%rd1099, %rd1097, %rd1098;
	add.s64 	%rd1100, %rd1099, %rd1081;
	shl.b64 	%rd1101, %rd1100, 3;
	add.s64 	%rd65, %rd41, %rd1101;
	ld.global.f64 	%fd473, [%rd65+21000];
	abs.f64 	%fd2029, %fd473;
	setp.geu.f64 	%p854, %fd2029, 0d41CDCD64FF800000;
	@%p854 bra 	$L__BB0_846;
	mad.lo.s64 	%rd1105, %rd62, 24, %rd63;
	add.s64 	%rd1106, %rd1105, %rd64;
	shl.b64 	%rd1107, %rd1106, 3;
	add.s64 	%rd66, %rd41, %rd1107;
	ld.global.f64 	%fd474, [%rd66+23000];
	abs.f64 	%fd2044, %fd474;
	setp.geu.f64 	%p859, %fd2044, 0d41CDCD64FF800000;
	@%p859 bra 	$L__BB0_844;
	ld.global.f64 	%fd2057, [%rd65+20000];
	add.f64 	%fd2058, %fd3504, %fd2057;
	ld.global.f64 	%fd2059, [%rd66+22000];
	add.f64 	%fd2060, %fd2058, %fd2059;
	add.f64 	%fd2061, %fd3503, %fd473;
	add.f64 	%fd2062, %fd2061, %fd474;
	abs.f64 	%fd2063, %fd2062;
	setp.gt.f64 	%p863, %fd2063, 0d41CDCD64FF800000;
	selp.f64 	%fd3500, 0dBFF0000000000000, %fd2060, %p863;
	selp.f64 	%fd3501, 0d7FF0000000000000, %fd2062, %p863;
	add.f64 	%fd2064, %fd3501, 0d4069000000000000;
	add.f64 	%fd2065, %fd3500, 0dC016CCCCCCCCCCCD;
	add.f64 	%fd2066, %fd275, %fd2065;
	div.rn.f64 	%fd3502, %fd2064, %fd2066;
	abs.f64 	%fd2067, %fd472;
	setp.geu.f64 	%p864, %fd2067, 0d41CDCD64FF800000;
	@%p864 bra 	$L__BB0_849;
	add.f64 	%fd2068, %fd472, 0d4069000000000000;
	add.f64 	%fd2069, %fd471, 0dC016CCCCCCCCCCCD;
	add.f64 	%fd2070, %fd275, %fd2069;
	div.rn.f64 	%fd2071, %fd2068, %fd2070;
	setp.lt.f64 	%p865, %fd2071, %fd3502;
	selp.f64 	%fd3500, %fd3500, %fd471, %p865;
	selp.f64 	%fd3501, %fd3501, %fd472, %p865;
	selp.f64 	%fd3502, %fd3502, %fd2071, %p865;
	bra.uni 	$L__BB0_849;
$L__BB0_844:
	ld.global.f64 	%fd2045, [%rd65+20000];
	add.f64 	%fd2046, %fd3504, %fd2045;
	add.f64 	%fd2047, %fd3503, %fd473;
	abs.f64 	%fd2048, %fd2047;
	setp.gt.f64 	%p860, %fd2048, 0d41CDCD64FF800000;
	selp.f64 	%fd3500, 0dBFF0000000000000, %fd2046, %p860;
	selp.f64 	%fd3501, 0d7FF0000000000000, %fd2047, %p860;
	add.f64 	%fd2049, %fd3501, 0d4069000000000000;
	add.f64 	%fd2050, %fd3500, 0dC016CCCCCCCCCCCD;
	add.f64 	%fd2051, %fd275, %fd2050;
	div.rn.f64 	%fd3502, %fd2049, %fd2051;
	abs.f64 	%fd2052, %fd472;
	setp.geu.f64 	%p861, %fd2052, 0d41CDCD64FF800000;
	@%p861 bra 	$L__BB0_849;
	add.f64 	%fd2053, %fd472, 0d4069000000000000;
	add.f64 	%fd2054, %fd471, 0dC016CCCCCCCCCCCD;
	add.f64 	%fd2055, %fd275, %fd2054;
	div.rn.f64 	%fd2056, %fd2053, %fd2055;
	setp.lt.f64 	%p862, %fd2056, %fd3502;
	selp.f64 	%fd3500, %fd3500, %fd471, %p862;
	selp.f64 	%fd3501, %fd3501, %fd472, %p862;
	selp.f64 	%fd3502, %fd3502, %fd2056, %p862;
	bra.uni 	$L__BB0_849;
$L__BB0_846:
	mad.lo.s64 	%rd1102, %rd62, 24, %rd63;
	add.s64 	%rd1103, %rd1102, %rd64;
	shl.b64 	%rd1104, %rd1103, 3;
	add.s64 	%rd67, %rd41, %rd1104;
	ld.global.f64 	%fd487, [%rd67+23000];
	abs.f64 	%fd2031, %fd487;
	setp.geu.f64 	%p855, %fd2031, 0d41CDCD64FF800000;
	mov.f64 	%fd3500, %fd471;
	mov.f64 	%fd3501, %fd472;
	@%p855 bra 	$L__BB0_849;
	ld.global.f64 	%fd2032, [%rd67+22000];
	add.f64 	%fd2033, %fd3504, %fd2032;
	add.f64 	%fd2034, %fd3503, %fd487;
	abs.f64 	%fd2035, %fd2034;
	setp.gt.f64 	%p856, %fd2035, 0d41CDCD64FF800000;
	selp.f64 	%fd3500, 0dBFF0000000000000, %fd2033, %p856;
	selp.f64 	%fd3501, 0d7FF0000000000000, %fd2034, %p856;
	add.f64 	%fd2036, %fd3501, 0d4069000000000000;
	add.f64 	%fd2037, %fd3500, 0dC016CCCCCCCCCCCD;
	add.f64 	%fd2038, %fd275, %fd2037;
	div.rn.f64 	%fd3502, %fd2036, %fd2038;
	abs.f64 	%fd2039, %fd472;
	setp.geu.f64 	%p857, %fd2039, 0d41CDCD64FF800000;
	@%p857 bra 	$L__BB0_849;
	add.f64 	%fd2040, %fd472, 0d4069000000000000;
	add.f64 	%fd2041, %fd471, 0dC016CCCCCCCCCCCD;
	add.f64 	%fd2042, %fd275, %fd2041;
	div.rn.f64 	%fd2043, %fd2040, %fd2042;
	setp.lt.f64 	%p858, %fd2043, %fd3502;
	selp.f64 	%fd3500, %fd3500, %fd471, %p858;
	selp.f64 	%fd3501, %fd3501, %fd472, %p858;
	selp.f64 	%fd3502, %fd3502, %fd2043, %p858;
$L__BB0_849:
	add.f64 	%fd2072, %fd3504, 0dC016CCCCCCCCCCCD;
	add.f64 	%fd497, %fd275, %fd2072;
	abs.f64 	%fd2073, %fd3501;
	setp.geu.f64 	%p866, %fd2073, 0d41CDCD64FF800000;
	@%p866 bra 	$L__BB0_851;
	add.f64 	%fd2074, %fd3503, 0d4069000000000000;
	div.rn.f64 	%fd2075, %fd2074, %fd497;
	setp.lt.f64 	%p867, %fd3502, %fd2075;
	selp.f64 	%fd3503, %fd3503, %fd3501, %p867;
	selp.f64 	%fd3504, %fd3504, %fd3500, %p867;
$L__BB0_851:
	add.s32 	%r337, %r3042, -1;
	mul.lo.s32 	%r338, %r337, %r241;
	add.s32 	%r339, %r3041, -1;
	add.s32 	%r340, %r339, %r338;
	mul.wide.s32 	%rd1108, %r340, 8;
	add.s64 	%rd1109, %rd29, %rd1108;
	ld.local.f64 	%fd502, [%rd1109];
	abs.f64 	%fd503, %fd502;
	abs.f64 	%fd2076, %fd3504;
	max.f64 	%fd2078, %fd503, %fd2076;
	setp.gt.f64 	%p868, %fd2078, 0d41CDCD64FF800000;
	sub.f64 	%fd2079, %fd502, %fd3504;
	abs.f64 	%fd2080, %fd2079;
	setp.geu.f64 	%p869, %fd2080, 0d3EE4F8B588E368F1;
	or.pred  	%p870, %p868, %p869;
	@%p870 bra 	$L__BB0_853;
	add.s64 	%rd1111, %rd28, %rd1108;
	ld.local.f64 	%fd2082, [%rd1111];
	abs.f64 	%fd2083, %fd2082;
	abs.f64 	%fd2084, %fd3503;
	max.f64 	%fd2086, %fd2083, %fd2084;
	setp.leu.f64 	%p871, %fd2086, 0d41CDCD64FF800000;
	sub.f64 	%fd2087, %fd2082, %fd3503;
	abs.f64 	%fd2088, %fd2087;
	setp.lt.f64 	%p872, %fd2088, 0d3EE4F8B588E368F1;
	and.pred  	%p873, %p871, %p872;
	@%p873 bra 	$L__BB0_875;
$L__BB0_853:
	mov.pred 	%p1978, -1;
	min.s32 	%r2718, %r3041, %r3042;
	setp.lt.s32 	%p1868, %r2718, 2;
	@%p1868 bra 	$L__BB0_856;
	cvt.u64.u32 	%rd2385, %r337;
	add.s64 	%rd2386, %rd32, %rd2385;
	ld.local.s8 	%r2719, [%rd2386];
	mul.wide.s32 	%rd2387, %r2719, 125;
	mul.wide.s32 	%rd2388, %r1535, 25;
	add.s64 	%rd2389, %rd2388, %rd2387;
	cvt.u64.u32 	%rd2390, %r339;
	add.s64 	%rd2391, %rd33, %rd2390;
	ld.local.s8 	%r2722, [%rd2391];
	mul.wide.s32 	%rd2392, %r2722, 5;
	add.s64 	%rd2393, %rd2389, %rd2392;
	cvt.u64.u32 	%rd2394, %r3041;
	add.s64 	%rd2395, %rd33, %rd2394;
	ld.local.s8 	%rd2396, [%rd2395];
	add.s64 	%rd2397, %rd2393, %rd2396;
	shl.b64 	%rd2398, %rd2397, 3;
	add.s64 	%rd2399, %rd41, %rd2398;
	ld.global.f64 	%fd3138, [%rd2399];
	sub.s32 	%r2723, %r338, %r241;
	add.s32 	%r341, %r3041, -2;
	add.s32 	%r2724, %r341, %r2723;
	mul.wide.s32 	%rd2400, %r2724, 8;
	add.s64 	%rd2401, %rd29, %rd2400;
	ld.local.f64 	%fd3139, [%rd2401];
	add.f64 	%fd3140, %fd3138, %fd3139;
	abs.f64 	%fd3141, %fd3140;
	max.f64 	%fd3143, %fd503, %fd3141;
	setp.gt.f64 	%p1870, %fd3143, 0d41CDCD64FF800000;
	sub.f64 	%fd3144, %fd502, %fd3140;
	abs.f64 	%fd3145, %fd3144;
	setp.geu.f64 	%p1871, %fd3145, 0d3EE4F8B588E368F1;
	or.pred  	%p1872, %p1870, %p1871;
	@%p1872 bra 	$L__BB0_856;
	add.s32 	%r2725, %r3042, -2;
	mul.wide.u32 	%rd2402, %r2725, 4;
	add.s64 	%rd2403, %rd30, %rd2402;
	st.local.u32 	[%rd2403], %r339;
	mul.wide.u32 	%rd2404, %r341, 4;
	add.s64 	%rd2405, %rd31, %rd2404;
	st.local.u32 	[%rd2405], %r337;
	mov.pred 	%p1978, 0;
	mov.u32 	%r3041, %r339;
	mov.u32 	%r3042, %r337;
$L__BB0_856:
	not.pred 	%p1874, %p1978;
	@%p1874 bra 	$L__BB0_837;
	mov.b32 	%r3038, 3;
$L__BB0_858:
	mov.u32 	%r346, %r3038;
	add.s32 	%r347, %r3042, -1;
	sub.s32 	%r2727, %r3041, %r346;
	add.s32 	%r2728, %r2727, 1;
	setp.gt.u32 	%p1876, %r2727, 2147483646;
	abs.s32 	%r2729, %r2727;
	selp.b32 	%r2730, %r2729, 0, %p1876;
	sub.s32 	%r3040, %r347, %r2730;
	selp.b32 	%r3039, 1, %r2728, %p1876;
	setp.lt.s32 	%p1877, %r3040, 1;
	setp.ge.s32 	%p1878, %r3039, %r3041;
	mov.pred 	%p1979, -1;
	or.pred  	%p1879, %p1877, %p1878;
	@%p1879 bra 	$L__BB0_874;
	mad.lo.s32 	%r2732, %r347, %r241, %r3041;
	add.s32 	%r2733, %r2732, -1;
	mul.wide.s32 	%rd2406, %r2733, 8;
	add.s64 	%rd2407, %rd29, %rd2406;
	ld.local.f64 	%fd504, [%rd2407];
	abs.f64 	%fd505, %fd504;
$L__BB0_860:
	not.b32 	%r2734, %r3040;
	add.s32 	%r352, %r3042, %r2734;
	not.b32 	%r2735, %r3039;
	add.s32 	%r353, %r3041, %r2735;
	setp.eq.s32 	%p1880, %r352, 0;
	setp.gt.s32 	%p1881, %r353, 0;
	and.pred  	%p1882, %p1880, %p1881;
	@%p1882 bra 	$L__BB0_862;
	setp.ne.s32 	%p1883, %r353, 0;
	setp.lt.s32 	%p1884, %r352, 1;
	or.pred  	%p1885, %p1884, %p1883;
	@%p1885 bra 	$L__BB0_867;
$L__BB0_862:
	setp.ne.s32 	%p1893, %r353, 1;
	setp.ne.s32 	%p1894, %r352, 1;
	and.pred  	%p1895, %p1894, %p1893;
	@%p1895 bra 	$L__BB0_866;
	setp.eq.s32 	%p1898, %r352, 1;
	setp.eq.s32 	%p1899, %r353, 1;
	setp.eq.s32 	%p1900, %r352, 0;
	and.pred  	%p1901, %p1900, %p1899;
	setp.eq.s32 	%p1902, %r353, 0;
	and.pred  	%p1903, %p1898, %p1902;
	or.pred  	%p1904, %p1901, %p1903;
	mov.f64 	%fd3506, 0d0000000000000000;
	mov.f64 	%fd3505, 0dC0A9300000000000;
	not.pred 	%p1905, %p1904;
	@%p1905 bra 	$L__BB0_865;
	setp.gt.u32 	%p1906, %r2727, 2147483646;
	abs.s32 	%r2781, %r2727;
	selp.b32 	%r2782, %r2781, 0, %p1906;
	add.s32 	%r2783, %r3041, %r2782;
	add.s32 	%r2784, %r2727, 1;
	selp.b32 	%r2785, 1, %r2784, %p1906;
	not.b32 	%r2786, %r2785;
	add.s32 	%r2787, %r2786, %r2783;
	mul.wide.u32 	%rd2493, %r2787, 8;
	add.s64 	%rd2494, %rd41, %rd2493;
	ld.global.f64 	%fd3203, [%rd2494+25192];
	cvt.u64.u32 	%rd2495, %r3040;
	add.s64 	%rd2496, %rd32, %rd2495;
	ld.local.s8 	%r2788, [%rd2496];
	mul.wide.s32 	%rd2497, %r2788, 125;
	cvt.s64.s32 	%rd2498, %r3042;
	add.s64 	%rd2499, %rd32, %rd2498;
	ld.local.s8 	%r2789, [%rd2499];
	mul.wide.s32 	%rd2500, %r2789, 25;
	cvt.s64.s32 	%rd2501, %r3039;
	add.s64 	%rd2502, %rd33, %rd2501;
	ld.local.s8 	%r2790, [%rd2502];
	mul.wide.s32 	%rd2503, %r2790, 5;
	cvt.s64.s32 	%rd2504, %r3041;
	add.s64 	%rd2505, %rd33, %rd2504;
	ld.local.s8 	%rd2506, [%rd2505];
	add.s64 	%rd2507, %rd2497, %rd2500;
	add.s64 	%rd2508, %rd2507, %rd2503;
	add.s64 	%rd2509, %rd2508, %rd2506;
	shl.b64 	%rd2510, %rd2509, 3;
	add.s64 	%rd2511, %rd41, %rd2510;
	ld.global.f64 	%fd3204, [%rd2511+5000];
	add.f64 	%fd3506, %fd3203, %fd3204;
	ld.global.f64 	%fd3205, [%rd2494+24472];
	ld.global.f64 	%fd3206, [%rd2511];
	add.f64 	%fd3505, %fd3205, %fd3206;
$L__BB0_865:
	add.s32 	%r2791, %r3040, -1;
	mad.lo.s32 	%r2792, %r2791, %r241, %r3039;
	add.s32 	%r2793, %r2792, -1;
	mul.wide.s32 	%rd2512, %r2793, 8;
	add.s64 	%rd2513, %rd28, %rd2512;
	ld.local.f64 	%fd3207, [%rd2513];
	add.f64 	%fd3208, %fd3506, %fd3207;
	add.s64 	%rd2514, %rd29, %rd2512;
	ld.local.f64 	%fd3209, [%rd2514];
	add.f64 	%fd3210, %fd3505, %fd3209;
	abs.f64 	%fd3211, %fd3208;
	setp.gt.f64 	%p1907, %fd3211, 0d41CDCD64FF800000;
	selp.f64 	%fd3508, 0dBFF0000000000000, %fd3210, %p1907;
	selp.f64 	%fd3507, 0d7FF0000000000000, %fd3208, %p1907;
	bra.uni 	$L__BB0_870;
$L__BB0_866:
	setp.gt.u32 	%p1896, %r2727, 2147483646;
	abs.s32 	%r2768, %r2727;
	selp.b32 	%r2769, %r2768, 0, %p1896;
	add.s32 	%r2770, %r3041, %r2769;
	add.s32 	%r2771, %r2727, 1;
	selp.b32 	%r2772, 1, %r2771, %p1896;
	not.b32 	%r2773, %r2772;
	add.s32 	%r2774, %r2773, %r2770;
	mul.wide.s32 	%rd2470, %r2774, 8;
	add.s64 	%rd2471, %rd41, %rd2470;
	ld.global.f64 	%fd3186, [%rd2471+25192];
	cvt.u64.u32 	%rd2472, %r3040;
	add.s64 	%rd2473, %rd32, %rd2472;
	ld.local.s8 	%r2775, [%rd2473];
	mul.wide.s32 	%rd2474, %r2775, 5;
	cvt.s64.s32 	%rd2475, %r3039;
	add.s64 	%rd2476, %rd33, %rd2475;
	ld.local.s8 	%rd2477, [%rd2476];
	add.s64 	%rd2478, %rd2474, %rd2477;
	shl.b64 	%rd2479, %rd2478, 3;
	add.s64 	%rd2480, %rd41, %rd2479;
	ld.global.f64 	%fd3187, [%rd2480+45640];
	add.f64 	%fd3188, %fd3186, %fd3187;
	cvt.s64.s32 	%rd2481, %r3042;
	add.s64 	%rd2482, %rd32, %rd2481;
	ld.local.s8 	%r2776, [%rd2482];
	mul.wide.s32 	%rd2483, %r2776, 5;
	cvt.s64.s32 	%rd2484, %r3041;
	add.s64 	%rd2485, %rd33, %rd2484;
	ld.local.s8 	%rd2486, [%rd2485];
	add.s64 	%rd2487, %rd2483, %rd2486;
	shl.b64 	%rd2488, %rd2487, 3;
	add.s64 	%rd2489, %rd41, %rd2488;
	ld.global.f64 	%fd3189, [%rd2489+45640];
	add.f64 	%fd3190, %fd3188, %fd3189;
	add.s32 	%r2777, %r3040, -1;
	mad.lo.s32 	%r2778, %r2777, %r241, %r3039;
	add.s32 	%r2779, %r2778, -1;
	mul.wide.s32 	%rd2490, %r2779, 8;
	add.s64 	%rd2491, %rd28, %rd2490;
	ld.local.f64 	%fd3191, [%rd2491];
	add.f64 	%fd3192, %fd3190, %fd3191;
	ld.global.f64 	%fd3193, [%rd2471+24472];
	ld.global.f64 	%fd3194, [%rd2480+45440];
	add.f64 	%fd3195, %fd3193, %fd3194;
	ld.global.f64 	%fd3196, [%rd2489+45440];
	add.f64 	%fd3197, %fd3195, %fd3196;
	add.s64 	%rd2492, %rd29, %rd2490;
	ld.local.f64 	%fd3198, [%rd2492];
	add.f64 	%fd3199, %fd3197, %fd3198;
	abs.f64 	%fd3200, %fd3192;
	setp.gt.f64 	%p1897, %fd3200, 0d41CDCD64FF800000;
	selp.f64 	%fd3508, 0dBFF0000000000000, %fd3199, %p1897;
	selp.f64 	%fd3507, 0d7FF0000000000000, %fd3192, %p1897;
	bra.uni 	$L__BB0_870;
$L__BB0_867:
	setp.ne.s32 	%p1886, %r352, 1;
	setp.ne.s32 	%p1887, %r353, 1;
	or.pred  	%p1888, %p1886, %p1887;
	@%p1888 bra 	$L__BB0_869;
	cvt.u64.u32 	%rd2439, %r3040;
	add.s64 	%rd2440, %rd32, %rd2439;
	ld.local.s8 	%r2755, [%rd2440];
	mul.wide.s32 	%rd2441, %r2755, 125;
	ld.local.s8 	%r2756, [%rd2440+1];
	mul.wide.s32 	%rd2442, %r2756, 25;
	cvt.s64.s32 	%rd2443, %r3039;
	add.s64 	%rd2444, %rd33, %rd2443;
	ld.local.s8 	%r2757, [%rd2444];
	mul.wide.s32 	%rd2445, %r2757, 5;
	ld.local.s8 	%rd2446, [%rd2444+1];
	add.s64 	%rd2447, %rd2441, %rd2442;
	add.s64 	%rd2448, %rd2447, %rd2445;
	add.s64 	%rd2449, %rd2448, %rd2446;
	shl.b64 	%rd2450, %rd2449, 3;
	add.s64 	%rd2451, %rd41, %rd2450;
	ld.global.f64 	%fd3164, [%rd2451+10000];
	cvt.s64.s32 	%rd2452, %r3041;
	add.s64 	%rd2453, %rd33, %rd2452;
	ld.local.s8 	%r2758, [%rd2453];
	mul.wide.s32 	%rd2454, %r2758, 125;
	ld.local.s8 	%r2759, [%rd2453+-1];
	mul.wide.s32 	%rd2455, %r2759, 25;
	cvt.s64.s32 	%rd2456, %r3042;
	add.s64 	%rd2457, %rd32, %rd2456;
	ld.local.s8 	%r2760, [%rd2457];
	mul.wide.s32 	%rd2458, %r2760, 5;
	ld.local.s8 	%rd2459, [%rd2457+-1];
	add.s64 	%rd2460, %rd2454, %rd2455;
	add.s64 	%rd2461, %rd2460, %rd2458;
	add.s64 	%rd2462, %rd2461, %rd2459;
	shl.b64 	%rd2463, %rd2462, 3;
	add.s64 	%rd2464, %rd41, %rd2463;
	ld.global.f64 	%fd3165, [%rd2464+10000];
	add.f64 	%fd3166, %fd3164, %fd3165;
	add.s32 	%r2761, %r3040, -1;
	mad.lo.s32 	%r2762, %r2761, %r241, %r3039;
	add.s32 	%r2763, %r2762, -1;
	mul.wide.s32 	%rd2465, %r2763, 8;
	add.s64 	%rd2466, %rd29, %rd2465;
	ld.local.f64 	%fd3167, [%rd2466];
	add.f64 	%fd3168, %fd3166, %fd3167;
	ld.global.f64 	%fd3169, [%rd2451+15000];
	ld.global.f64 	%fd3170, [%rd2464+15000];
	add.f64 	%fd3171, %fd3169, %fd3170;
	add.s64 	%rd2467, %rd28, %rd2465;
	ld.local.f64 	%fd3172, [%rd2467];
	add.f64 	%fd3173, %fd3171, %fd3172;
	abs.f64 	%fd3174, %fd3173;
	setp.gt.f64 	%p1891, %fd3174, 0d41CDCD64FF800000;
	selp.f64 	%fd3175, 0dBFF0000000000000, %fd3168, %p1891;
	selp.f64 	%fd3176, 0d7FF0000000000000, %fd3173, %p1891;
	add.f64 	%fd3177, %fd3176, 0d4069000000000000;
	add.f64 	%fd3178, %fd3175, 0dC016CCCCCCCCCCCD;
	add.f64 	%fd3179, %fd275, %fd3178;
	div.rn.f64 	%fd3180, %fd3177, %fd3179;
	add.s32 	%r2764, %r3042, -1;
	mad.lo.s32 	%r2765, %r2764, %r241, %r3041;
	add.s32 	%r2766, %r2765, -1;
	mul.wide.s32 	%rd2468, %r2766, 8;
	add.s64 	%rd2469, %rd28, %rd2468;
	ld.local.f64 	%fd3181, [%rd2469];
	add.f64 	%fd3182, %fd3181, 0d4069000000000000;
	add.f64 	%fd3183, %fd504, 0dC016CCCCCCCCCCCD;
	add.f64 	%fd3184, %fd275, %fd3183;
	div.rn.f64 	%fd3185, %fd3182, %fd3184;
	setp.ltu.f64 	%p1892, %fd3180, %fd3185;
	selp.f64 	%fd3507, 0d7FF0000000000000, %fd3176, %p1892;
	selp.f64 	%fd3508, 0dBFF0000000000000, %fd3175, %p1892;
	bra.uni 	$L__BB0_870;
$L__BB0_869:
	setp.gt.u32 	%p1889, %r2727, 2147483646;
	selp.b32 	%r2738, %r2729, 0, %p1889;
	add.s32 	%r2739, %r3041, %r2738;
	selp.b32 	%r2741, 1, %r2728, %p1889;
	not.b32 	%r2742, %r2741;
	add.s32 	%r2743, %r2742, %r2739;
	mul.wide.s32 	%rd2408, %r2743, 8;
	add.s64 	%rd2409, %rd41, %rd2408;
	ld.global.f64 	%fd3147, [%rd2409+24952];
	cvt.u64.u32 	%rd2410, %r3040;
	add.s64 	%rd2411, %rd32, %rd2410;
	ld.local.s8 	%r2744, [%rd2411];
	mul.wide.s32 	%rd2412, %r2744, 125;
	ld.local.s8 	%r2745, [%rd2411+1];
	mul.wide.s32 	%rd2413, %r2745, 25;
	cvt.s64.s32 	%rd2414, %r3039;
	add.s64 	%rd2415, %rd33, %rd2414;
	ld.local.s8 	%r2746, [%rd2415];
	mul.wide.s32 	%rd2416, %r2746, 5;
	ld.local.s8 	%rd2417, [%rd2415+1];
	add.s64 	%rd2418, %rd2412, %rd2413;
	add.s64 	%rd2419, %rd2418, %rd2416;
	add.s64 	%rd2420, %rd2419, %rd2417;
	shl.b64 	%rd2421, %rd2420, 3;
	add.s64 	%rd2422, %rd41, %rd2421;
	ld.global.f64 	%fd3148, [%rd2422+30440];
	add.f64 	%fd3149, %fd3147, %fd3148;
	cvt.s64.s32 	%rd2423, %r3041;
	add.s64 	%rd2424, %rd33, %rd2423;
	ld.local.s8 	%r2747, [%rd2424];
	mul.wide.s32 	%rd2425, %r2747, 125;
	ld.local.s8 	%r2748, [%rd2424+-1];
	mul.wide.s32 	%rd2426, %r2748, 25;
	cvt.s64.s32 	%rd2427, %r3042;
	add.s64 	%rd2428, %rd32, %rd2427;
	ld.local.s8 	%r2749, [%rd2428];
	mul.wide.s32 	%rd2429, %r2749, 5;
	ld.local.s8 	%rd2430, [%rd2428+-1];
	add.s64 	%rd2431, %rd2425, %rd2426;
	add.s64 	%rd2432, %rd2431, %rd2429;
	add.s64 	%rd2433, %rd2432, %rd2430;
	shl.b64 	%rd2434, %rd2433, 3;
	add.s64 	%rd2435, %rd41, %rd2434;
	ld.global.f64 	%fd3150, [%rd2435+30440];
	add.f64 	%fd3151, %fd3149, %fd3150;
	add.s32 	%r2750, %r3040, -1;
	mad.lo.s32 	%r2751, %r2750, %r241, %r3039;
	add.s32 	%r2752, %r2751, -1;
	mul.wide.s32 	%rd2436, %r2752, 8;
	add.s64 	%rd2437, %rd28, %rd2436;
	ld.local.f64 	%fd3152, [%rd2437];
	add.f64 	%fd3153, %fd3151, %fd3152;
	ld.global.f64 	%fd3154, [%rd2409+24232];
	ld.global.f64 	%fd3155, [%rd2422+25440];
	add.f64 	%fd3156, %fd3154, %fd3155;
	ld.global.f64 	%fd3157, [%rd2435+25440];
	add.f64 	%fd3158, %fd3156, %fd3157;
	sub.s32 	%r2753, %r352, %r353;
	abs.s32 	%r2754, %r2753;
	cvt.rn.f64.s32 	%fd3159, %r2754;
	fma.rn.f64 	%fd3160, %fd3159, 0dBFEEF3E864B31D04, %fd3158;
	add.s64 	%rd2438, %rd29, %rd2436;
	ld.local.f64 	%fd3161, [%rd2438];
	add.f64 	%fd3162, %fd3161, %fd3160;
	abs.f64 	%fd3163, %fd3153;
	setp.gt.f64 	%p1890, %fd3163, 0d41CDCD64FF800000;
	selp.f64 	%fd3508, 0dBFF0000000000000, %fd3162, %p1890;
	selp.f64 	%fd3507, 0d7FF0000000000000, %fd3153, %p1890;
$L__BB0_870:
	abs.f64 	%fd3212, %fd3508;
	max.f64 	%fd3214, %fd505, %fd3212;
	setp.gt.f64 	%p1908, %fd3214, 0d41CDCD64FF800000;
	sub.f64 	%fd3215, %fd504, %fd3508;
	abs.f64 	%fd3216, %fd3215;
	setp.geu.f64 	%p1909, %fd3216, 0d3EE4F8B588E368F1;
	or.pred  	%p1910, %p1908, %p1909;
	@%p1910 bra 	$L__BB0_873;
	add.s32 	%r2794, %r3042, -1;
	mad.lo.s32 	%r2795, %r2794, %r241, %r3041;
	add.s32 	%r2796, %r2795, -1;
	mul.wide.s32 	%rd2515, %r2796, 8;
	add.s64 	%rd2516, %rd28, %rd2515;
	ld.local.f64 	%fd3218, [%rd2516];
	abs.f64 	%fd3219, %fd3218;
	abs.f64 	%fd3220, %fd3507;
	max.f64 	%fd3222, %fd3219, %fd3220;
	setp.gt.f64 	%p1911, %fd3222, 0d41CDCD64FF800000;
	sub.f64 	%fd3223, %fd3218, %fd3507;
	abs.f64 	%fd3224, %fd3223;
	setp.geu.f64 	%p1912, %fd3224, 0d3EE4F8B588E368F1;
	or.pred  	%p1913, %p1911, %p1912;
	@%p1913 bra 	$L__BB0_873;
	add.s32 	%r2797, %r3040, -1;
	mul.wide.u32 	%rd2517, %r2797, 4;
	add.s64 	%rd2518, %rd30, %rd2517;
	st.local.u32 	[%rd2518], %r3039;
	mul.wide.s32 	%rd2519, %r3039, 4;
	add.s64 	%rd2520, %rd31, %rd2519;
	st.local.u32 	[%rd2520+-4], %r3040;
	mov.pred 	%p1979, 0;
	mov.u32 	%r3041, %r3039;
	mov.u32 	%r3042, %r3040;
	bra.uni 	$L__BB0_874;
$L__BB0_873:
	add.s32 	%r354, %r3040, -1;
	add.s32 	%r3039, %r3039, 1;
	setp.gt.s32 	%p1916, %r3040, 1;
	setp.lt.s32 	%p1917, %r3039, %r3041;
	and.pred  	%p1918, %p1916, %p1917;
	mov.u32 	%r3040, %r354;
	@%p1918 bra 	$L__BB0_860;
$L__BB0_874:
	add.s32 	%r3038, %r346, 1;
	setp.lt.u32 	%p1919, %r346, 32;
	and.pred  	%p1920, %p1979, %p1919;
	@%p1920 bra 	$L__BB0_858;
	bra.uni 	$L__BB0_837;
$L__BB0_875:
	setp.gt.f64 	%p874, %fd428, 0d41CDCD64FF800000;
	ld.local.f64 	%fd2091, [%rd61];
	add.f64 	%fd520, %fd3498, %fd2091;
	add.s64 	%rd1113, %rd29, %rd1068;
	ld.local.f64 	%fd2092, [%rd1113];
	add.f64 	%fd521, %fd3499, %fd2092;
	@%p874 bra 	$L__BB0_903;
	setp.eq.s32 	%p875, %r239, 0;
	mov.b32 	%r3072, 0;
	@%p875 bra 	$L__BB0_889;
	and.b32  	%r359, %r239, 15;
	setp.lt.u32 	%p876, %r239, 16;
	mov.b32 	%r3072, 0;
	mov.u32 	%r3045, %r3072;
	@%p876 bra 	$L__BB0_880;
	and.b32  	%r3045, %r239, 2147483632;
	mov.b32 	%r3072, 0;
	mov.u32 	%r3057, %r3072;
$L__BB0_879:
	.pragma "nounroll";
	mul.wide.u32 	%rd1114, %r3057, 4;
	add.s64 	%rd1115, %rd30, %rd1114;
	ld.local.u32 	%r1551, [%rd1115];
	setp.gt.s32 	%p877, %r1551, 0;
	selp.u32 	%r1552, 1, 0, %p877;
	add.s32 	%r1553, %r3072, %r1552;
	ld.local.u32 	%r1554, [%rd1115+4];
	setp.gt.s32 	%p878, %r1554, 0;
	selp.u32 	%r1555, 1, 0, %p878;
	add.s32 	%r1556, %r1553, %r1555;
	ld.local.u32 	%r1557, [%rd1115+8];
	setp.gt.s32 	%p879, %r1557, 0;
	selp.u32 	%r1558, 1, 0, %p879;
	add.s32 	%r1559, %r1556, %r1558;
	ld.local.u32 	%r1560, [%rd1115+12];
	setp.gt.s32 	%p880, %r1560, 0;
	selp.u32 	%r1561, 1, 0, %p880;
	add.s32 	%r1562, %r1559, %r1561;
	ld.local.u32 	%r1563, [%rd1115+16];
	setp.gt.s32 	%p881, %r1563, 0;
	selp.u32 	%r1564, 1, 0, %p881;
	add.s32 	%r1565, %r1562, %r1564;
	ld.local.u32 	%r1566, [%rd1115+20];
	setp.gt.s32 	%p882, %r1566, 0;
	selp.u32 	%r1567, 1, 0, %p882;
	add.s32 	%r1568, %r1565, %r1567;
	ld.local.u32 	%r1569, [%rd1115+24];
	setp.gt.s32 	%p883, %r1569, 0;
	selp.u32 	%r1570, 1, 0, %p883;
	add.s32 	%r1571, %r1568, %r1570;
	ld.local.u32 	%r1572, [%rd1115+28];
	setp.gt.s32 	%p884, %r1572, 0;
	selp.u32 	%r1573, 1, 0, %p884;
	add.s32 	%r1574, %r1571, %r1573;
	ld.local.u32 	%r1575, [%rd1115+32];
	setp.gt.s32 	%p885, %r1575, 0;
	selp.u32 	%r1576, 1, 0, %p885;
	add.s32 	%r1577, %r1574, %r1576;
	ld.local.u32 	%r1578, [%rd1115+36];
	setp.gt.s32 	%p886, %r1578, 0;
	selp.u32 	%r1579, 1, 0, %p886;
	add.s32 	%r1580, %r1577, %r1579;
	ld.local.u32 	%r1581, [%rd1115+40];
	setp.gt.s32 	%p887, %r1581, 0;
	selp.u32 	%r1582, 1, 0, %p887;
	add.s32 	%r1583, %r1580, %r1582;
	ld.local.u32 	%r1584, [%rd1115+44];
	setp.gt.s32 	%p888, %r1584, 0;
	selp.u32 	%r1585, 1, 0, %p888;
	add.s32 	%r1586, %r1583, %r1585;
	ld.local.u32 	%r1587, [%rd1115+48];
	setp.gt.s32 	%p889, %r1587, 0;
	selp.u32 	%r1588, 1, 0, %p889;
	add.s32 	%r1589, %r1586, %r1588;
	ld.local.u32 	%r1590, [%rd1115+52];
	setp.gt.s32 	%p890, %r1590, 0;
	selp.u32 	%r1591, 1, 0, %p890;
	add.s32 	%r1592, %r1589, %r1591;
	ld.local.u32 	%r1593, [%rd1115+56];
	setp.gt.s32 	%p891, %r1593, 0;
	selp.u32 	%r1594, 1, 0, %p891;
	add.s32 	%r1595, %r1592, %r1594;
	ld.local.u32 	%r1596, [%rd1115+60];
	setp.gt.s32 	%p892, %r1596, 0;
	selp.u32 	%r1597, 1, 0, %p892;
	add.s32 	%r3072, %r1595, %r1597;
	add.s32 	%r3057, %r3057, 16;
	setp.eq.s32 	%p893, %r3057, %r3045;
	@%p893 bra 	$L__BB0_880;
	bra.uni 	$L__BB0_879;
$L__BB0_880:
	setp.eq.s32 	%p894, %r359, 0;
	@%p894 bra 	$L__BB0_889;
	and.b32  	%r364, %r239, 7;
	setp.lt.u32 	%p895, %r359, 8;
	@%p895 bra 	$L__BB0_883;
	mul.wide.u32 	%rd1116, %r3045, 4;
	add.s64 	%rd1117, %rd30, %rd1116;
	ld.local.u32 	%r1599, [%rd1117];
	setp.gt.s32 	%p896, %r1599, 0;
	selp.u32 	%r1600, 1, 0, %p896;
	add.s32 	%r1601, %r3072, %r1600;
	ld.local.u32 	%r1602, [%rd1117+4];
	setp.gt.s32 	%p897, %r1602, 0;
	selp.u32 	%r1603, 1, 0, %p897;
	add.s32 	%r1604, %r1601, %r1603;
	ld.local.u32 	%r1605, [%rd1117+8];
	setp.gt.s32 	%p898, %r1605, 0;
	selp.u32 	%r1606, 1, 0, %p898;
	add.s32 	%r1607, %r1604, %r1606;
	ld.local.u32 	%r1608, [%rd1117+12];
	setp.gt.s32 	%p899, %r1608, 0;
	selp.u32 	%r1609, 1, 0, %p899;
	add.s32 	%r1610, %r1607, %r1609;
	ld.local.u32 	%r1611, [%rd1117+16];
	setp.gt.s32 	%p900, %r1611, 0;
	selp.u32 	%r1612, 1, 0, %p900;
	add.s32 	%r1613, %r1610, %r1612;
	ld.local.u32 	%r1614, [%rd1117+20];
	setp.gt.s32 	%p901, %r1614, 0;
	selp.u32 	%r1615, 1, 0, %p901;
	add.s32 	%r1616, %r1613, %r1615;
	ld.local.u32 	%r1617, [%rd1117+24];
	setp.gt.s32 	%p902, %r1617, 0;
	selp.u32 	%r1618, 1, 0, %p902;
	add.s32 	%r1619, %r1616, %r1618;
	ld.local.u32 	%r1620, [%rd1117+28];
	setp.gt.s32 	%p903, %r1620, 0;
	selp.u32 	%r1621, 1, 0, %p903;
	add.s32 	%r3072, %r1619, %r1621;
	add.s32 	%r3045, %r3045, 8;
$L__BB0_883:
	setp.eq.s32 	%p904, %r364, 0;
	@%p904 bra 	$L__BB0_889;
	and.b32  	%r370, %r239, 3;
	setp.lt.u32 	%p905, %r364, 4;
	@%p905 bra 	$L__BB0_886;
	mul.wide.u32 	%rd1118, %r3045, 4;
	add.s64 	%rd1119, %rd30, %rd1118;
	ld.local.u32 	%r1623, [%rd1119];
	setp.gt.s32 	%p906, %r1623, 0;
	selp.u32 	%r1624, 1, 0, %p906;
	add.s32 	%r1625, %r3072, %r1624;
	ld.local.u32 	%r1626, [%rd1119+4];
	setp.gt.s32 	%p907, %r1626, 0;
	selp.u32 	%r1627, 1, 0, %p907;
	add.s32 	%r1628, %r1625, %r1627;
	ld.local.u32 	%r1629, [%rd1119+8];
	setp.gt.s32 	%p908, %r1629, 0;
	selp.u32 	%r1630, 1, 0, %p908;
	add.s32 	%r1631, %r1628, %r1630;
	ld.local.u32 	%r1632, [%rd1119+12];
	setp.gt.s32 	%p909, %r1632, 0;
	selp.u32 	%r1633, 1, 0, %p909;
	add.s32 	%r3072, %r1631, %r1633;
	add.s32 	%r3045, %r3045, 4;
$L__BB0_886:
	setp.eq.s32 	%p910, %r370, 0;
	@%p910 bra 	$L__BB0_889;
	mov.b32 	%r3054, 0;
$L__BB0_888:
	.pragma "nounroll";
	mul.wide.u32 	%rd1120, %r3045, 4;
	add.s64 	%rd1121, %rd30, %rd1120;
	ld.local.u32 	%r1635, [%rd1121];
	setp.gt.s32 	%p911, %r1635, 0;
	selp.u32 	%r1636, 1, 0, %p911;
	add.s32 	%r3072, %r3072, %r1636;
	add.s32 	%r3045, %r3045, 1;
	add.s32 	%r3054, %r3054, 1;
	setp.ne.s32 	%p912, %r3054, %r370;
	@%p912 bra 	$L__BB0_888;
$L__BB0_889:
	setp.eq.s32 	%p913, %r241, 0;
	@%p913 bra 	$L__BB0_902;
	and.b32  	%r383, %r241, 15;
	setp.lt.u32 	%p914, %r241, 16;
	mov.b32 	%r3062, 0;
	@%p914 bra 	$L__BB0_893;
	and.b32  	%r3062, %r241, 2147483632;
	mov.b32 	%r3059, 0;
$L__BB0_892:
	.pragma "nounroll";
	mul.wide.u32 	%rd1122, %r3059, 4;
	add.s64 	%rd1123, %rd31, %rd1122;
	ld.local.u32 	%r1640, [%rd1123];
	setp.gt.s32 	%p915, %r1640, 0;
	selp.u32 	%r1641, 1, 0, %p915;
	add.s32 	%r1642, %r3072, %r1641;
	ld.local.u32 	%r1643, [%rd1123+4];
	setp.gt.s32 	%p916, %r1643, 0;
	selp.u32 	%r1644, 1, 0, %p916;
	add.s32 	%r1645, %r1642, %r1644;
	ld.local.u32 	%r1646, [%rd1123+8];
	setp.gt.s32 	%p917, %r1646, 0;
	selp.u32 	%r1647, 1, 0, %p917;
	add.s32 	%r1648, %r1645, %r1647;
	ld.local.u32 	%r1649, [%rd1123+12];
	setp.gt.s32 	%p918, %r1649, 0;
	selp.u32 	%r1650, 1, 0, %p918;
	add.s32 	%r1651, %r1648, %r1650;
	ld.local.u32 	%r1652, [%rd1123+16];
	setp.gt.s32 	%p919, %r1652, 0;
	selp.u32 	%r1653, 1, 0, %p919;
	add.s32 	%r1654, %r1651, %r1653;
	ld.local.u32 	%r1655, [%rd1123+20];
	setp.gt.s32 	%p920, %r1655, 0;
	selp.u32 	%r1656, 1, 0, %p920;
	add.s32 	%r1657, %r1654, %r1656;
	ld.local.u32 	%r1658, [%rd1123+24];
	setp.gt.s32 	%p921, %r1658, 0;
	selp.u32 	%r1659, 1, 0, %p921;
	add.s32 	%r1660, %r1657, %r1659;
	ld.local.u32 	%r1661, [%rd1123+28];
	setp.gt.s32 	%p922, %r1661, 0;
	selp.u32 	%r1662, 1, 0, %p922;
	add.s32 	%r1663, %r1660, %r1662;
	ld.local.u32 	%r1664, [%rd1123+32];
	setp.gt.s32 	%p923, %r1664, 0;
	selp.u32 	%r1665, 1, 0, %p923;
	add.s32 	%r1666, %r1663, %r1665;
	ld.local.u32 	%r1667, [%rd1123+36];
	setp.gt.s32 	%p924, %r1667, 0;
	selp.u32 	%r1668, 1, 0, %p924;
	add.s32 	%r1669, %r1666, %r1668;
	ld.local.u32 	%r1670, [%rd1123+40];
	setp.gt.s32 	%p925, %r1670, 0;
	selp.u32 	%r1671, 1, 0, %p925;
	add.s32 	%r1672, %r1669, %r1671;
	ld.local.u32 	%r1673, [%rd1123+44];
	setp.gt.s32 	%p926, %r1673, 0;
	selp.u32 	%r1674, 1, 0, %p926;
	add.s32 	%r1675, %r1672, %r1674;
	ld.local.u32 	%r1676, [%rd1123+48];
	setp.gt.s32 	%p927, %r1676, 0;
	selp.u32 	%r1677, 1, 0, %p927;
	add.s32 	%r1678, %r1675, %r1677;
	ld.local.u32 	%r1679, [%rd1123+52];
	setp.gt.s32 	%p928, %r1679, 0;
	selp.u32 	%r1680, 1, 0, %p928;
	add.s32 	%r1681, %r1678, %r1680;
	ld.local.u32 	%r1682, [%rd1123+56];
	setp.gt.s32 	%p929, %r1682, 0;
	selp.u32 	%r1683, 1, 0, %p929;
	add.s32 	%r1684, %r1681, %r1683;
	ld.local.u32 	%r1685, [%rd1123+60];
	setp.gt.s32 	%p930, %r1685, 0;
	selp.u32 	%r1686, 1, 0, %p930;
	add.s32 	%r3072, %r1684, %r1686;
	add.s32 	%r3059, %r3059, 16;
	setp.ne.s32 	%p931, %r3059, %r3062;
	@%p931 bra 	$L__BB0_892;
$L__BB0_893:
	setp.eq.s32 	%p932, %r383, 0;
	@%p932 bra 	$L__BB0_902;
	and.b32  	%r396, %r241, 7;
	setp.lt.u32 	%p933, %r383, 8;
	@%p933 bra 	$L__BB0_896;
	mul.wide.u32 	%rd1124, %r3062, 4;
	add.s64 	%rd1125, %rd31, %rd1124;
	ld.local.u32 	%r1688, [%rd1125];
	setp.gt.s32 	%p934, %r1688, 0;
	selp.u32 	%r1689, 1, 0, %p934;
	add.s32 	%r1690, %r3072, %r1689;
	ld.local.u32 	%r1691, [%rd1125+4];
	setp.gt.s32 	%p935, %r1691, 0;
	selp.u32 	%r1692, 1, 0, %p935;
	add.s32 	%r1693, %r1690, %r1692;
	ld.local.u32 	%r1694, [%rd1125+8];
	setp.gt.s32 	%p936, %r1694, 0;
	selp.u32 	%r1695, 1, 0, %p936;
	add.s32 	%r1696, %r1693, %r1695;
	ld.local.u32 	%r1697, [%rd1125+12];
	setp.gt.s32 	%p937, %r1697, 0;
	selp.u32 	%r1698, 1, 0, %p937;
	add.s32 	%r1699, %r1696, %r1698;
	ld.local.u32 	%r1700, [%rd1125+16];
	setp.gt.s32 	%p938, %r1700, 0;
	selp.u32 	%r1701, 1, 0, %p938;
	add.s32 	%r1702, %r1699, %r1701;
	ld.local.u32 	%r1703, [%rd1125+20];
	setp.gt.s32 	%p939, %r1703, 0;
	selp.u32 	%r1704, 1, 0, %p939;
	add.s32 	%r1705, %r1702, %r1704;
	ld.local.u32 	%r1706, [%rd1125+24];
	setp.gt.s32 	%p940, %r1706, 0;
	selp.u32 	%r1707, 1, 0, %p940;
	add.s32 	%r1708, %r1705, %r1707;
	ld.local.u32 	%r1709, [%rd1125+28];
	setp.gt.s32 	%p941, %r1709, 0;
	selp.u32 	%r1710, 1, 0, %p941;
	add.s32 	%r3072, %r1708, %r1710;
	add.s32 	%r3062, %r3062, 8;
$L__BB0_896:
	setp.eq.s32 	%p942, %r396, 0;
	@%p942 bra 	$L__BB0_902;
	and.b32  	%r402, %r241, 3;
	setp.lt.u32 	%p943, %r396, 4;
	@%p943 bra 	$L__BB0_899;
	mul.wide.u32 	%rd1126, %r3062, 4;
	add.s64 	%rd1127, %rd31, %rd1126;
	ld.local.u32 	%r1712, [%rd1127];
	setp.gt.s32 	%p944, %r1712, 0;
	selp.u32 	%r1713, 1, 0, %p944;
	add.s32 	%r1714, %r3072, %r1713;
	ld.local.u32 	%r1715, [%rd1127+4];
	setp.gt.s32 	%p945, %r1715, 0;
	selp.u32 	%r1716, 1, 0, %p945;
	add.s32 	%r1717, %r1714, %r1716;
	ld.local.u32 	%r1718, [%rd1127+8];
	setp.gt.s32 	%p946, %r1718, 0;
	selp.u32 	%r1719, 1, 0, %p946;
	add.s32 	%r1720, %r1717, %r1719;
	ld.local.u32 	%r1721, [%rd1127+12];
	setp.gt.s32 	%p947, %r1721, 0;
	selp.u32 	%r1722, 1, 0, %p947;
	add.s32 	%r3072, %r1720, %r1722;
	add.s32 	%r3062, %r3062, 4;
$L__BB0_899:
	setp.eq.s32 	%p948, %r402, 0;
	@%p948 bra 	$L__BB0_902;
	mov.b32 	%r3071, 0;
$L__BB0_901:
	.pragma "nounroll";
	mul.wide.u32 	%rd1128, %r3062, 4;
	add.s64 	%rd1129, %rd31, %rd1128;
	ld.local.u32 	%r1724, [%rd1129];
	setp.gt.s32 	%p949, %r1724, 0;
	selp.u32 	%r1725, 1, 0, %p949;
	add.s32 	%r3072, %r3072, %r1725;
	add.s32 	%r3062, %r3062, 1;
	add.s32 	%r3071, %r3071, 1;
	setp.ne.s32 	%p950, %r3071, %r402;
	@%p950 bra 	$L__BB0_901;
$L__BB0_902:
	shr.u32 	%r1726, %r3072, 1;
	add.s32 	%r1727, %r1726, -1;
	cvt.rn.f64.s32 	%fd2093, %r1727;
	add.f64 	%fd2094, %fd521, 0dC016CCCCCCCCCCCD;
	fma.rn.f64 	%fd2095, %fd2093, 0dBFE0A2B1704FF434, %fd2094;
	add.f64 	%fd2096, %fd275, %fd2095;
	add.f64 	%fd2097, %fd520, 0d4069000000000000;
	div.rn.f64 	%fd2098, %fd2097, %fd2096;
	add.f64 	%fd3509, %fd2098, 0dC071126666666666;
$L__BB0_903:
	ld.param.u64 	%rd2671, [_Z4TestPcPdS0_S0_S0_S_Pi_param_2];
	mov.u32 	%r1730, %ntid.x;
	mov.u32 	%r1731, %ctaid.x;
	mov.u32 	%r1732, %tid.x;
	mad.lo.s32 	%r1733, %r1730, %r1731, %r1732;
	setp.lt.f64 	%p951, %fd3509, 0d0000000000000000;
	selp.f64 	%fd2099, 0d0000000000000000, %fd3509, %p951;
	cvta.to.global.u64 	%rd1130, %rd2671;
	mul.wide.s32 	%rd1131, %r1733, 8;
	add.s64 	%rd1132, %rd1130, %rd1131;
	st.global.f64 	[%rd1132], %fd2099;
	add.u64 	%rd68, %SPL, 10576;
	add.u64 	%rd69, %SPL, 0;
	add.u64 	%rd70, %SPL, 5000;
	add.u64 	%rd71, %SPL, 10000;
	add.u64 	%rd72, %SPL, 10208;
	add.u64 	%rd73, %SPL, 10416;
	add.u64 	%rd74, %SPL, 10516;
	add.u64 	%rd75, %SPL, 10543;
	mov.b32 	%r3074, 0;
	mov.b16 	%rs477, 3;
	mov.b32 	%r3073, -1;
$L__BB0_904:
	mov.u32 	%r416, %r3074;
	mov.u16 	%rs54, %rs477;
	mov.u32 	%r415, %r3073;
	cvt.u64.u32 	%rd1141, %r416;
	add.s64 	%rd1142, %rd7, %rd1141;
	ld.local.u8 	%rs269, [%rd1142];
	setp.ne.s16 	%p952, %rs269, 0;
	add.s32 	%r3074, %r416, 1;
	add.s16 	%rs477, %rs54, 1;
	add.s32 	%r3073, %r415, 1;
	@%p952 bra 	$L__BB0_904;
	mov.b32 	%r3075, 0;
$L__BB0_906:
	mov.u32 	%r419, %r3075;
	cvt.u64.u32 	%rd1143, %r419;
	add.s64 	%rd1144, %rd8, %rd1143;
	ld.local.u8 	%rs270, [%rd1144];
	setp.ne.s16 	%p953, %rs270, 0;
	add.s32 	%r3075, %r419, 1;
	@%p953 bra 	$L__BB0_906;
	add.s32 	%r421, %r419, -1;
	setp.eq.s32 	%p954, %r416, 0;
	@%p954 bra 	$L__BB0_936;
	and.b32  	%r422, %r416, 3;
	setp.lt.u32 	%p955, %r416, 4;
	mov.b32 	%r3079, 1;
	@%p955 bra 	$L__BB0_914;
	and.b32  	%r423, %r416, 2147483644;
	mov.b32 	%r3079, 1;
$L__BB0_910:
	mov.u32 	%r431, %r3079;
	cvt.s64.s32 	%rd1145, %r431;
	add.s64 	%rd76, %rd7, %rd1145;
	ld.local.u8 	%rs272, [%rd76+-1];
	mov.b16 	%rs479, 0;
	setp.gt.s16 	%p956, %rs272, 70;
	@%p956 bra 	$L__BB0_948;
	setp.gt.s16 	%p964, %rs272, 50;
	@%p964 bra 	$L__BB0_945;
	setp.eq.s16 	%p968, %rs272, 48;
	@%p968 bra 	$L__BB0_958;
	setp.eq.s16 	%p969, %rs272, 49;
	@%p969 bra 	$L__BB0_956;
	bra.uni 	$L__BB0_943;
$L__BB0_914:
	setp.eq.s32 	%p1017, %r422, 0;
	@%p1017 bra 	$L__BB0_936;
	mov.b32 	%r3078, 0;
$L__BB0_916:
	.pragma "nounroll";
	cvt.s64.s32 	%rd1147, %r3079;
	add.s64 	%rd1148, %rd7, %rd1147;
	ld.local.u8 	%rs296, [%rd1148+-1];
	mov.b16 	%rs478, 0;
	setp.gt.s16 	%p1018, %rs296, 70;
	@%p1018 bra 	$L__BB0_926;
	setp.gt.s16 	%p1026, %rs296, 50;
	@%p1026 bra 	$L__BB0_922;
	setp.eq.s16 	%p1030, %rs296, 48;
	@%p1030 bra 	$L__BB0_935;
	setp.eq.s16 	%p1031, %rs296, 49;
	@%p1031 bra 	$L__BB0_925;
	setp.eq.s16 	%p1032, %rs296, 50;
	@%p1032 bra 	$L__BB0_921;
	bra.uni 	$L__BB0_930;
$L__BB0_921:
	mov.b16 	%rs478, 2;
	bra.uni 	$L__BB0_935;
$L__BB0_922:
	setp.eq.s16 	%p1027, %rs296, 51;
	@%p1027 bra 	$L__BB0_934;
	setp.eq.s16 	%p1028, %rs296, 65;
	@%p1028 bra 	$L__BB0_935;
	setp.eq.s16 	%p1029, %rs296, 67;
	@%p1029 bra 	$L__BB0_925;
	bra.uni 	$L__BB0_930;
$L__BB0_925:
	mov.b16 	%rs478, 1;
	bra.uni 	$L__BB0_935;
$L__BB0_926:
	setp.gt.s16 	%p1019, %rs296, 98;
	@%p1019 bra 	$L__BB0_931;
	setp.eq.s16 	%p1023, %rs296, 71;
	@%p1023 bra 	$L__BB0_921;
	setp.eq.s16 	%p1024, %rs296, 84;
	@%p1024 bra 	$L__BB0_934;
	setp.eq.s16 	%p1025, %rs296, 97;
	@%p1025 bra 	$L__BB0_935;
$L__BB0_930:
	mov.b16 	%rs478, 4;
	bra.uni 	$L__BB0_935;
$L__BB0_931:
	setp.eq.s16 	%p1020, %rs296, 99;
	@%p1020 bra 	$L__BB0_925;
	setp.eq.s16 	%p1021, %rs296, 103;
	@%p1021 bra 	$L__BB0_921;
	setp.ne.s16 	%p1022, %rs296, 116;
	@%p1022 bra 	$L__BB0_930;
$L__BB0_934:
	mov.b16 	%rs478, 3;
$L__BB0_935:
	cvt.u64.u32 	%rd1149, %r3079;
	add.s64 	%rd1150, %rd74, %rd1149;
	st.local.u8 	[%rd1150], %rs478;
	add.s32 	%r3079, %r3079, 1;
	add.s32 	%r3078, %r3078, 1;
	setp.ne.s32 	%p1033, %r3078, %r422;
	@%p1033 bra 	$L__BB0_916;
$L__BB0_936:
	setp.eq.s32 	%p1034, %r419, 0;
	@%p1034 bra 	$L__BB0_1111;
	and.b32  	%r429, %r419, 3;
	setp.lt.u32 	%p1035, %r419, 4;
	mov.b32 	%r3081, 1;
	@%p1035 bra 	$L__BB0_1089;
	and.b32  	%r430, %r419, 2147483644;
	mov.b32 	%r3081, 1;
$L__BB0_939:
	mov.u32 	%r433, %r3081;
	cvt.s64.s32 	%rd1151, %r433;
	add.s64 	%rd78, %rd8, %rd1151;
	ld.local.u8 	%rs302, [%rd78+-1];
	mov.b16 	%rs483, 0;
	setp.gt.s16 	%p1036, %rs302, 70;
	@%p1036 bra 	$L__BB0_1021;
	setp.gt.s16 	%p1044, %rs302, 50;
	@%p1044 bra 	$L__BB0_1018;
	setp.eq.s16 	%p1048, %rs302, 48;
	@%p1048 bra 	$L__BB0_1031;
	setp.eq.s16 	%p1049, %rs302, 49;
	@%p1049 bra 	$L__BB0_1029;
	bra.uni 	$L__BB0_1016;
$L__BB0_943:
	setp.eq.s16 	%p970, %rs272, 50;
	@%p970 bra 	$L__BB0_944;
	bra.uni 	$L__BB0_952;
$L__BB0_944:
	mov.b16 	%rs479, 2;
	bra.uni 	$L__BB0_958;
$L__BB0_945:
	setp.eq.s16 	%p965, %rs272, 51;
	@%p965 bra 	$L__BB0_957;
	setp.eq.s16 	%p966, %rs272, 65;
	@%p966 bra 	$L__BB0_958;
	setp.eq.s16 	%p967, %rs272, 67;
	@%p967 bra 	$L__BB0_956;
	bra.uni 	$L__BB0_952;
$L__BB0_948:
	setp.gt.s16 	%p957, %rs272, 98;
	@%p957 bra 	$L__BB0_953;
	setp.eq.s16 	%p961, %rs272, 71;
	@%p961 bra 	$L__BB0_944;
	setp.eq.s16 	%p962, %rs272, 84;
	@%p962 bra 	$L__BB0_957;
	setp.eq.s16 	%p963, %rs272, 97;
	@%p963 bra 	$L__BB0_958;
$L__BB0_952:
	mov.b16 	%rs479, 4;
	bra.uni 	$L__BB0_958;
$L__BB0_953:
	setp.eq.s16 	%p958, %rs272, 116;
	@%p958 bra 	$L__BB0_957;
	setp.eq.s16 	%p959, %rs272, 103;
	@%p959 bra 	$L__BB0_944;
	setp.ne.s16 	%p960, %rs272, 99;
	@%p960 bra 	$L__BB0_952;
$L__BB0_956:
	mov.b16 	%rs479, 1;
	bra.uni 	$L__BB0_958;
$L__BB0_957:
	mov.b16 	%rs479, 3;
$L__BB0_958:
	cvt.u64.u32 	%rd1146, %r431;
	add.s64 	%rd77, %rd74, %rd1146;
	st.local.u8 	[%rd77], %rs479;
	ld.local.u8 	%rs278, [%rd76];
	mov.b16 	%rs480, 0;
	setp.gt.s16 	%p971, %rs278, 70;
	@%p971 bra 	$L__BB0_968;
	setp.gt.s16 	%p979, %rs278, 50;
	@%p979 bra 	$L__BB0_964;
	setp.eq.s16 	%p983, %rs278, 48;
	@%p983 bra 	$L__BB0_977;
	setp.eq.s16 	%p984, %rs278, 49;
	@%p984 bra 	$L__BB0_967;
	setp.eq.s16 	%p985, %rs278, 50;
	@%p985 bra 	$L__BB0_963;
	bra.uni 	$L__BB0_972;
$L__BB0_963:
	mov.b16 	%rs480, 2;
	bra.uni 	$L__BB0_977;
$L__BB0_964:
	setp.eq.s16 	%p980, %rs278, 51;
	@%p980 bra 	$L__BB0_976;
	setp.eq.s16 	%p981, %rs278, 65;
	@%p981 bra 	$L__BB0_977;
	setp.eq.s16 	%p982, %rs278, 67;
	@%p982 bra 	$L__BB0_967;
	bra.uni 	$L__BB0_972;
$L__BB0_967:
	mov.b16 	%rs480, 1;
	bra.uni 	$L__BB0_977;
$L__BB0_968:
	setp.gt.s16 	%p972, %rs278, 98;
	@%p972 bra 	$L__BB0_973;
	setp.eq.s16 	%p976, %rs278, 71;
	@%p976 bra 	$L__BB0_963;
	setp.eq.s16 	%p977, %rs278, 84;
	@%p977 bra 	$L__BB0_976;
	setp.eq.s16 	%p978, %rs278, 97;
	@%p978 bra 	$L__BB0_977;
$L__BB0_972:
	mov.b16 	%rs480, 4;
	bra.uni 	$L__BB0_977;
$L__BB0_973:
	setp.eq.s16 	%p973, %rs278, 99;
	@%p973 bra 	$L__BB0_967;
	setp.eq.s16 	%p974, %rs278, 103;
	@%p974 bra 	$L__BB0_963;
	setp.ne.s16 	%p975, %rs278, 116;
	@%p975 bra 	$L__BB0_972;
$L__BB0_976:
	mov.b16 	%rs480, 3;
$L__BB0_977:
	st.local.u8 	[%rd77+1], %rs480;
	ld.local.u8 	%rs284, [%rd76+1];
	mov.b16 	%rs481, 0;
	setp.gt.s16 	%p986, %rs284, 70;
	@%p986 bra 	$L__BB0_987;
	setp.gt.s16 	%p994, %rs284, 50;
	@%p994 bra 	$L__BB0_983;
	setp.eq.s16 	%p998, %rs284, 48;
	@%p998 bra 	$L__BB0_996;
	setp.eq.s16 	%p999, %rs284, 49;
	@%p999 bra 	$L__BB0_986;
	setp.eq.s16 	%p1000, %rs284, 50;
	@%p1000 bra 	$L__BB0_982;
	bra.uni 	$L__BB0_991;
$L__BB0_982:
	mov.b16 	%rs481, 2;
	bra.uni 	$L__BB0_996;
$L__BB0_983:
	setp.eq.s16 	%p995, %rs284, 51;
	@%p995 bra 	$L__BB0_995;
	setp.eq.s16 	%p996, %rs284, 65;
	@%p996 bra 	$L__BB0_996;
	setp.eq.s16 	%p997, %rs284, 67;
	@%p997 bra 	$L__BB0_986;
	bra.uni 	$L__BB0_991;
$L__BB0_986:
	mov.b16 	%rs481, 1;
	bra.uni 	$L__BB0_996;
$L__BB0_987:
	setp.gt.s16 	%p987, %rs284, 98;
	@%p987 bra 	$L__BB0_992;
	setp.eq.s16 	%p991, %rs284, 71;
	@%p991 bra 	$L__BB0_982;
	setp.eq.s16 	%p992, %rs284, 84;
	@%p992 bra 	$L__BB0_995;
	setp.eq.s16 	%p993, %rs284, 97;
	@%p993 bra 	$L__BB0_996;
$L__BB0_991:
	mov.b16 	%rs481, 4;
	bra.uni 	$L__BB0_996;
$L__BB0_992:
	setp.eq.s16 	%p988, %rs284, 99;
	@%p988 bra 	$L__BB0_986;
	setp.eq.s16 	%p989, %rs284, 103;
	@%p989 bra 	$L__BB0_982;
	setp.ne.s16 	%p990, %rs284, 116;
	@%p990 bra 	$L__BB0_991;
$L__BB0_995:
	mov.b16 	%rs481, 3;
$L__BB0_996:
	st.local.u8 	[%rd77+2], %rs481;
	ld.local.u8 	%rs290, [%rd76+2];
	mov.b16 	%rs482, 0;
	setp.gt.s16 	%p1001, %rs290, 70;
	@%p1001 bra 	$L__BB0_1006;
	setp.gt.s16 	%p1009, %rs290, 50;
	@%p1009 bra 	$L__BB0_1002;
	setp.eq.s16 	%p1013, %rs290, 48;
	@%p1013 bra 	$L__BB0_1015;
	setp.eq.s16 	%p1014, %rs290, 49;
	@%p1014 bra 	$L__BB0_1005;
	setp.eq.s16 	%p1015, %rs290, 50;
	@%p1015 bra 	$L__BB0_1001;
	bra.uni 	$L__BB0_1010;
$L__BB0_1001:
	mov.b16 	%rs482, 2;
	bra.uni 	$L__BB0_1015;
$L__BB0_1002:
	setp.eq.s16 	%p1010, %rs290, 51;
	@%p1010 bra 	$L__BB0_1014;
	setp.eq.s16 	%p1011, %rs290, 65;
	@%p1011 bra 	$L__BB0_1015;
	setp.eq.s16 	%p1012, %rs290, 67;
	@%p1012 bra 	$L__BB0_1005;
	bra.uni 	$L__BB0_1010;
$L__BB0_1005:
	mov.b16 	%rs482, 1;
	bra.uni 	$L__BB0_1015;
$L__BB0_1006:
	setp.gt.s16 	%p1002, %rs290, 98;
	@%p1002 bra 	$L__BB0_1011;
	setp.eq.s16 	%p1006, %rs290, 71;
	@%p1006 bra 	$L__BB0_1001;
	setp.eq.s16 	%p1007, %rs290, 84;
	@%p1007 bra 	$L__BB0_1014;
	setp.eq.s16 	%p1008, %rs290, 97;
	@%p1008 bra 	$L__BB0_1015;
$L__BB0_1010:
	mov.b16 	%rs482, 4;
	bra.uni 	$L__BB0_1015;
$L__BB0_1011:
	setp.eq.s16 	%p1003, %rs290, 99;
	@%p1003 bra 	$L__BB0_1005;
	setp.eq.s16 	%p1004, %rs290, 103;
	@%p1004 bra 	$L__BB0_1001;
	setp.ne.s16 	%p1005, %rs290, 116;
	@%p1005 bra 	$L__BB0_1010;
$L__BB0_1014:
	mov.b16 	%rs482, 3;
$L__BB0_1015:
	st.local.u8 	[%rd77+3], %rs482;
	add.s32 	%r3079, %r431, 4;
	add.s32 	%r1737, %r431, 3;
	setp.eq.s32 	%p1016, %r1737, %r423;
	@%p1016 bra 	$L__BB0_914;
	bra.uni 	$L__BB0_910;
$L__BB0_1016:
	setp.eq.s16 	%p1050, %rs302, 50;
	@%p1050 bra 	$L__BB0_1017;
	bra.uni 	$L__BB0_1025;
$L__BB0_1017:
	mov.b16 	%rs483, 2;
	bra.uni 	$L__BB0_1031;
$L__BB0_1018:
	setp.eq.s16 	%p1045, %rs302, 51;
	@%p1045 bra 	$L__BB0_1030;
	setp.eq.s16 	%p1046, %rs302, 65;
	@%p1046 bra 	$L__BB0_1031;
	setp.eq.s16 	%p1047, %rs302, 67;
	@%p1047 bra 	$L__BB0_1029;
	bra.uni 	$L__BB0_1025;
$L__BB0_1021:
	setp.gt.s16 	%p1037, %rs302, 98;
	@%p1037 bra 	$L__BB0_1026;
	setp.eq.s16 	%p1041, %rs302, 71;
	@%p1041 bra 	$L__BB0_1017;
	setp.eq.s16 	%p1042, %rs302, 84;
	@%p1042 bra 	$L__BB0_1030;
	setp.eq.s16 	%p1043, %rs302, 97;
	@%p1043 bra 	$L__BB0_1031;
$L__BB0_1025:
	mov.b16 	%rs483, 4;
	bra.uni 	$L__BB0_1031;
$L__BB0_1026:
	setp.eq.s16 	%p1038, %rs302, 116;
	@%p1038 bra 	$L__BB0_1030;
	setp.eq.s16 	%p1039, %rs302, 103;
	@%p1039 bra 	$L__BB0_1017;
	setp.ne.s16 	%p1040, %rs302, 99;
	@%p1040 bra 	$L__BB0_1025;
$L__BB0_1029:
	mov.b16 	%rs483, 1;
	bra.uni 	$L__BB0_1031;
$L__BB0_1030:
	mov.b16 	%rs483, 3;
$L__BB0_1031:
	cvt.u64.u32 	%rd1152, %r433;
	add.s64 	%rd79, %rd75, %rd1152;
	st.local.u8 	[%rd79], %rs483;
	ld.local.u8 	%rs308, [%rd78];
	mov.b16 	%rs484, 0;
	setp.gt.s16 	%p1051, %rs308, 70;
	@%p1051 bra 	$L__BB0_1041;
	setp.gt.s16 	%p1059, %rs308, 50;
	@%p1059 bra 	$L__BB0_1037;
	setp.eq.s16 	%p1063, %rs308, 48;
	@%p1063 bra 	$L__BB0_1050;
	setp.eq.s16 	%p1064, %rs308, 49;
	@%p1064 bra 	$L__BB0_1040;
	setp.eq.s16 	%p1065, %rs308, 50;
	@%p1065 bra 	$L__BB0_1036;
	bra.uni 	$L__BB0_1045;
$L__BB0_1036:
	mov.b16 	%rs484, 2;
	bra.uni 	$L__BB0_1050;
$L__BB0_1037:
	setp.eq.s16 	%p1060, %rs308, 51;
	@%p1060 bra 	$L__BB0_1049;
	setp.eq.s16 	%p1061, %rs308, 65;
	@%p1061 bra 	$L__BB0_1050;
	setp.eq.s16 	%p1062, %rs308, 67;
	@%p1062 bra 	$L__BB0_1040;
	bra.uni 	$L__BB0_1045;
$L__BB0_1040:
	mov.b16 	%rs484, 1;
	bra.uni 	$L__BB0_1050;
$L__BB0_1041:
	setp.gt.s16 	%p1052, %rs308, 98;
	@%p1052 bra 	$L__BB0_1046;
	setp.eq.s16 	%p1056, %rs308, 71;
	@%p1056 bra 	$L__BB0_1036;
	setp.eq.s16 	%p1057, %rs308, 84;
	@%p1057 bra 	$L__BB0_1049;
	setp.eq.s16 	%p1058, %rs308, 97;
	@%p1058 bra 	$L__BB0_1050;
$L__BB0_1045:
	mov.b16 	%rs484, 4;
	bra.uni 	$L__BB0_1050;
$L__BB0_1046:
	setp.eq.s16 	%p1053, %rs308, 99;
	@%p1053 bra 	$L__BB0_1040;
	setp.eq.s16 	%p1054, %rs308, 103;
	@%p1054 bra 	$L__BB0_1036;
	setp.ne.s16 	%p1055, %rs308, 116;
	@%p1055 bra 	$L__BB0_1045;
$L__BB0_1049:
	mov.b16 	%rs484, 3;
$L__BB0_1050:
	st.local.u8 	[%rd79+1], %rs484;
	ld.local.u8 	%rs314, [%rd78+1];
	mov.b16 	%rs485, 0;
	setp.gt.s16 	%p1066, %rs314, 70;
	@%p1066 bra 	$L__BB0_1060;
	setp.gt.s16 	%p1074, %rs314, 50;
	@%p1074 bra 	$L__BB0_1056;
	setp.eq.s16 	%p1078, %rs314, 48;
	@%p1078 bra 	$L__BB0_1069;
	setp.eq.s16 	%p1079, %rs314, 49;
	@%p1079 bra 	$L__BB0_1059;
	setp.eq.s16 	%p1080, %rs314, 50;
	@%p1080 bra 	$L__BB0_1055;
	bra.uni 	$L__BB0_1064;
$L__BB0_1055:
	mov.b16 	%rs485, 2;
	bra.uni 	$L__BB0_1069;
$L__BB0_1056:
	setp.eq.s16 	%p1075, %rs314, 51;
	@%p1075 bra 	$L__BB0_1068;
	setp.eq.s16 	%p1076, %rs314, 65;
	@%p1076 bra 	$L__BB0_1069;
	setp.eq.s16 	%p1077, %rs314, 67;
	@%p1077 bra 	$L__BB0_1059;
	bra.uni 	$L__BB0_1064;
$L__BB0_1059:
	mov.b16 	%rs485, 1;
	bra.uni 	$L__BB0_1069;
$L__BB0_1060:
	setp.gt.s16 	%p1067, %rs314, 98;
	@%p1067 bra 	$L__BB0_1065;
	setp.eq.s16 	%p1071, %rs314, 71;
	@%p1071 bra 	$L__BB0_1055;
	setp.eq.s16 	%p1072, %rs314, 84;
	@%p1072 bra 	$L__BB0_1068;
	setp.eq.s16 	%p1073, %rs314, 97;
	@%p1073 bra 	$L__BB0_1069;
$L__BB0_1064:
	mov.b16 	%rs485, 4;
	bra.uni 	$L__BB0_1069;
$L__BB0_1065:
	setp.eq.s16 	%p1068, %rs314, 99;
	@%p1068 bra 	$L__BB0_1059;
	setp.eq.s16 	%p1069, %rs314, 103;
	@%p1069 bra 	$L__BB0_1055;
	setp.ne.s16 	%p1070, %rs314, 116;
	@%p1070 bra 	$L__BB0_1064;
$L__BB0_1068:
	mov.b16 	%rs485, 3;
$L__BB0_1069:
	st.local.u8 	[%rd79+2], %rs485;
	ld.local.u8 	%rs320, [%rd78+2];
	mov.b16 	%rs486, 0;
	setp.gt.s16 	%p1081, %rs320, 70;
	@%p1081 bra 	$L__BB0_1079;
	setp.gt.s16 	%p1089, %rs320, 50;
	@%p1089 bra 	$L__BB0_1075;
	setp.eq.s16 	%p1093, %rs320, 48;
	@%p1093 bra 	$L__BB0_1088;
	setp.eq.s16 	%p1094, %rs320, 49;
	@%p1094 bra 	$L__BB0_1078;
	setp.eq.s16 	%p1095, %rs320, 50;
	@%p1095 bra 	$L__BB0_1074;
	bra.uni 	$L__BB0_1083;
$L__BB0_1074:
	mov.b16 	%rs486, 2;
	bra.uni 	$L__BB0_1088;
$L__BB0_1075:
	setp.eq.s16 	%p1090, %rs320, 51;
	@%p1090 bra 	$L__BB0_1087;
	setp.eq.s16 	%p1091, %rs320, 65;
	@%p1091 bra 	$L__BB0_1088;
	setp.eq.s16 	%p1092, %rs320, 67;
	@%p1092 bra 	$L__BB0_1078;
	bra.uni 	$L__BB0_1083;
$L__BB0_1078:
	mov.b16 	%rs486, 1;
	bra.uni 	$L__BB0_1088;
$L__BB0_1079:
	setp.gt.s16 	%p1082, %rs320, 98;
	@%p1082 bra 	$L__BB0_1084;
	setp.eq.s16 	%p1086, %rs320, 71;
	@%p1086 bra 	$L__BB0_1074;
	setp.eq.s16 	%p1087, %rs320, 84;
	@%p1087 bra 	$L__BB0_1087;
	setp.eq.s16 	%p1088, %rs320, 97;
	@%p1088 bra 	$L__BB0_1088;
$L__BB0_1083:
	mov.b16 	%rs486, 4;
	bra.uni 	$L__BB0_1088;
$L__BB0_1084:
	setp.eq.s16 	%p1083, %rs320, 99;
	@%p1083 bra 	$L__BB0_1078;
	setp.eq.s16 	%p1084, %rs320, 103;
	@%p1084 bra 	$L__BB0_1074;
	setp.ne.s16 	%p1085, %rs320, 116;
	@%p1085 bra 	$L__BB0_1083;
$L__BB0_1087:
	mov.b16 	%rs486, 3;
$L__BB0_1088:
	st.local.u8 	[%rd79+3], %rs486;
	add.s32 	%r3081, %r433, 4;
	add.s32 	%r1741, %r433, 3;
	setp.ne.s32 	%p1096, %r1741, %r430;
	@%p1096 bra 	$L__BB0_939;
$L__BB0_1089:
	setp.eq.s32 	%p1097, %r429, 0;
	@%p1097 bra 	$L__BB0_1111;
	mov.b32 	%r3083, 0;
$L__BB0_1091:
	.pragma "nounroll";
	cvt.s64.s32 	%rd1153, %r3081;
	add.s64 	%rd1154, %rd8, %rd1153;
	ld.local.u8 	%rs326, [%rd1154+-1];
	mov.b16 	%rs487, 0;
	setp.gt.s16 	%p1098, %rs326, 70;
	@%p1098 bra 	$L__BB0_1101;
	setp.gt.s16 	%p1106, %rs326, 50;
	@%p1106 bra 	$L__BB0_1097;
	setp.eq.s16 	%p1110, %rs326, 48;
	@%p1110 bra 	$L__BB0_1110;
	setp.eq.s16 	%p1111, %rs326, 49;
	@%p1111 bra 	$L__BB0_1100;
	setp.eq.s16 	%p1112, %rs326, 50;
	@%p1112 bra 	$L__BB0_1096;
	bra.uni 	$L__BB0_1105;
$L__BB0_1096:
	mov.b16 	%rs487, 2;
	bra.uni 	$L__BB0_1110;
$L__BB0_1097:
	setp.eq.s16 	%p1107, %rs326, 51;
	@%p1107 bra 	$L__BB0_1109;
	setp.eq.s16 	%p1108, %rs326, 65;
	@%p1108 bra 	$L__BB0_1110;
	setp.eq.s16 	%p1109, %rs326, 67;
	@%p1109 bra 	$L__BB0_1100;
	bra.uni 	$L__BB0_1105;
$L__BB0_1100:
	mov.b16 	%rs487, 1;
	bra.uni 	$L__BB0_1110;
$L__BB0_1101:
	setp.gt.s16 	%p1099, %rs326, 98;
	@%p1099 bra 	$L__BB0_1106;
	setp.eq.s16 	%p1103, %rs326, 71;
	@%p1103 bra 	$L__BB0_1096;
	setp.eq.s16 	%p1104, %rs326, 84;
	@%p1104 bra 	$L__BB0_1109;
	setp.eq.s16 	%p1105, %rs326, 97;
	@%p1105 bra 	$L__BB0_1110;
$L__BB0_1105:
	mov.b16 	%rs487, 4;
	bra.uni 	$L__BB0_1110;
$L__BB0_1106:
	setp.eq.s16 	%p1100, %rs326, 99;
	@%p1100 bra 	$L__BB0_1100;
	setp.eq.s16 	%p1101, %rs326, 103;
	@%p1101 bra 	$L__BB0_1096;
	setp.ne.s16 	%p1102, %rs326, 116;
	@%p1102 bra 	$L__BB0_1105;
$L__BB0_1109:
	mov.b16 	%rs487, 3;
$L__BB0_1110:
	cvt.u64.u32 	%rd1155, %r3081;
	add.s64 	%rd1156, %rd75, %rd1155;
	st.local.u8 	[%rd1156], %rs487;
	add.s32 	%r3081, %r3081, 1;
	add.s32 	%r3083, %r3083, 1;
	setp.ne.s32 	%p1113, %r3083, %r429;
	@%p1113 bra 	$L__BB0_1091;
$L__BB0_1111:
	setp.eq.s32 	%p1114, %r416, 0;
	add.s64 	%rd1159, %rd75, %rd1143;
	mov.b16 	%rs331, 4;
	st.local.u8 	[%rd1159+1], %rs331;
	st.local.u8 	[%rd75], %rs331;
	add.s64 	%rd1160, %rd74, %rd1141;
	st.local.u8 	[%rd1160+1], %rs331;
	st.local.u8 	[%rd74], %rs331;
	@%p1114 bra 	$L__BB0_1123;
	mov.b32 	%r3084, 1;
	mov.b32 	%r3085, 0;
$L__BB0_1113:
	mov.u32 	%r440, %r3085;
	mov.u32 	%r3085, %r3084;
	setp.gt.u32 	%p1115, %r3085, %r419;
	@%p1115 bra 	$L__BB0_1159;
	add.s32 	%r442, %r3085, -1;
	mul.lo.s32 	%r443, %r442, %r421;
	add.s32 	%r444, %r443, -1;
	sub.s32 	%r1745, %r419, %r440;
	and.b32  	%r445, %r1745, 3;
	setp.eq.s32 	%p1116, %r445, 0;
	mov.u32 	%r3086, %r3085;
	@%p1116 bra 	$L__BB0_1118;
	mul.lo.s32 	%r1746, %r442, %r419;
	mul.wide.s32 	%rd1161, %r1746, 8;
	add.s64 	%rd80, %rd69, %rd1161;
	mov.b64 	%rd1162, 9218868437227405312;
	st.local.u64 	[%rd80], %rd1162;
	add.s64 	%rd81, %rd70, %rd1161;
	mov.b64 	%rd1163, -4616189618054758400;
	st.local.u64 	[%rd81], %rd1163;
	add.s32 	%r3086, %r3085, 1;
	setp.eq.s32 	%p1117, %r445, 1;
	@%p1117 bra 	$L__BB0_1118;
	mov.b64 	%rd1164, 9218868437227405312;
	st.local.u64 	[%rd80+8], %rd1164;
	mov.b64 	%rd1165, -4616189618054758400;
	st.local.u64 	[%rd81+8], %rd1165;
	add.s32 	%r3086, %r3085, 2;
	setp.eq.s32 	%p1118, %r445, 2;
	@%p1118 bra 	$L__BB0_1118;
	mov.b64 	%rd1166, 9218868437227405312;
	st.local.u64 	[%rd80+16], %rd1166;
	mov.b64 	%rd1167, -4616189618054758400;
	st.local.u64 	[%rd81+16], %rd1167;
	add.s32 	%r3086, %r3085, 3;
$L__BB0_1118:
	sub.s32 	%r1747, %r421, %r440;
	setp.lt.u32 	%p1119, %r1747, 3;
	@%p1119 bra 	$L__BB0_1159;
	cvt.u64.u32 	%rd1168, %r3085;
	add.s64 	%rd82, %rd74, %rd1168;
$L__BB0_1120:
	sub.s32 	%r1748, %r3086, %r3085;
	setp.lt.u32 	%p1120, %r1748, 4;
	cvt.u64.u32 	%rd1169, %r3086;
	add.s64 	%rd83, %rd74, %rd1169;
	@%p1120 bra 	$L__BB0_1122;
	ld.local.s8 	%r1749, [%rd82];
	ld.local.s8 	%r1750, [%rd83];
	add.s32 	%r1751, %r1750, %r1749;
	setp.eq.s32 	%p1121, %r1751, 3;
	@%p1121 bra 	$L__BB0_1145;
$L__BB0_1122:
	add.s32 	%r1753, %r444, %r3086;
	mul.wide.s32 	%rd1175, %r1753, 8;
	add.s64 	%rd1176, %rd69, %rd1175;
	mov.b64 	%rd1177, 9218868437227405312;
	st.local.u64 	[%rd1176], %rd1177;
	add.s64 	%rd1178, %rd70, %rd1175;
	mov.b64 	%rd1179, -4616189618054758400;
	st.local.u64 	[%rd1178], %rd1179;
	bra.uni 	$L__BB0_1146;
$L__BB0_1123:
	setp.lt.u32 	%p1130, %r419, 2;
	@%p1130 bra 	$L__BB0_1215;
	mov.b32 	%r3088, 2;
$L__BB0_1125:
	setp.lt.u32 	%p1131, %r3088, 5;
	@%p1131 bra 	$L__BB0_1214;
	add.s32 	%r3089, %r3088, -4;
	cvt.u64.u32 	%rd1211, %r3088;
	add.s64 	%rd85, %rd75, %rd1211;
$L__BB0_1127:
	mov.u32 	%r457, %r3089;
	add.s32 	%r1774, %r457, -1;
	mad.lo.s32 	%r1775, %r1774, %r421, %r3088;
	add.s32 	%r458, %r1775, -1;
	mul.wide.s32 	%rd1210, %r458, 8;
	add.s64 	%rd84, %rd69, %rd1210;
	ld.local.f64 	%fd524, [%rd84];
	abs.f64 	%fd2100, %fd524;
	setp.geu.f64 	%p1132, %fd2100, 0d41CDCD64FF800000;
	@%p1132 bra 	$L__BB0_1213;
	add.s64 	%rd86, %rd70, %rd1210;
	ld.local.f64 	%fd525, [%rd86];
	mad.lo.s32 	%r1776, %r457, %r421, %r3088;
	add.s32 	%r459, %r1776, -2;
	mul.wide.s32 	%rd1213, %r459, 8;
	add.s64 	%rd1214, %rd70, %rd1213;
	ld.local.f64 	%fd526, [%rd1214];
	setp.le.s32 	%p1133, %r3088, %r457;
	setp.eq.s32 	%p1134, %r457, %r416;
	or.pred  	%p5, %p1133, %p1134;
	mov.f64 	%fd3510, 0dBFF0000000000000;
	@%p5 bra 	$L__BB0_1130;
	setp.gt.s32 	%p1135, %r457, %r416;
	selp.b32 	%r1777, %r416, 0, %p1135;
	sub.s32 	%r1778, %r457, %r1777;
	cvt.s64.s32 	%rd1215, %r1778;
	add.s64 	%rd1216, %rd74, %rd1215;
	ld.local.s8 	%r1779, [%rd1216];
	mul.wide.s32 	%rd1217, %r1779, 125;
	ld.local.s8 	%r1780, [%rd1216+1];
	mul.wide.s32 	%rd1218, %r1780, 25;
	add.s64 	%rd1219, %rd1218, %rd1217;
	ld.local.s8 	%r1781, [%rd85];
	mul.wide.s32 	%rd1220, %r1781, 5;
	add.s64 	%rd1221, %rd1219, %rd1220;
	ld.local.s8 	%rd1222, [%rd85+-1];
	add.s64 	%rd1223, %rd1221, %rd1222;
	shl.b64 	%rd1224, %rd1223, 3;
	add.s64 	%rd1225, %rd41, %rd1224;
	ld.global.f64 	%fd3510, [%rd1225];
$L__BB0_1130:
	add.f64 	%fd529, %fd526, %fd3510;
	add.s64 	%rd1227, %rd69, %rd1213;
	ld.local.f64 	%fd530, [%rd1227];
	mov.f64 	%fd3511, 0d7FF0000000000000;
	@%p5 bra 	$L__BB0_1133;
	setp.gt.s32 	%p1136, %r457, %r416;
	selp.b32 	%r1782, %r416, 0, %p1136;
	sub.s32 	%r1783, %r457, %r1782;
	cvt.s64.s32 	%rd1228, %r1783;
	add.s64 	%rd1229, %rd74, %rd1228;
	ld.local.s8 	%r1784, [%rd1229];
	mul.wide.s32 	%rd1230, %r1784, 125;
	ld.local.s8 	%r1785, [%rd1229+1];
	mul.wide.s32 	%rd1231, %r1785, 25;
	ld.local.s8 	%r1786, [%rd85];
	mul.wide.s32 	%rd1232, %r1786, 5;
	ld.local.s8 	%rd1233, [%rd85+-1];
	add.s64 	%rd1234, %rd1230, %rd1231;
	add.s64 	%rd1235, %rd1234, %rd1232;
	add.s64 	%rd1236, %rd1235, %rd1233;
	shl.b64 	%rd1237, %rd1236, 3;
	add.s64 	%rd1238, %rd41, %rd1237;
	ld.global.f64 	%fd531, [%rd1238+5000];
	abs.f64 	%fd2104, %fd531;
	setp.geu.f64 	%p1137, %fd2104, 0d41CDCD64FF800000;
	@%p1137 bra 	$L__BB0_1133;
	mov.f64 	%fd3511, %fd531;
$L__BB0_1133:
	add.f64 	%fd2105, %fd530, %fd3511;
	add.f64 	%fd2106, %fd2105, 0d0000000000000000;
	add.f64 	%fd2107, %fd529, 0dBDA5FD7FE1796495;
	div.rn.f64 	%fd2108, %fd2106, %fd2107;
	setp.lt.f64 	%p1138, %fd529, 0dC0A3880000000000;
	selp.f64 	%fd2109, 0dC0A9300000000000, %fd529, %p1138;
	selp.f64 	%fd2110, 0d0000000000000000, %fd2105, %p1138;
	setp.lt.f64 	%p1139, %fd525, 0dC0A3880000000000;
	selp.f64 	%fd2111, 0dC0A9300000000000, %fd525, %p1139;
	selp.f64 	%fd2112, 0d0000000000000000, %fd524, %p1139;
	add.f64 	%fd2113, %fd525, 0dBDA5FD7FE1796495;
	add.f64 	%fd2114, %fd524, 0d0000000000000000;
	div.rn.f64 	%fd2115, %fd2114, %fd2113;
	setp.gt.f64 	%p1140, %fd2108, %fd2115;
	selp.f64 	%fd3534, %fd2109, %fd2111, %p1140;
	selp.f64 	%fd3535, %fd2110, %fd2112, %p1140;
	st.local.f64 	[%rd86], %fd3534;
	st.local.f64 	[%rd84], %fd3535;
	sub.s32 	%r460, %r3088, %r457;
	setp.lt.s32 	%p1141, %r460, 7;
	@%p1141 bra 	$L__BB0_1169;
	add.s32 	%r3090, %r460, -3;
	max.u32 	%r1787, %r460, 36;
	add.s32 	%r462, %r1787, -32;
	cvt.u64.u32 	%rd1242, %r457;
	add.s64 	%rd88, %rd74, %rd1242;
$L__BB0_1135:
	setp.ge.s32 	%p1142, %r457, %r416;
	sub.s32 	%r464, %r3088, %r3090;
	add.s32 	%r3091, %r457, 1;
	setp.ge.s32 	%p1143, %r3091, %r464;
	or.pred  	%p1144, %p1142, %p1143;
	@%p1144 bra 	$L__BB0_1168;
	mov.u32 	%r3092, %r457;
$L__BB0_1137:
	mov.u32 	%r467, %r3092;
	mov.u32 	%r3092, %r3091;
	add.s32 	%r468, %r3092, %r3090;
	mad.lo.s32 	%r1788, %r467, %r421, %r468;
	add.s32 	%r469, %r1788, -1;
	mul.wide.s32 	%rd1239, %r469, 8;
	add.s64 	%rd1240, %rd69, %rd1239;
	ld.local.f64 	%fd551, [%rd1240];
	abs.f64 	%fd2116, %fd551;
	setp.geu.f64 	%p1145, %fd2116, 0d41CDCD64FF800000;
	mov.f64 	%fd3536, 0d7FF0000000000000;
	mov.f64 	%fd3537, 0dBFF0000000000000;
	@%p1145 bra 	$L__BB0_1167;
	sub.s32 	%r470, %r467, %r457;
	not.b32 	%r1789, %r468;
	add.s32 	%r471, %r3088, %r1789;
	add.s32 	%r472, %r471, %r470;
	setp.gt.s32 	%p1146, %r472, 30;
	@%p1146 bra 	$L__BB0_1165;
	setp.eq.s32 	%p1147, %r470, 0;
	setp.gt.s32 	%p1148, %r471, 0;
	and.pred  	%p1149, %p1147, %p1148;
	@%p1149 bra 	$L__BB0_1141;
	setp.ne.s32 	%p1150, %r471, 0;
	setp.lt.s32 	%p1151, %r470, 1;
	or.pred  	%p1152, %p1151, %p1150;
	@%p1152 bra 	$L__BB0_1161;
$L__BB0_1141:
	setp.ne.s32 	%p1161, %r471, 1;
	setp.ne.s32 	%p1162, %r470, 1;
	and.pred  	%p1163, %p1162, %p1161;
	@%p1163 bra 	$L__BB0_1160;
	setp.eq.s32 	%p1166, %r470, 1;
	setp.eq.s32 	%p1167, %r471, 1;
	setp.eq.s32 	%p1168, %r470, 0;
	and.pred  	%p1169, %p1168, %p1167;
	setp.eq.s32 	%p1170, %r471, 0;
	and.pred  	%p1171, %p1166, %p1170;
	or.pred  	%p1172, %p1169, %p1171;
	mov.f64 	%fd3529, 0d0000000000000000;
	mov.f64 	%fd3528, 0dC0A9300000000000;
	not.pred 	%p1173, %p1172;
	@%p1173 bra 	$L__BB0_1144;
	mul.wide.u32 	%rd1321, %r472, 8;
	add.s64 	%rd1322, %rd41, %rd1321;
	ld.global.f64 	%fd2184, [%rd1322+25192];
	ld.local.s8 	%r1806, [%rd88];
	mul.wide.s32 	%rd1323, %r1806, 125;
	cvt.u64.u32 	%rd1324, %r3092;
	add.s64 	%rd1325, %rd74, %rd1324;
	ld.local.s8 	%r1807, [%rd1325];
	mul.wide.s32 	%rd1326, %r1807, 25;
	ld.local.s8 	%r1808, [%rd85];
	mul.wide.s32 	%rd1327, %r1808, 5;
	cvt.u64.u32 	%rd1328, %r468;
	add.s64 	%rd1329, %rd75, %rd1328;
	ld.local.s8 	%rd1330, [%rd1329];
	add.s64 	%rd1331, %rd1323, %rd1326;
	add.s64 	%rd1332, %rd1331, %rd1327;
	add.s64 	%rd1333, %rd1332, %rd1330;
	shl.b64 	%rd1334, %rd1333, 3;
	add.s64 	%rd1335, %rd41, %rd1334;
	ld.global.f64 	%fd2185, [%rd1335+5000];
	add.f64 	%fd3529, %fd2184, %fd2185;
	ld.global.f64 	%fd2186, [%rd1322+24472];
	ld.global.f64 	%fd2187, [%rd1335];
	add.f64 	%fd3528, %fd2186, %fd2187;
$L__BB0_1144:
	add.f64 	%fd2188, %fd3529, %fd551;
	mul.wide.s32 	%rd1336, %r469, 8;
	add.s64 	%rd1337, %rd70, %rd1336;
	ld.local.f64 	%fd2189, [%rd1337];
	add.f64 	%fd2190, %fd3528, %fd2189;
	abs.f64 	%fd2191, %fd2188;
	setp.gt.f64 	%p1174, %fd2191, 0d41CDCD64FF800000;
	selp.f64 	%fd2192, 0dBFF0000000000000, %fd2190, %p1174;
	selp.f64 	%fd2193, 0d7FF0000000000000, %fd2188, %p1174;
	add.f64 	%fd2194, %fd2193, 0d0000000000000000;
	add.f64 	%fd2195, %fd2192, 0dBDA5FD7FE1796495;
	div.rn.f64 	%fd2196, %fd2194, %fd2195;
	add.f64 	%fd2197, %fd3535, 0d0000000000000000;
	add.f64 	%fd2198, %fd3534, 0dBDA5FD7FE1796495;
	div.rn.f64 	%fd2199, %fd2197, %fd2198;
	setp.gt.f64 	%p1175, %fd2196, %fd2199;
	selp.f64 	%fd3536, %fd2193, 0d7FF0000000000000, %p1175;
	selp.f64 	%fd3537, %fd2192, 0dBFF0000000000000, %p1175;
	bra.uni 	$L__BB0_1165;
$L__BB0_1145:
	add.s32 	%r1752, %r444, %r3086;
	mul.wide.s32 	%rd1170, %r1752, 8;
	add.s64 	%rd1171, %rd69, %rd1170;
	mov.b64 	%rd1172, 0;
	st.local.u64 	[%rd1171], %rd1172;
	add.s64 	%rd1173, %rd70, %rd1170;
	mov.b64 	%rd1174, -4564063970805153792;
	st.local.u64 	[%rd1173], %rd1174;
$L__BB0_1146:
	add.s32 	%r1755, %r1748, 1;
	setp.lt.u32 	%p1122, %r1755, 4;
	@%p1122 bra 	$L__BB0_1149;
	ld.local.s8 	%r1756, [%rd82];
	ld.local.s8 	%r1757, [%rd83+1];
	add.s32 	%r1758, %r1757, %r1756;
	setp.ne.s32 	%p1123, %r1758, 3;
	@%p1123 bra 	$L__BB0_1149;
	add.s32 	%r1759, %r3086, %r443;
	mul.wide.s32 	%rd1180, %r1759, 8;
	add.s64 	%rd1181, %rd69, %rd1180;
	mov.b64 	%rd1182, 0;
	st.local.u64 	[%rd1181], %rd1182;
	add.s64 	%rd1183, %rd70, %rd1180;
	mov.b64 	%rd1184, -4564063970805153792;
	st.local.u64 	[%rd1183], %rd1184;
	bra.uni 	$L__BB0_1150;
$L__BB0_1149:
	add.s32 	%r1760, %r3086, %r443;
	mul.wide.s32 	%rd1185, %r1760, 8;
	add.s64 	%rd1186, %rd69, %rd1185;
	mov.b64 	%rd1187, 9218868437227405312;
	st.local.u64 	[%rd1186], %rd1187;
	add.s64 	%rd1188, %rd70, %rd1185;
	mov.b64 	%rd1189, -4616189618054758400;
	st.local.u64 	[%rd1188], %rd1189;
$L__BB0_1150:
	add.s32 	%r451, %r3086, 2;
	sub.s32 	%r1761, %r451, %r3085;
	setp.lt.u32 	%p1124, %r1761, 4;
	@%p1124 bra 	$L__BB0_1153;
	ld.local.s8 	%r1762, [%rd82];
	ld.local.s8 	%r1763, [%rd83+2];
	add.s32 	%r1764, %r1763, %r1762;
	setp.ne.s32 	%p1125, %r1764, 3;
	@%p1125 bra 	$L__BB0_1153;
	add.s32 	%r1765, %r444, %r451;
	mul.wide.s32 	%rd1190, %r1765, 8;
	add.s64 	%rd1191, %rd69, %rd1190;
	mov.b64 	%rd1192, 0;
	st.local.u64 	[%rd1191], %rd1192;
	add.s64 	%rd1193, %rd70, %rd1190;
	mov.b64 	%rd1194, -4564063970805153792;
	st.local.u64 	[%rd1193], %rd1194;
	bra.uni 	$L__BB0_1154;
$L__BB0_1153:
	add.s32 	%r1766, %r444, %r451;
	mul.wide.s32 	%rd1195, %r1766, 8;
	add.s64 	%rd1196, %rd69, %rd1195;
	mov.b64 	%rd1197, 9218868437227405312;
	st.local.u64 	[%rd1196], %rd1197;
	add.s64 	%rd1198, %rd70, %rd1195;
	mov.b64 	%rd1199, -4616189618054758400;
	st.local.u64 	[%rd1198], %rd1199;
$L__BB0_1154:
	add.s32 	%r452, %r3086, 3;
	sub.s32 	%r1767, %r452, %r3085;
	setp.lt.u32 	%p1126, %r1767, 4;
	@%p1126 bra 	$L__BB0_1157;
	ld.local.s8 	%r1768, [%rd82];
	ld.local.s8 	%r1769, [%rd83+3];
	add.s32 	%r1770, %r1769, %r1768;
	setp.ne.s32 	%p1127, %r1770, 3;
	@%p1127 bra 	$L__BB0_1157;
	add.s32 	%r1771, %r444, %r452;
	mul.wide.s32 	%rd1200, %r1771, 8;
	add.s64 	%rd1201, %rd69, %rd1200;
	mov.b64 	%rd1202, 0;
	st.local.u64 	[%rd1201], %rd1202;
	add.s64 	%rd1203, %rd70, %rd1200;
	mov.b64 	%rd1204, -4564063970805153792;
	st.local.u64 	[%rd1203], %rd1204;
	bra.uni 	$L__BB0_1158;
$L__BB0_1157:
	add.s32 	%r1772, %r444, %r452;
	mul.wide.s32 	%rd1205, %r1772, 8;
	add.s64 	%rd1206, %rd69, %rd1205;
	mov.b64 	%rd1207, 9218868437227405312;
	st.local.u64 	[%rd1206], %rd1207;
	add.s64 	%rd1208, %rd70, %rd1205;
	mov.b64 	%rd1209, -4616189618054758400;
	st.local.u64 	[%rd1208], %rd1209;
$L__BB0_1158:
	add.s32 	%r3086, %r3086, 4;
	setp.ne.s32 	%p1128, %r452, %r419;
	@%p1128 bra 	$L__BB0_1120;
$L__BB0_1159:
	add.s32 	%r3084, %r3085, 1;
	setp.eq.s32 	%p1129, %r3085, %r416;
	@%p1129 bra 	$L__BB0_1123;
	bra.uni 	$L__BB0_1113;
$L__BB0_1160:
	mul.wide.s32 	%rd1303, %r472, 8;
	add.s64 	%rd1304, %rd41, %rd1303;
	ld.global.f64 	%fd2160, [%rd1304+25192];
	ld.local.s8 	%r1804, [%rd88];
	mul.wide.s32 	%rd1305, %r1804, 5;
	ld.local.s8 	%rd1306, [%rd85];
	add.s64 	%rd1307, %rd1305, %rd1306;
	shl.b64 	%rd1308, %rd1307, 3;
	add.s64 	%rd1309, %rd41, %rd1308;
	ld.global.f64 	%fd2161, [%rd1309+45640];
	add.f64 	%fd2162, %fd2160, %fd2161;
	cvt.u64.u32 	%rd1310, %r3092;
	add.s64 	%rd1311, %rd74, %rd1310;
	ld.local.s8 	%r1805, [%rd1311];
	mul.wide.s32 	%rd1312, %r1805, 5;
	cvt.u64.u32 	%rd1313, %r468;
	add.s64 	%rd1314, %rd75, %rd1313;
	ld.local.s8 	%rd1315, [%rd1314];
	add.s64 	%rd1316, %rd1312, %rd1315;
	shl.b64 	%rd1317, %rd1316, 3;
	add.s64 	%rd1318, %rd41, %rd1317;
	ld.global.f64 	%fd2163, [%rd1318+45640];
	add.f64 	%fd2164, %fd2162, %fd2163;
	add.f64 	%fd2165, %fd2164, %fd551;
	ld.global.f64 	%fd2166, [%rd1304+24472];
	ld.global.f64 	%fd2167, [%rd1309+45440];
	add.f64 	%fd2168, %fd2166, %fd2167;
	ld.global.f64 	%fd2169, [%rd1318+45440];
	add.f64 	%fd2170, %fd2168, %fd2169;
	mul.wide.s32 	%rd1319, %r469, 8;
	add.s64 	%rd1320, %rd70, %rd1319;
	ld.local.f64 	%fd2171, [%rd1320];
	add.f64 	%fd2172, %fd2170, %fd2171;
	abs.f64 	%fd2173, %fd2165;
	setp.gt.f64 	%p1164, %fd2173, 0d41CDCD64FF800000;
	selp.f64 	%fd2174, 0dBFF0000000000000, %fd2172, %p1164;
	selp.f64 	%fd2175, 0d7FF0000000000000, %fd2165, %p1164;
	add.f64 	%fd2176, %fd2175, 0d0000000000000000;
	add.f64 	%fd2177, %fd2174, 0dBDA5FD7FE1796495;
	div.rn.f64 	%fd2178, %fd2176, %fd2177;
	add.f64 	%fd2179, %fd3535, 0d0000000000000000;
	add.f64 	%fd2180, %fd3534, 0dBDA5FD7FE1796495;
	div.rn.f64 	%fd2181, %fd2179, %fd2180;
	setp.gt.f64 	%p1165, %fd2178, %fd2181;
	selp.f64 	%fd3536, %fd2175, 0d7FF0000000000000, %p1165;
	selp.f64 	%fd3537, %fd2174, 0dBFF0000000000000, %p1165;
	bra.uni 	$L__BB0_1165;
$L__BB0_1161:
	setp.ne.s32 	%p1153, %r470, 1;
	setp.ne.s32 	%p1154, %r471, 1;
	or.pred  	%p1155, %p1153, %p1154;
	@%p1155 bra 	$L__BB0_1164;
	ld.local.s8 	%r1798, [%rd88];
	mul.wide.s32 	%rd1275, %r1798, 125;
	ld.local.s8 	%r1799, [%rd88+1];
	mul.wide.s32 	%rd1276, %r1799, 25;
	ld.local.s8 	%r1800, [%rd85];
	mul.wide.s32 	%rd1277, %r1800, 5;
	cvt.s64.s32 	%rd1278, %r3088;
	add.s64 	%rd1279, %rd75, %rd1278;
	ld.local.s8 	%rd1280, [%rd1279+-1];
	add.s64 	%rd1281, %rd1275, %rd1276;
	add.s64 	%rd1282, %rd1281, %rd1277;
	add.s64 	%rd1283, %rd1282, %rd1280;
	shl.b64 	%rd1284, %rd1283, 3;
	add.s64 	%rd1285, %rd41, %rd1284;
	ld.global.f64 	%fd2145, [%rd1285+10000];
	cvt.u64.u32 	%rd1286, %r468;
	add.s64 	%rd1287, %rd75, %rd1286;
	ld.local.s8 	%r1801, [%rd1287];
	mul.wide.s32 	%rd1288, %r1801, 125;
	ld.local.s8 	%r1802, [%rd1287+1];
	mul.wide.s32 	%rd1289, %r1802, 25;
	cvt.u64.u32 	%rd1290, %r3092;
	add.s64 	%rd1291, %rd74, %rd1290;
	ld.local.s8 	%r1803, [%rd1291];
	mul.wide.s32 	%rd1292, %r1803, 5;
	cvt.u64.u32 	%rd1293, %r467;
	add.s64 	%rd1294, %rd74, %rd1293;
	ld.local.s8 	%rd1295, [%rd1294];
	add.s64 	%rd1296, %rd1288, %rd1289;
	add.s64 	%rd1297, %rd1296, %rd1292;
	add.s64 	%rd1298, %rd1297, %rd1295;
	shl.b64 	%rd1299, %rd1298, 3;
	add.s64 	%rd1300, %rd41, %rd1299;
	ld.global.f64 	%fd2146, [%rd1300+10000];
	add.f64 	%fd2147, %fd2145, %fd2146;
	mul.wide.s32 	%rd1301, %r469, 8;
	add.s64 	%rd1302, %rd70, %rd1301;
	ld.local.f64 	%fd2148, [%rd1302];
	add.f64 	%fd2149, %fd2147, %fd2148;
	ld.global.f64 	%fd2150, [%rd1285+15000];
	ld.global.f64 	%fd2151, [%rd1300+15000];
	add.f64 	%fd2152, %fd2150, %fd2151;
	add.f64 	%fd2153, %fd2152, %fd551;
	abs.f64 	%fd2154, %fd2153;
	setp.gt.f64 	%p1158, %fd2154, 0d41CDCD64FF800000;
	selp.f64 	%fd560, 0dBFF0000000000000, %fd2149, %p1158;
	selp.f64 	%fd561, 0d7FF0000000000000, %fd2153, %p1158;
	add.f64 	%fd2155, %fd561, 0d0000000000000000;
	add.f64 	%fd2156, %fd560, 0dBDA5FD7FE1796495;
	div.rn.f64 	%fd562, %fd2155, %fd2156;
	add.f64 	%fd2157, %fd3535, 0d0000000000000000;
	add.f64 	%fd2158, %fd3534, 0dBDA5FD7FE1796495;
	div.rn.f64 	%fd563, %fd2157, %fd2158;
	sub.f64 	%fd2159, %fd562, %fd563;
	setp.ltu.f64 	%p1159, %fd2159, 0d3EB0C6F7A0B5ED8D;
	@%p1159 bra 	$L__BB0_1165;
	setp.gt.f64 	%p1160, %fd562, %fd563;
	selp.f64 	%fd3536, %fd561, 0d7FF0000000000000, %p1160;
	selp.f64 	%fd3537, %fd560, 0dBFF0000000000000, %p1160;
	bra.uni 	$L__BB0_1165;
$L__BB0_1164:
	mul.wide.s32 	%rd1243, %r472, 8;
	add.s64 	%rd1244, %rd41, %rd1243;
	ld.global.f64 	%fd2119, [%rd1244+24952];
	cvt.u64.u32 	%rd1245, %r457;
	add.s64 	%rd1246, %rd74, %rd1245;
	ld.local.s8 	%r1790, [%rd1246];
	mul.wide.s32 	%rd1247, %r1790, 125;
	ld.local.s8 	%r1791, [%rd1246+1];
	mul.wide.s32 	%rd1248, %r1791, 25;
	cvt.s64.s32 	%rd1249, %r3088;
	add.s64 	%rd1250, %rd75, %rd1249;
	ld.local.s8 	%r1792, [%rd1250];
	mul.wide.s32 	%rd1251, %r1792, 5;
	ld.local.s8 	%rd1252, [%rd1250+-1];
	add.s64 	%rd1253, %rd1247, %rd1248;
	add.s64 	%rd1254, %rd1253, %rd1251;
	add.s64 	%rd1255, %rd1254, %rd1252;
	shl.b64 	%rd1256, %rd1255, 3;
	add.s64 	%rd1257, %rd41, %rd1256;
	ld.global.f64 	%fd2120, [%rd1257+30440];
	add.f64 	%fd2121, %fd2119, %fd2120;
	cvt.u64.u32 	%rd1258, %r468;
	add.s64 	%rd1259, %rd75, %rd1258;
	ld.local.s8 	%r1793, [%rd1259];
	mul.wide.s32 	%rd1260, %r1793, 125;
	ld.local.s8 	%r1794, [%rd1259+1];
	mul.wide.s32 	%rd1261, %r1794, 25;
	cvt.u64.u32 	%rd1262, %r3092;
	add.s64 	%rd1263, %rd74, %rd1262;
	ld.local.s8 	%r1795, [%rd1263];
	mul.wide.s32 	%rd1264, %r1795, 5;
	cvt.u64.u32 	%rd1265, %r467;
	add.s64 	%rd1266, %rd74, %rd1265;
	ld.local.s8 	%rd1267, [%rd1266];
	add.s64 	%rd1268, %rd1260, %rd1261;
	add.s64 	%rd1269, %rd1268, %rd1264;
	add.s64 	%rd1270, %rd1269, %rd1267;
	shl.b64 	%rd1271, %rd1270, 3;
	add.s64 	%rd1272, %rd41, %rd1271;
	ld.global.f64 	%fd2122, [%rd1272+30440];
	add.f64 	%fd2123, %fd2121, %fd2122;
	add.f64 	%fd2124, %fd2123, %fd551;
	ld.global.f64 	%fd2125, [%rd1244+24232];
	ld.global.f64 	%fd2126, [%rd1257+25440];
	add.f64 	%fd2127, %fd2125, %fd2126;
	ld.global.f64 	%fd2128, [%rd1272+25440];
	add.f64 	%fd2129, %fd2127, %fd2128;
	sub.s32 	%r1796, %r470, %r471;
	abs.s32 	%r1797, %r1796;
	cvt.rn.f64.s32 	%fd2130, %r1797;
	fma.rn.f64 	%fd2131, %fd2130, 0dBFEEF3E864B31D04, %fd2129;
	mul.wide.s32 	%rd1273, %r469, 8;
	add.s64 	%rd1274, %rd70, %rd1273;
	ld.local.f64 	%fd2132, [%rd1274];
	add.f64 	%fd2133, %fd2132, %fd2131;
	abs.f64 	%fd2134, %fd2124;
	setp.gt.f64 	%p1156, %fd2134, 0d41CDCD64FF800000;
	selp.f64 	%fd2135, 0dBFF0000000000000, %fd2133, %p1156;
	selp.f64 	%fd2136, 0d7FF0000000000000, %fd2124, %p1156;
	add.f64 	%fd2137, %fd2136, 0d0000000000000000;
	add.f64 	%fd2138, %fd2135, 0dBDA5FD7FE1796495;
	div.rn.f64 	%fd2139, %fd2137, %fd2138;
	add.f64 	%fd2140, %fd3535, 0d0000000000000000;
	add.f64 	%fd2141, %fd3534, 0dBDA5FD7FE1796495;
	div.rn.f64 	%fd2142, %fd2140, %fd2141;
	setp.gt.f64 	%p1157, %fd2139, %fd2142;
	selp.f64 	%fd3536, %fd2136, 0d7FF0000000000000, %p1157;
	selp.f64 	%fd3537, %fd2135, 0dBFF0000000000000, %p1157;
$L__BB0_1165:
	abs.f64 	%fd2200, %fd3536;
	setp.geu.f64 	%p1176, %fd2200, 0d41CDCD64FF800000;
	@%p1176 bra 	$L__BB0_1167;
	setp.lt.f64 	%p1177, %fd3537, 0dC0A3880000000000;
	selp.f64 	%fd3535, 0d0000000000000000, %fd3536, %p1177;
	selp.f64 	%fd3534, 0dC0A9300000000000, %fd3537, %p1177;
	st.local.f64 	[%rd84], %fd3535;
	st.local.f64 	[%rd86], %fd3534;
$L__BB0_1167:
	add.s32 	%r3091, %r3092, 1;
	setp.lt.s32 	%p1178, %r3091, %r464;
	setp.lt.s32 	%p1179, %r3092, %r416;
	and.pred  	%p1180, %p1179, %p1178;
	@%p1180 bra 	$L__BB0_1137;
$L__BB0_1168:
	add.s32 	%r474, %r3090, -1;
	setp.gt.s32 	%p1181, %r3090, %r462;
	mov.u32 	%r3090, %r474;
	@%p1181 bra 	$L__BB0_1135;
$L__BB0_1169:
	ld.param.u64 	%rd2703, [_Z4TestPcPdS0_S0_S0_S_Pi_param_6];
	ld.param.u64 	%rd2701, [_Z4TestPcPdS0_S0_S0_S_Pi_param_5];
	cvta.to.global.u64 	%rd89, %rd2701;
	cvta.to.global.u64 	%rd90, %rd2703;
	not.b32 	%r1809, %r457;
	add.s32 	%r475, %r3088, %r1809;
	setp.gt.s32 	%p1182, %r457, %r419;
	selp.b32 	%r1810, %r419, 0, %p1182;
	sub.s32 	%r476, %r3088, %r1810;
	selp.b32 	%r1811, %r416, 0, %p1182;
	sub.s32 	%r477, %r457, %r1811;
	setp.lt.u32 	%p1183, %r475, 31;
	@%p1183 bra 	$L__BB0_1181;
	ld.global.f64 	%fd3555, [%rd41+24952];
	ld.global.f64 	%fd3554, [%rd41+24232];
$L__BB0_1171:
	cvt.s64.s32 	%rd1340, %r477;
	add.s64 	%rd92, %rd74, %rd1340;
	ld.local.u8 	%rs67, [%rd92];
	cvt.u32.u16 	%r1812, %rs67;
	cvt.s32.s8 	%r1813, %r1812;
	mul.wide.s32 	%rd1341, %r1813, 125;
	ld.local.u8 	%rs68, [%rd92+1];
	cvt.u32.u16 	%r1814, %rs68;
	cvt.s32.s8 	%r1815, %r1814;
	mul.wide.s32 	%rd1342, %r1815, 25;
	cvt.s64.s32 	%rd1343, %r476;
	add.s64 	%rd1344, %rd74, %rd1343;
	ld.local.s8 	%r1816, [%rd1344];
	mul.wide.s32 	%rd1345, %r1816, 5;
	ld.local.s8 	%rd1346, [%rd1344+-1];
	add.s64 	%rd1347, %rd1341, %rd1342;
	add.s64 	%rd1348, %rd1347, %rd1345;
	add.s64 	%rd1349, %rd1348, %rd1346;
	shl.b64 	%rd1350, %rd1349, 3;
	add.s64 	%rd1351, %rd41, %rd1350;
	ld.global.f64 	%fd2201, [%rd1351+40440];
	ld.global.f64 	%fd2202, [%rd1351+35440];
	add.f64 	%fd3559, %fd3554, %fd2202;
	add.f64 	%fd3556, %fd3555, %fd2201;
	setp.eq.s32 	%p1185, %r475, 4;
	@%p1185 bra 	$L__BB0_1172;
	bra.uni 	$L__BB0_1211;
$L__BB0_1172:
	ld.global.u32 	%r484, [%rd90];
	mul.lo.s32 	%r485, %r484, 10;
	ld.global.u32 	%r486, [%rd90+4];
	setp.lt.s32 	%p1186, %r486, 1;
	@%p1186 bra 	$L__BB0_1201;
	mov.b32 	%r3095, 0;
$L__BB0_1174:
	add.s32 	%r1818, %r3095, %r486;
	mad.lo.s32 	%r1819, %r1818, 6, %r485;
	cvt.s64.s32 	%rd1352, %r1819;
	add.s64 	%rd95, %rd89, %rd1352;
	ld.global.u8 	%rs332, [%rd95];
	setp.ne.s16 	%p1187, %rs67, %rs332;
	@%p1187 bra 	$L__BB0_1200;
	ld.global.u8 	%rs334, [%rd95+1];
	setp.ne.s16 	%p1188, %rs68, %rs334;
	@%p1188 bra 	$L__BB0_1200;
	ld.local.u8 	%rs336, [%rd92+2];
	ld.global.u8 	%rs337, [%rd95+2];
	setp.ne.s16 	%p1189, %rs336, %rs337;
	@%p1189 bra 	$L__BB0_1200;
	ld.local.u8 	%rs338, [%rd92+3];
	ld.global.u8 	%rs339, [%rd95+3];
	setp.ne.s16 	%p1190, %rs338, %rs339;
	@%p1190 bra 	$L__BB0_1200;
	ld.local.u8 	%rs340, [%rd92+4];
	ld.global.u8 	%rs341, [%rd95+4];
	setp.ne.s16 	%p1191, %rs340, %rs341;
	@%p1191 bra 	$L__BB0_1200;
	ld.local.u8 	%rs342, [%rd92+5];
	ld.global.u8 	%rs343, [%rd95+5];
	setp.ne.s16 	%p1192, %rs342, %rs343;
	@%p1192 bra 	$L__BB0_1200;
	shl.b32 	%r1820, %r484, 1;
	add.s32 	%r1821, %r3095, %r1820;
	add.s32 	%r1822, %r1821, %r486;
	add.s32 	%r1823, %r1822, 5730;
	mul.wide.s32 	%rd1353, %r1823, 8;
	add.s64 	%rd1354, %rd41, %rd1353;
	ld.global.f64 	%fd2203, [%rd1354];
	add.f64 	%fd3556, %fd3556, %fd2203;
	bra.uni 	$L__BB0_1201;
$L__BB0_1181:
	mul.wide.u32 	%rd1338, %r475, 8;
	add.s64 	%rd1339, %rd41, %rd1338;
	ld.global.f64 	%fd3555, [%rd1339+24712];
	ld.global.f64 	%fd3554, [%rd1339+23992];
	setp.ne.s32 	%p1184, %r475, 3;
	@%p1184 bra 	$L__BB0_1171;
	cvt.s64.s32 	%rd1358, %r477;
	add.s64 	%rd91, %rd74, %rd1358;
	ld.local.u8 	%rs66, [%rd91];
	cvt.u32.u16 	%r1829, %rs66;
	cvt.s32.s8 	%r1830, %r1829;
	mul.wide.s32 	%rd1359, %r1830, 5;
	cvt.s64.s32 	%rd1360, %r476;
	add.s64 	%rd1361, %rd74, %rd1360;
	ld.local.s8 	%rd1362, [%rd1361];
	add.s64 	%rd1363, %rd1359, %rd1362;
	shl.b64 	%rd1364, %rd1363, 3;
	add.s64 	%rd1365, %rd41, %rd1364;
	ld.global.f64 	%fd2205, [%rd1365+45640];
	ld.global.f64 	%fd2206, [%rd1365+45440];
	add.f64 	%fd3559, %fd3554, %fd2206;
	add.f64 	%fd3556, %fd3555, %fd2205;
	ld.global.u32 	%r478, [%rd90];
	setp.lt.s32 	%p1202, %r478, 1;
	@%p1202 bra 	$L__BB0_1191;
	mov.b32 	%r3093, 0;
$L__BB0_1184:
	add.s32 	%r480, %r3093, %r478;
	mul.lo.s32 	%r1832, %r480, 5;
	cvt.s64.s32 	%rd1366, %r1832;
	add.s64 	%rd93, %rd89, %rd1366;
	ld.global.u8 	%rs356, [%rd93];
	setp.ne.s16 	%p1203, %rs66, %rs356;
	@%p1203 bra 	$L__BB0_1190;
	ld.local.u8 	%rs358, [%rd91+1];
	ld.global.u8 	%rs359, [%rd93+1];
	setp.ne.s16 	%p1204, %rs358, %rs359;
	@%p1204 bra 	$L__BB0_1190;
	ld.local.u8 	%rs360, [%rd91+2];
	ld.global.u8 	%rs361, [%rd93+2];
	setp.ne.s16 	%p1205, %rs360, %rs361;
	@%p1205 bra 	$L__BB0_1190;
	ld.local.u8 	%rs362, [%rd91+3];
	ld.global.u8 	%rs363, [%rd93+3];
	setp.ne.s16 	%p1206, %rs362, %rs363;
	@%p1206 bra 	$L__BB0_1190;
	ld.local.u8 	%rs364, [%rd91+4];
	ld.global.u8 	%rs365, [%rd93+4];
	setp.ne.s16 	%p1207, %rs364, %rs365;
	@%p1207 bra 	$L__BB0_1190;
	add.s32 	%r1833, %r480, 5730;
	mul.wide.s32 	%rd1367, %r1833, 8;
	add.s64 	%rd1368, %rd41, %rd1367;
	ld.global.f64 	%fd2207, [%rd1368];
	add.f64 	%fd3556, %fd3556, %fd2207;
	bra.uni 	$L__BB0_1191;
$L__BB0_1190:
	add.s32 	%r3093, %r3093, 1;
	setp.ne.s32 	%p1208, %r3093, %r478;
	@%p1208 bra 	$L__BB0_1184;
$L__BB0_1191:
	setp.lt.s32 	%p1209, %r478, 1;
	@%p1209 bra 	$L__BB0_1211;
	mov.b32 	%r3094, 0;
$L__BB0_1193:
	mul.lo.s32 	%r1835, %r3094, 5;
	cvt.u64.u32 	%rd1369, %r1835;
	add.s64 	%rd94, %rd89, %rd1369;
	ld.global.u8 	%rs366, [%rd94];
	setp.ne.s16 	%p1210, %rs66, %rs366;
	@%p1210 bra 	$L__BB0_1199;
	ld.local.u8 	%rs368, [%rd91+1];
	ld.global.u8 	%rs369, [%rd94+1];
	setp.ne.s16 	%p1211, %rs368, %rs369;
	@%p1211 bra 	$L__BB0_1199;
	ld.local.u8 	%rs370, [%rd91+2];
	ld.global.u8 	%rs371, [%rd94+2];
	setp.ne.s16 	%p1212, %rs370, %rs371;
	@%p1212 bra 	$L__BB0_1199;
	ld.local.u8 	%rs372, [%rd91+3];
	ld.global.u8 	%rs373, [%rd94+3];
	setp.ne.s16 	%p1213, %rs372, %rs373;
	@%p1213 bra 	$L__BB0_1199;
	ld.local.u8 	%rs374, [%rd91+4];
	ld.global.u8 	%rs375, [%rd94+4];
	setp.ne.s16 	%p1214, %rs374, %rs375;
	@%p1214 bra 	$L__BB0_1199;
	mul.wide.u32 	%rd1370, %r3094, 8;
	add.s64 	%rd1371, %rd41, %rd1370;
	ld.global.f64 	%fd2208, [%rd1371+45840];
	add.f64 	%fd3559, %fd3559, %fd2208;
	bra.uni 	$L__BB0_1211;
$L__BB0_1199:
	add.s32 	%r3094, %r3094, 1;
	setp.eq.s32 	%p1215, %r3094, %r478;
	@%p1215 bra 	$L__BB0_1211;
	bra.uni 	$L__BB0_1193;
$L__BB0_1200:
	add.s32 	%r3095, %r3095, 1;
	setp.ne.s32 	%p1193, %r3095, %r486;
	@%p1193 bra 	$L__BB0_1174;
$L__BB0_1201:
	setp.lt.s32 	%p1194, %r486, 1;
	@%p1194 bra 	$L__BB0_1211;
	mov.b32 	%r3096, 0;
$L__BB0_1203:
	mad.lo.s32 	%r1825, %r3096, 6, %r485;
	cvt.s64.s32 	%rd1355, %r1825;
	add.s64 	%rd96, %rd89, %rd1355;
	ld.global.u8 	%rs344, [%rd96];
	setp.ne.s16 	%p1195, %rs67, %rs344;
	@%p1195 bra 	$L__BB0_1210;
	ld.global.u8 	%rs346, [%rd96+1];
	setp.ne.s16 	%p1196, %rs68, %rs346;
	@%p1196 bra 	$L__BB0_1210;
	ld.local.u8 	%rs348, [%rd92+2];
	ld.global.u8 	%rs349, [%rd96+2];
	setp.ne.s16 	%p1197, %rs348, %rs349;
	@%p1197 bra 	$L__BB0_1210;
	ld.local.u8 	%rs350, [%rd92+3];
	ld.global.u8 	%rs351, [%rd96+3];
	setp.ne.s16 	%p1198, %rs350, %rs351;
	@%p1198 bra 	$L__BB0_1210;
	ld.local.u8 	%rs352, [%rd92+4];
	ld.global.u8 	%rs353, [%rd96+4];
	setp.ne.s16 	%p1199, %rs352, %rs353;
	@%p1199 bra 	$L__BB0_1210;
	ld.local.u8 	%rs354, [%rd92+5];
	ld.global.u8 	%rs355, [%rd96+5];
	setp.ne.s16 	%p1200, %rs354, %rs355;
	@%p1200 bra 	$L__BB0_1210;
	shl.b32 	%r1826, %r484, 1;
	add.s32 	%r1827, %r3096, %r1826;
	add.s32 	%r1828, %r1827, 5730;
	mul.wide.s32 	%rd1356, %r1828, 8;
	add.s64 	%rd1357, %rd41, %rd1356;
	ld.global.f64 	%fd2204, [%rd1357];
	add.f64 	%fd3559, %fd3559, %fd2204;
	bra.uni 	$L__BB0_1211;
$L__BB0_1210:
	add.s32 	%r3096, %r3096, 1;
	setp.ne.s32 	%p1201, %r3096, %r486;
	@%p1201 bra 	$L__BB0_1203;
$L__BB0_1211:
	abs.f64 	%fd2209, %fd3556;
	setp.gt.f64 	%p1216, %fd2209, 0d41CDCD64FF800000;
	selp.f64 	%fd2210, 0d7FF0000000000000, %fd3556, %p1216;
	selp.f64 	%fd2211, 0dBFF0000000000000, %fd3559, %p1216;
	add.f64 	%fd2212, %fd2210, 0d0000000000000000;
	add.f64 	%fd2213, %fd2211, 0dBDA5FD7FE1796495;
	div.rn.f64 	%fd2214, %fd2212, %fd2213;
	add.s32 	%r1836, %r477, -1;
	mad.lo.s32 	%r1837, %r1836, %r421, %r476;
	add.s32 	%r1838, %r1837, -1;
	mul.wide.s32 	%rd1372, %r1838, 8;
	add.s64 	%rd1373, %rd69, %rd1372;
	ld.local.f64 	%fd2215, [%rd1373];
	add.f64 	%fd2216, %fd2215, 0d0000000000000000;
	add.s64 	%rd1374, %rd70, %rd1372;
	ld.local.f64 	%fd2217, [%rd1374];
	add.f64 	%fd2218, %fd2217, 0dBDA5FD7FE1796495;
	div.rn.f64 	%fd2219, %fd2216, %fd2218;
	setp.lt.f64 	%p1217, %fd2214, %fd2219;
	selp.f64 	%fd612, %fd2215, %fd2210, %p1217;
	selp.f64 	%fd613, %fd2217, %fd2211, %p1217;
	abs.f64 	%fd2220, %fd612;
	setp.geu.f64 	%p1218, %fd2220, 0d41CDCD64FF800000;
	@%p1218 bra 	$L__BB0_1213;
	setp.lt.f64 	%p1219, %fd613, 0dC0A3880000000000;
	selp.f64 	%fd2221, 0d0000000000000000, %fd612, %p1219;
	selp.f64 	%fd2222, 0dC0A9300000000000, %fd613, %p1219;
	st.local.f64 	[%rd86], %fd2222;
	st.local.f64 	[%rd84], %fd2221;
$L__BB0_1213:
	add.s32 	%r3089, %r457, -1;
	setp.gt.s32 	%p1220, %r457, 1;
	@%p1220 bra 	$L__BB0_1127;
$L__BB0_1214:
	add.s32 	%r492, %r3088, 1;
	setp.ne.s32 	%p1221, %r3088, %r419;
	mov.u32 	%r3088, %r492;
	@%p1221 bra 	$L__BB0_1125;
$L__BB0_1215:
	mov.f64 	%fd2223, 0dBFF0000000000000;
	st.local.v2.f64 	[%rd71], {%fd2223, %fd2223};
	mov.f64 	%fd2224, 0d7FF0000000000000;
	st.local.v2.f64 	[%rd72], {%fd2224, %fd2224};
	setp.lt.u32 	%p1222, %r416, 2;
	@%p1222 bra 	$L__BB0_1317;
	add.s32 	%r493, %r416, -1;
	add.s32 	%r1840, %r416, -2;
	and.b32  	%r494, %r493, 15;
	setp.lt.u32 	%p1223, %r1840, 15;
	mov.b32 	%r3098, 2;
	@%p1223 bra 	$L__BB0_1219;
	and.b32  	%r495, %r493, -16;
	mov.b32 	%r3102, 2;
$L__BB0_1218:
	.pragma "nounroll";
	mul.wide.u32 	%rd1375, %r3102, 8;
	add.s64 	%rd1376, %rd71, %rd1375;
	add.s64 	%rd1377, %rd72, %rd1375;
	mov.f64 	%fd2225, 0dC0A9300000000000;
	st.local.v2.f64 	[%rd1376], {%fd2225, %fd2225};
	mov.f64 	%fd2226, 0d0000000000000000;
	st.local.v2.f64 	[%rd1377], {%fd2226, %fd2226};
	st.local.v2.f64 	[%rd1376+16], {%fd2225, %fd2225};
	st.local.v2.f64 	[%rd1377+16], {%fd2226, %fd2226};
	st.local.v2.f64 	[%rd1376+32], {%fd2225, %fd2225};
	st.local.v2.f64 	[%rd1377+32], {%fd2226, %fd2226};
	st.local.v2.f64 	[%rd1376+48], {%fd2225, %fd2225};
	st.local.v2.f64 	[%rd1377+48], {%fd2226, %fd2226};
	st.local.v2.f64 	[%rd1376+64], {%fd2225, %fd2225};
	st.local.v2.f64 	[%rd1377+64], {%fd2226, %fd2226};
	st.local.v2.f64 	[%rd1376+80], {%fd2225, %fd2225};
	st.local.v2.f64 	[%rd1377+80], {%fd2226, %fd2226};
	st.local.v2.f64 	[%rd1376+96], {%fd2225, %fd2225};
	st.local.v2.f64 	[%rd1377+96], {%fd2226, %fd2226};
	st.local.v2.f64 	[%rd1376+112], {%fd2225, %fd2225};
	st.local.v2.f64 	[%rd1377+112], {%fd2226, %fd2226};
	add.s32 	%r3098, %r3102, 16;
	add.s32 	%r1842, %r3102, 14;
	setp.eq.s32 	%p1224, %r1842, %r495;
	mov.u32 	%r3102, %r3098;
	@%p1224 bra 	$L__BB0_1219;
	bra.uni 	$L__BB0_1218;
$L__BB0_1219:
	setp.eq.s32 	%p1225, %r494, 0;
	@%p1225 bra 	$L__BB0_1228;
	and.b32  	%r497, %r493, 7;
	setp.lt.u32 	%p1226, %r494, 8;
	@%p1226 bra 	$L__BB0_1222;
	mul.wide.u32 	%rd1378, %r3098, 8;
	add.s64 	%rd1379, %rd71, %rd1378;
	mov.b64 	%rd1380, -4564063970805153792;
	st.local.u64 	[%rd1379], %rd1380;
	add.s64 	%rd1381, %rd72, %rd1378;
	mov.b64 	%rd1382, 0;
	st.local.u64 	[%rd1381], %rd1382;
	st.local.u64 	[%rd1379+8], %rd1380;
	st.local.u64 	[%rd1381+8], %rd1382;
	st.local.u64 	[%rd1379+16], %rd1380;
	st.local.u64 	[%rd1381+16], %rd1382;
	st.local.u64 	[%rd1379+24], %rd1380;
	st.local.u64 	[%rd1381+24], %rd1382;
	st.local.u64 	[%rd1379+32], %rd1380;
	st.local.u64 	[%rd1381+32], %rd1382;
	st.local.u64 	[%rd1379+40], %rd1380;
	st.local.u64 	[%rd1381+40], %rd1382;
	st.local.u64 	[%rd1379+48], %rd1380;
	st.local.u64 	[%rd1381+48], %rd1382;
	st.local.u64 	[%rd1379+56], %rd1380;
	st.local.u64 	[%rd1381+56], %rd1382;
	add.s32 	%r3098, %r3098, 8;
$L__BB0_1222:
	setp.eq.s32 	%p1227, %r497, 0;
	@%p1227 bra 	$L__BB0_1228;
	and.b32  	%r500, %r493, 3;
	setp.lt.u32 	%p1228, %r497, 4;
	@%p1228 bra 	$L__BB0_1225;
	mul.wide.u32 	%rd1383, %r3098, 8;
	add.s64 	%rd1384, %rd71, %rd1383;
	mov.b64 	%rd1385, -4564063970805153792;
	st.local.u64 	[%rd1384], %rd1385;
	add.s64 	%rd1386, %rd72, %rd1383;
	mov.b64 	%rd1387, 0;
	st.local.u64 	[%rd1386], %rd1387;
	st.local.u64 	[%rd1384+8], %rd1385;
	st.local.u64 	[%rd1386+8], %rd1387;
	st.local.u64 	[%rd1384+16], %rd1385;
	st.local.u64 	[%rd1386+16], %rd1387;
	st.local.u64 	[%rd1384+24], %rd1385;
	st.local.u64 	[%rd1386+24], %rd1387;
	add.s32 	%r3098, %r3098, 4;
$L__BB0_1225:
	setp.eq.s32 	%p1229, %r500, 0;
	@%p1229 bra 	$L__BB0_1228;
	mov.b32 	%r3101, 0;
$L__BB0_1227:
	.pragma "nounroll";
	mul.wide.u32 	%rd1388, %r3098, 8;
	add.s64 	%rd1389, %rd71, %rd1388;
	mov.b64 	%rd1390, -4564063970805153792;
	st.local.u64 	[%rd1389], %rd1390;
	add.s64 	%rd1391, %rd72, %rd1388;
	mov.b64 	%rd1392, 0;
	st.local.u64 	[%rd1391], %rd1392;
	add.s32 	%r3098, %r3098, 1;
	add.s32 	%r3101, %r3101, 1;
	setp.ne.s32 	%p1230, %r3101, %r500;
	@%p1230 bra 	$L__BB0_1227;
$L__BB0_1228:
	mov.b32 	%r3106, 2;
	mov.b32 	%r3105, -2;
	mov.b32 	%r3104, -3;
	mov.b32 	%r3103, -4;
$L__BB0_1229:
	mov.u32 	%r512, %r3106;
	add.s32 	%r513, %r512, -1;
	cvt.s64.s32 	%rd1393, %r512;
	mul.wide.s32 	%rd1394, %r512, 8;
	add.s64 	%rd1395, %rd72, %rd1394;
	ld.local.f64 	%fd614, [%rd1395+-8];
	add.s64 	%rd1396, %rd71, %rd1394;
	ld.local.f64 	%fd615, [%rd1396+-8];
	setp.lt.u32 	%p1231, %r512, 5;
	add.s64 	%rd97, %rd74, %rd1393;
	mov.f64 	%fd3567, 0d7FF0000000000000;
	@%p1231 bra 	$L__BB0_1239;
	setp.eq.s32 	%p1232, %r3104, 0;
	mov.b32 	%r3107, 0;
	mov.f64 	%fd3569, 0dFFF0000000000000;
	mov.f64 	%fd3567, 0d7FF0000000000000;
	@%p1232 bra 	$L__BB0_1234;
	and.b32  	%r3107, %r3105, -2;
	mov.b32 	%r3108, 0;
	mov.f64 	%fd3569, 0dFFF0000000000000;
	mov.f64 	%fd3567, 0d7FF0000000000000;
$L__BB0_1232:
	cvt.u64.u32 	%rd1397, %r3108;
	mul.wide.u32 	%rd1398, %r3108, 8;
	add.s64 	%rd98, %rd72, %rd1398;
	ld.local.f64 	%fd637, [%rd98];
	add.f64 	%fd2233, %fd637, 0d0000000000000000;
	add.s64 	%rd99, %rd71, %rd1398;
	ld.local.f64 	%fd638, [%rd99];
	add.f64 	%fd2234, %fd638, 0dBDA5FD7FE1796495;
	div.rn.f64 	%fd2235, %fd2233, %fd2234;
	setp.ltu.f64 	%p1233, %fd2235, 0d0000000000000000;
	add.s64 	%rd100, %rd74, %rd1397;
	@%p1233 bra 	$L__BB0_1244;
	ld.local.s8 	%r1850, [%rd100+1];
	mul.wide.s32 	%rd1399, %r1850, 5;
	ld.local.u8 	%rs488, [%rd97];
	cvt.u64.u16 	%rd1400, %rs488;
	cvt.s64.s8 	%rd1401, %rd1400;
	add.s64 	%rd1402, %rd1399, %rd1401;
	shl.b64 	%rd1403, %rd1402, 3;
	add.s64 	%rd1404, %rd41, %rd1403;
	ld.global.f64 	%fd2236, [%rd1404+45640];
	add.f64 	%fd3572, %fd637, %fd2236;
	mad.lo.s32 	%r1851, %r3108, %r421, %r513;
	mul.wide.s32 	%rd1405, %r1851, 8;
	add.s64 	%rd1406, %rd69, %rd1405;
	ld.local.f64 	%fd3573, [%rd1406];
	ld.global.f64 	%fd2237, [%rd1404+45440];
	add.f64 	%fd3570, %fd638, %fd2237;
	add.s64 	%rd1407, %rd70, %rd1405;
	ld.local.f64 	%fd3571, [%rd1407];
	bra.uni 	$L__BB0_1245;
$L__BB0_1234:
	and.b32  	%r1858, %r3105, 1;
	setp.eq.b32 	%p1252, %r1858, 1;
	not.pred 	%p1253, %p1252;
	@%p1253 bra 	$L__BB0_1239;
	mul.wide.u32 	%rd1435, %r3107, 8;
	add.s64 	%rd1436, %rd72, %rd1435;
	ld.local.f64 	%fd619, [%rd1436];
	add.f64 	%fd2265, %fd619, 0d0000000000000000;
	add.s64 	%rd1437, %rd71, %rd1435;
	ld.local.f64 	%fd620, [%rd1437];
	add.f64 	%fd2266, %fd620, 0dBDA5FD7FE1796495;
	div.rn.f64 	%fd2267, %fd2265, %fd2266;
	setp.ltu.f64 	%p1254, %fd2267, 0d0000000000000000;
	@%p1254 bra 	$L__BB0_1237;
	cvt.u64.u32 	%rd1438, %r3107;
	add.s64 	%rd1439, %rd74, %rd1438;
	ld.local.s8 	%r1859, [%rd1439+1];
	mul.wide.s32 	%rd1440, %r1859, 5;
	ld.local.s8 	%rd1441, [%rd97];
	add.s64 	%rd1442, %rd1440, %rd1441;
	shl.b64 	%rd1443, %rd1442, 3;
	add.s64 	%rd1444, %rd41, %rd1443;
	ld.global.f64 	%fd2268, [%rd1444+45640];
	add.f64 	%fd3565, %fd619, %fd2268;
	mad.lo.s32 	%r1860, %r3107, %r421, %r513;
	mul.wide.s32 	%rd1445, %r1860, 8;
	add.s64 	%rd1446, %rd69, %rd1445;
	ld.local.f64 	%fd3566, [%rd1446];
	ld.global.f64 	%fd2269, [%rd1444+45440];
	add.f64 	%fd3563, %fd620, %fd2269;
	add.s64 	%rd1447, %rd70, %rd1445;
	ld.local.f64 	%fd3564, [%rd1447];
	bra.uni 	$L__BB0_1238;
$L__BB0_1237:
	cvt.u64.u32 	%rd1448, %r3107;
	add.s64 	%rd1449, %rd74, %rd1448;
	ld.local.s8 	%r1861, [%rd1449+1];
	mul.wide.s32 	%rd1450, %r1861, 5;
	ld.local.s8 	%rd1451, [%rd97];
	add.s64 	%rd1452, %rd1450, %rd1451;
	shl.b64 	%rd1453, %rd1452, 3;
	add.s64 	%rd1454, %rd41, %rd1453;
	ld.global.f64 	%fd3565, [%rd1454+45640];
	mad.lo.s32 	%r1862, %r3107, %r421, %r513;
	mul.wide.s32 	%rd1455, %r1862, 8;
	add.s64 	%rd1456, %rd69, %rd1455;
	ld.local.f64 	%fd3566, [%rd1456];
	ld.global.f64 	%fd3563, [%rd1454+45440];
	add.s64 	%rd1457, %rd70, %rd1455;
	ld.local.f64 	%fd3564, [%rd1457];
$L__BB0_1238:
	add.f64 	%fd2270, %fd3565, %fd3566;
	add.f64 	%fd2272, %fd3563, %fd3564;
	abs.f64 	%fd2274, %fd2270;
	setp.gt.f64 	%p1255, %fd2274, 0d41CDCD64FF800000;
	setp.gt.f64 	%p1256, %fd2270, 0d0000000000000000;
	or.pred  	%p1257, %p1255, %p1256;
	setp.gt.f64 	%p1258, %fd2272, 0d0000000000000000;
	or.pred  	%p1259, %p1257, %p1258;
	selp.f64 	%fd2275, 0d7FF0000000000000, %fd2270, %p1259;
	selp.f64 	%fd2276, 0dBFF0000000000000, %fd2272, %p1259;
	add.f64 	%fd2278, %fd2275, 0d0000000000000000;
	add.f64 	%fd2279, %fd2276, 0dBDA5FD7FE1796495;
	div.rn.f64 	%fd2280, %fd2278, %fd2279;
	setp.lt.f64 	%p1260, %fd3569, %fd2280;
	setp.gt.f64 	%p1261, %fd2276, 0dC0A3880000000000;
	selp.f64 	%fd2281, %fd2275, %fd3567, %p1261;
	selp.f64 	%fd3567, %fd2281, %fd3567, %p1260;
$L__BB0_1239:
	setp.lt.u32 	%p1262, %r512, 5;
	mov.f64 	%fd3595, 0dBFF0000000000000;
	@%p1262 bra 	$L__BB0_1259;
	setp.eq.s32 	%p1263, %r3104, 0;
	mov.b32 	%r3110, 0;
	mov.f64 	%fd3590, 0dFFF0000000000000;
	mov.f64 	%fd3595, 0dBFF0000000000000;
	@%p1263 bra 	$L__BB0_1254;
	and.b32  	%r3110, %r3105, -2;
	mov.b32 	%r3109, 0;
	mov.f64 	%fd3590, 0dFFF0000000000000;
	mov.f64 	%fd3595, 0dBFF0000000000000;
$L__BB0_1242:
	cvt.u64.u32 	%rd1458, %r3109;
	mul.wide.u32 	%rd1459, %r3109, 8;
	add.s64 	%rd101, %rd72, %rd1459;
	ld.local.f64 	%fd671, [%rd101];
	add.f64 	%fd2288, %fd671, 0d0000000000000000;
	add.s64 	%rd102, %rd71, %rd1459;
	ld.local.f64 	%fd672, [%rd102];
	add.f64 	%fd2289, %fd672, 0dBDA5FD7FE1796495;
	div.rn.f64 	%fd2290, %fd2288, %fd2289;
	setp.ltu.f64 	%p1264, %fd2290, 0d0000000000000000;
	add.s64 	%rd103, %rd74, %rd1458;
	@%p1264 bra 	$L__BB0_1249;
	ld.local.s8 	%r1865, [%rd103+1];
	mul.wide.s32 	%rd1460, %r1865, 5;
	ld.local.u8 	%rs489, [%rd97];
	cvt.u64.u16 	%rd1461, %rs489;
	cvt.s64.s8 	%rd1462, %rd1461;
	add.s64 	%rd1463, %rd1460, %rd1462;
	shl.b64 	%rd1464, %rd1463, 3;
	add.s64 	%rd1465, %rd41, %rd1464;
	ld.global.f64 	%fd2291, [%rd1465+45640];
	add.f64 	%fd3582, %fd671, %fd2291;
	mad.lo.s32 	%r1866, %r3109, %r421, %r513;
	mul.wide.s32 	%rd1466, %r1866, 8;
	add.s64 	%rd1467, %rd69, %rd1466;
	ld.local.f64 	%fd3583, [%rd1467];
	ld.global.f64 	%fd2292, [%rd1465+45440];
	add.f64 	%fd3580, %fd672, %fd2292;
	add.s64 	%rd1468, %rd70, %rd1466;
	ld.local.f64 	%fd3581, [%rd1468];
	bra.uni 	$L__BB0_1250;
$L__BB0_1244:
	ld.local.s8 	%r1852, [%rd100+1];
	mul.wide.s32 	%rd1408, %r1852, 5;
	ld.local.u8 	%rs488, [%rd97];
	cvt.u64.u16 	%rd1409, %rs488;
	cvt.s64.s8 	%rd1410, %rd1409;
	add.s64 	%rd1411, %rd1408, %rd1410;
	shl.b64 	%rd1412, %rd1411, 3;
	add.s64 	%rd1413, %rd41, %rd1412;
	ld.global.f64 	%fd3572, [%rd1413+45640];
	mad.lo.s32 	%r1853, %r3108, %r421, %r513;
	mul.wide.s32 	%rd1414, %r1853, 8;
	add.s64 	%rd1415, %rd69, %rd1414;
	ld.local.f64 	%fd3573, [%rd1415];
	ld.global.f64 	%fd3570, [%rd1413+45440];
	add.s64 	%rd1416, %rd70, %rd1414;
	ld.local.f64 	%fd3571, [%rd1416];
$L__BB0_1245:
	add.f64 	%fd2238, %fd3572, %fd3573;
	add.f64 	%fd2240, %fd3570, %fd3571;
	abs.f64 	%fd2242, %fd2238;
	setp.gt.f64 	%p1234, %fd2242, 0d41CDCD64FF800000;
	setp.gt.f64 	%p1235, %fd2238, 0d0000000000000000;
	or.pred  	%p1236, %p1234, %p1235;
	setp.gt.f64 	%p1237, %fd2240, 0d0000000000000000;
	or.pred  	%p1238, %p1236, %p1237;
	selp.f64 	%fd2243, 0d7FF0000000000000, %fd2238, %p1238;
	selp.f64 	%fd2244, 0dBFF0000000000000, %fd2240, %p1238;
	add.f64 	%fd2246, %fd2243, 0d0000000000000000;
	add.f64 	%fd2247, %fd2244, 0dBDA5FD7FE1796495;
	div.rn.f64 	%fd2248, %fd2246, %fd2247;
	setp.lt.f64 	%p1239, %fd3569, %fd2248;
	setp.gt.f64 	%p1240, %fd2244, 0dC0A3880000000000;
	and.pred  	%p1241, %p1239, %p1240;
	selp.f64 	%fd651, %fd2248, %fd3569, %p1241;
	selp.f64 	%fd652, %fd2243, %fd3567, %p1241;
	add.s32 	%r518, %r3108, 1;
	ld.local.f64 	%fd653, [%rd98+8];
	add.f64 	%fd2249, %fd653, 0d0000000000000000;
	ld.local.f64 	%fd654, [%rd99+8];
	add.f64 	%fd2250, %fd654, 0dBDA5FD7FE1796495;
	div.rn.f64 	%fd2251, %fd2249, %fd2250;
	setp.ltu.f64 	%p1242, %fd2251, 0d0000000000000000;
	@%p1242 bra 	$L__BB0_1247;
	ld.local.s8 	%r1854, [%rd100+2];
	mul.wide.s32 	%rd1417, %r1854, 5;
	cvt.u64.u16 	%rd1418, %rs488;
	cvt.s64.s8 	%rd1419, %rd1418;
	add.s64 	%rd1420, %rd1417, %rd1419;
	shl.b64 	%rd1421, %rd1420, 3;
	add.s64 	%rd1422, %rd41, %rd1421;
	ld.global.f64 	%fd2252, [%rd1422+45640];
	add.f64 	%fd3576, %fd653, %fd2252;
	mad.lo.s32 	%r1855, %r518, %r421, %r513;
	mul.wide.s32 	%rd1423, %r1855, 8;
	add.s64 	%rd1424, %rd69, %rd1423;
	ld.local.f64 	%fd3577, [%rd1424];
	ld.global.f64 	%fd2253, [%rd1422+45440];
	add.f64 	%fd3574, %fd654, %fd2253;
	add.s64 	%rd1425, %rd70, %rd1423;
	ld.local.f64 	%fd3575, [%rd1425];
	bra.uni 	$L__BB0_1248;
$L__BB0_1247:
	ld.local.s8 	%r1856, [%rd100+2];
	mul.wide.s32 	%rd1426, %r1856, 5;
	cvt.u64.u16 	%rd1427, %rs488;
	cvt.s64.s8 	%rd1428, %rd1427;
	add.s64 	%rd1429, %rd1426, %rd1428;
	shl.b64 	%rd1430, %rd1429, 3;
	add.s64 	%rd1431, %rd41, %rd1430;
	ld.global.f64 	%fd3576, [%rd1431+45640];
	mad.lo.s32 	%r1857, %r518, %r421, %r513;
	mul.wide.s32 	%rd1432, %r1857, 8;
	add.s64 	%rd1433, %rd69, %rd1432;
	ld.local.f64 	%fd3577, [%rd1433];
	ld.global.f64 	%fd3574, [%rd1431+45440];
	add.s64 	%rd1434, %rd70, %rd1432;
	ld.local.f64 	%fd3575, [%rd1434];
$L__BB0_1248:
	add.f64 	%fd2254, %fd3576, %fd3577;
	add.f64 	%fd2256, %fd3574, %fd3575;
	abs.f64 	%fd2258, %fd2254;
	setp.gt.f64 	%p1243, %fd2258, 0d41CDCD64FF800000;
	setp.gt.f64 	%p1244, %fd2254, 0d0000000000000000;
	or.pred  	%p1245, %p1243, %p1244;
	setp.gt.f64 	%p1246, %fd2256, 0d0000000000000000;
	or.pred  	%p1247, %p1245, %p1246;
	selp.f64 	%fd2259, 0d7FF0000000000000, %fd2254, %p1247;
	selp.f64 	%fd2260, 0dBFF0000000000000, %fd2256, %p1247;
	add.f64 	%fd2262, %fd2259, 0d0000000000000000;
	add.f64 	%fd2263, %fd2260, 0dBDA5FD7FE1796495;
	div.rn.f64 	%fd2264, %fd2262, %fd2263;
	setp.lt.f64 	%p1248, %fd651, %fd2264;
	setp.gt.f64 	%p1249, %fd2260, 0dC0A3880000000000;
	and.pred  	%p1250, %p1248, %p1249;
	selp.f64 	%fd3569, %fd2264, %fd651, %p1250;
	selp.f64 	%fd3567, %fd2259, %fd652, %p1250;
	add.s32 	%r3108, %r3108, 2;
	setp.eq.s32 	%p1251, %r3108, %r3107;
	@%p1251 bra 	$L__BB0_1234;
	bra.uni 	$L__BB0_1232;
$L__BB0_1249:
	ld.local.s8 	%r1867, [%rd103+1];
	mul.wide.s32 	%rd1469, %r1867, 5;
	ld.local.u8 	%rs489, [%rd97];
	cvt.u64.u16 	%rd1470, %rs489;
	cvt.s64.s8 	%rd1471, %rd1470;
	add.s64 	%rd1472, %rd1469, %rd1471;
	shl.b64 	%rd1473, %rd1472, 3;
	add.s64 	%rd1474, %rd41, %rd1473;
	ld.global.f64 	%fd3582, [%rd1474+45640];
	mad.lo.s32 	%r1868, %r3109, %r421, %r513;
	mul.wide.s32 	%rd1475, %r1868, 8;
	add.s64 	%rd1476, %rd69, %rd1475;
	ld.local.f64 	%fd3583, [%rd1476];
	ld.global.f64 	%fd3580, [%rd1474+45440];
	add.s64 	%rd1477, %rd70, %rd1475;
	ld.local.f64 	%fd3581, [%rd1477];
$L__BB0_1250:
	add.f64 	%fd2293, %fd3582, %fd3583;
	add.f64 	%fd2295, %fd3580, %fd3581;
	abs.f64 	%fd2297, %fd2293;
	setp.gt.f64 	%p1265, %fd2297, 0d41CDCD64FF800000;
	setp.gt.f64 	%p1266, %fd2293, 0d0000000000000000;
	or.pred  	%p1267, %p1265, %p1266;
	setp.gt.f64 	%p1268, %fd2295, 0d0000000000000000;
	or.pred  	%p1269, %p1267, %p1268;
	selp.f64 	%fd2298, 0dBFF0000000000000, %fd2295, %p1269;
	add.f64 	%fd2300, %fd2293, 0d0000000000000000;
	selp.f64 	%fd2301, 0d7FF0000000000000, %fd2300, %p1269;
	add.f64 	%fd2302, %fd2298, 0dBDA5FD7FE1796495;
	div.rn.f64 	%fd2303, %fd2301, %fd2302;
	setp.lt.f64 	%p1270, %fd3590, %fd2303;
	setp.gt.f64 	%p1271, %fd2298, 0dC0A3880000000000;
	and.pred  	%p1272, %p1270, %p1271;
	selp.f64 	%fd685, %fd2303, %fd3590, %p1272;
	selp.f64 	%fd686, %fd2298, %fd3595, %p1272;
	add.s32 	%r521, %r3109, 1;
	ld.local.f64 	%fd687, [%rd101+8];
	add.f64 	%fd2304, %fd687, 0d0000000000000000;
	ld.local.f64 	%fd688, [%rd102+8];
	add.f64 	%fd2305, %fd688, 0dBDA5FD7FE1796495;
	div.rn.f64 	%fd2306, %fd2304, %fd2305;
	setp.ltu.f64 	%p1273, %fd2306, 0d0000000000000000;
	@%p1273 bra 	$L__BB0_1252;
	ld.local.s8 	%r1869, [%rd103+2];
	mul.wide.s32 	%rd1478, %r1869, 5;
	cvt.u64.u16 	%rd1479, %rs489;
	cvt.s64.s8 	%rd1480, %rd1479;
	add.s64 	%rd1481, %rd1478, %rd1480;
	shl.b64 	%rd1482, %rd1481, 3;
	add.s64 	%rd1483, %rd41, %rd1482;
	ld.global.f64 	%fd2307, [%rd1483+45640];
	add.f64 	%fd3586, %fd687, %fd2307;
	mad.lo.s32 	%r1870, %r521, %r421, %r513;
	mul.wide.s32 	%rd1484, %r1870, 8;
	add.s64 	%rd1485, %rd69, %rd1484;
	ld.local.f64 	%fd3587, [%rd1485];
	ld.global.f64 	%fd2308, [%rd1483+45440];
	add.f64 	%fd3584, %fd688, %fd2308;
	add.s64 	%rd1486, %rd70, %rd1484;
	ld.local.f64 	%fd3585, [%rd1486];
	bra.uni 	$L__BB0_1253;
$L__BB0_1252:
	ld.local.s8 	%r1871, [%rd103+2];
	mul.wide.s32 	%rd1487, %r1871, 5;
	cvt.u64.u16 	%rd1488, %rs489;
	cvt.s64.s8 	%rd1489, %rd1488;
	add.s64 	%rd1490, %rd1487, %rd1489;
	shl.b64 	%rd1491, %rd1490, 3;
	add.s64 	%rd1492, %rd41, %rd1491;
	ld.global.f64 	%fd3586, [%rd1492+45640];
	mad.lo.s32 	%r1872, %r521, %r421, %r513;
	mul.wide.s32 	%rd1493, %r1872, 8;
	add.s64 	%rd1494, %rd69, %rd1493;
	ld.local.f64 	%fd3587, [%rd1494];
	ld.global.f64 	%fd3584, [%rd1492+45440];
	add.s64 	%rd1495, %rd70, %rd1493;
	ld.local.f64 	%fd3585, [%rd1495];
$L__BB0_1253:
	add.f64 	%fd2309, %fd3586, %fd3587;
	add.f64 	%fd2311, %fd3584, %fd3585;
	abs.f64 	%fd2313, %fd2309;
	setp.gt.f64 	%p1274, %fd2313, 0d41CDCD64FF800000;
	setp.gt.f64 	%p1275, %fd2309, 0d0000000000000000;
	or.pred  	%p1276, %p1274, %p1275;
	setp.gt.f64 	%p1277, %fd2311, 0d0000000000000000;
	or.pred  	%p1278, %p1276, %p1277;
	selp.f64 	%fd2314, 0dBFF0000000000000, %fd2311, %p1278;
	add.f64 	%fd2316, %fd2309, 0d0000000000000000;
	selp.f64 	%fd2317, 0d7FF0000000000000, %fd2316, %p1278;
	add.f64 	%fd2318, %fd2314, 0dBDA5FD7FE1796495;
	div.rn.f64 	%fd2319, %fd2317, %fd2318;
	setp.lt.f64 	%p1279, %fd685, %fd2319;
	setp.gt.f64 	%p1280, %fd2314, 0dC0A3880000000000;
	and.pred  	%p1281, %p1279, %p1280;
	selp.f64 	%fd3590, %fd2319, %fd685, %p1281;
	selp.f64 	%fd3595, %fd2314, %fd686, %p1281;
	add.s32 	%r3109, %r3109, 2;
	setp.ne.s32 	%p1282, %r3109, %r3110;
	@%p1282 bra 	$L__BB0_1242;
$L__BB0_1254:
	and.b32  	%r1873, %r3105, 1;
	setp.eq.b32 	%p1283, %r1873, 1;
	not.pred 	%p1284, %p1283;
	@%p1284 bra 	$L__BB0_1259;
	mul.wide.u32 	%rd1496, %r3110, 8;
	add.s64 	%rd1497, %rd72, %rd1496;
	ld.local.f64 	%fd706, [%rd1497];
	add.f64 	%fd2320, %fd706, 0d0000000000000000;
	add.s64 	%rd1498, %rd71, %rd1496;
	ld.local.f64 	%fd707, [%rd1498];
	add.f64 	%fd2321, %fd707, 0dBDA5FD7FE1796495;
	div.rn.f64 	%fd2322, %fd2320, %fd2321;
	setp.ltu.f64 	%p1285, %fd2322, 0d0000000000000000;
	@%p1285 bra 	$L__BB0_1257;
	cvt.u64.u32 	%rd1499, %r3110;
	add.s64 	%rd1500, %rd74, %rd1499;
	ld.local.s8 	%r1874, [%rd1500+1];
	mul.wide.s32 	%rd1501, %r1874, 5;
	ld.local.s8 	%rd1502, [%rd97];
	add.s64 	%rd1503, %rd1501, %rd1502;
	shl.b64 	%rd1504, %rd1503, 3;
	add.s64 	%rd1505, %rd41, %rd1504;
	ld.global.f64 	%fd2323, [%rd1505+45640];
	add.f64 	%fd3593, %fd706, %fd2323;
	mad.lo.s32 	%r1875, %r3110, %r421, %r513;
	mul.wide.s32 	%rd1506, %r1875, 8;
	add.s64 	%rd1507, %rd69, %rd1506;
	ld.local.f64 	%fd3594, [%rd1507];
	ld.global.f64 	%fd2324, [%rd1505+45440];
	add.f64 	%fd3591, %fd707, %fd2324;
	add.s64 	%rd1508, %rd70, %rd1506;
	ld.local.f64 	%fd3592, [%rd1508];
	bra.uni 	$L__BB0_1258;
$L__BB0_1257:
	cvt.u64.u32 	%rd1509, %r3110;
	add.s64 	%rd1510, %rd74, %rd1509;
	ld.local.s8 	%r1876, [%rd1510+1];
	mul.wide.s32 	%rd1511, %r1876, 5;
	ld.local.s8 	%rd1512, [%rd97];
	add.s64 	%rd1513, %rd1511, %rd1512;
	shl.b64 	%rd1514, %rd1513, 3;
	add.s64 	%rd1515, %rd41, %rd1514;
	ld.global.f64 	%fd3593, [%rd1515+45640];
	mad.lo.s32 	%r1877, %r3110, %r421, %r513;
	mul.wide.s32 	%rd1516, %r1877, 8;
	add.s64 	%rd1517, %rd69, %rd1516;
	ld.local.f64 	%fd3594, [%rd1517];
	ld.global.f64 	%fd3591, [%rd1515+45440];
	add.s64 	%rd1518, %rd70, %rd1516;
	ld.local.f64 	%fd3592, [%rd1518];
$L__BB0_1258:
	add.f64 	%fd2325, %fd3593, %fd3594;
	add.f64 	%fd2327, %fd3591, %fd3592;
	abs.f64 	%fd2329, %fd2325;
	setp.gt.f64 	%p1286, %fd2329, 0d41CDCD64FF800000;
	setp.gt.f64 	%p1287, %fd2325, 0d0000000000000000;
	or.pred  	%p1288, %p1286, %p1287;
	setp.gt.f64 	%p1289, %fd2327, 0d0000000000000000;
	or.pred  	%p1290, %p1288, %p1289;
	selp.f64 	%fd2330, 0dBFF0000000000000, %fd2327, %p1290;
	add.f64 	%fd2332, %fd2325, 0d0000000000000000;
	selp.f64 	%fd2333, 0d7FF0000000000000, %fd2332, %p1290;
	add.f64 	%fd2334, %fd2330, 0dBDA5FD7FE1796495;
	div.rn.f64 	%fd2335, %fd2333, %fd2334;
	setp.lt.f64 	%p1291, %fd3590, %fd2335;
	setp.gt.f64 	%p1292, %fd2330, 0dC0A3880000000000;
	selp.f64 	%fd2336, %fd2330, %fd3595, %p1292;
	selp.f64 	%fd3595, %fd2336, %fd3595, %p1291;
$L__BB0_1259:
	add.f64 	%fd2338, %fd3567, 0d0000000000000000;
	add.f64 	%fd2339, %fd3595, 0dBDA5FD7FE1796495;
	div.rn.f64 	%fd722, %fd2338, %fd2339;
	setp.lt.u32 	%p1293, %r512, 6;
	mov.f64 	%fd3597, 0d7FF0000000000000;
	@%p1293 bra 	$L__BB0_1263;
	mov.b32 	%r3111, 0;
	mov.f64 	%fd3598, 0dFFF0000000000000;
	mov.f64 	%fd3597, 0d7FF0000000000000;
$L__BB0_1261:
	mul.wide.u32 	%rd1519, %r3111, 8;
	add.s64 	%rd1520, %rd72, %rd1519;
	ld.local.f64 	%fd726, [%rd1520];
	add.f64 	%fd2342, %fd726, 0d0000000000000000;
	add.s64 	%rd1521, %rd71, %rd1519;
	ld.local.f64 	%fd727, [%rd1521];
	add.f64 	%fd2343, %fd727, 0dBDA5FD7FE1796495;
	div.rn.f64 	%fd2344, %fd2342, %fd2343;
	setp.ltu.f64 	%p1294, %fd2344, 0d0000000000000000;
	@%p1294 bra 	$L__BB0_1267;
	cvt.u64.u32 	%rd1522, %r3111;
	add.s64 	%rd1523, %rd74, %rd1522;
	ld.local.s8 	%r1879, [%rd1523+2];
	mul.wide.s32 	%rd1524, %r1879, 5;
	ld.local.u8 	%rs376, [%rd97];
	cvt.u64.u16 	%rd1525, %rs376;
	cvt.s64.s8 	%rd1526, %rd1525;
	add.s64 	%rd1527, %rd1524, %rd1526;
	shl.b64 	%rd1528, %rd1527, 3;
	add.s64 	%rd1529, %rd41, %rd1528;
	ld.global.f64 	%fd2345, [%rd1529+45640];
	add.f64 	%fd3603, %fd726, %fd2345;
	ld.local.s8 	%rd1530, [%rd1523+1];
	cvt.u32.u16 	%r1880, %rs376;
	cvt.s32.s8 	%r1881, %r1880;
	mul.wide.s32 	%rd1531, %r1881, 24;
	add.s64 	%rd1532, %rd1527, %rd1531;
	add.s64 	%rd1533, %rd1532, %rd1530;
	shl.b64 	%rd1534, %rd1533, 3;
	add.s64 	%rd1535, %rd41, %rd1534;
	ld.global.f64 	%fd3604, [%rd1535+23000];
	mad.lo.s32 	%r1882, %r421, %r3111, %r421;
	add.s32 	%r1883, %r513, %r1882;
	mul.wide.s32 	%rd1536, %r1883, 8;
	add.s64 	%rd1537, %rd69, %rd1536;
	ld.local.f64 	%fd3600, [%rd1537];
	ld.global.f64 	%fd2346, [%rd1529+45440];
	add.f64 	%fd3601, %fd727, %fd2346;
	ld.global.f64 	%fd3602, [%rd1535+22000];
	add.s64 	%rd1538, %rd70, %rd1536;
	ld.local.f64 	%fd3599, [%rd1538];
	bra.uni 	$L__BB0_1268;
$L__BB0_1263:
	setp.lt.u32 	%p1304, %r512, 6;
	mov.f64 	%fd3613, 0dBFF0000000000000;
	@%p1304 bra 	$L__BB0_1271;
	mov.b32 	%r3112, 0;
	mov.f64 	%fd3606, 0dFFF0000000000000;
	mov.f64 	%fd3613, 0dBFF0000000000000;
$L__BB0_1265:
	mul.wide.u32 	%rd1556, %r3112, 8;
	add.s64 	%rd1557, %rd72, %rd1556;
	ld.local.f64 	%fd750, [%rd1557];
	add.f64 	%fd2363, %fd750, 0d0000000000000000;
	add.s64 	%rd1558, %rd71, %rd1556;
	ld.local.f64 	%fd751, [%rd1558];
	add.f64 	%fd2364, %fd751, 0dBDA5FD7FE1796495;
	div.rn.f64 	%fd2365, %fd2363, %fd2364;
	setp.ltu.f64 	%p1305, %fd2365, 0d0000000000000000;
	@%p1305 bra 	$L__BB0_1269;
	cvt.u64.u32 	%rd1559, %r3112;
	add.s64 	%rd1560, %rd74, %rd1559;
	ld.local.s8 	%r1890, [%rd1560+2];
	mul.wide.s32 	%rd1561, %r1890, 5;
	ld.local.u8 	%rs378, [%rd97];
	cvt.u64.u16 	%rd1562, %rs378;
	cvt.s64.s8 	%rd1563, %rd1562;
	add.s64 	%rd1564, %rd1561, %rd1563;
	shl.b64 	%rd1565, %rd1564, 3;
	add.s64 	%rd1566, %rd41, %rd1565;
	ld.global.f64 	%fd2366, [%rd1566+45640];
	add.f64 	%fd3611, %fd750, %fd2366;
	ld.local.s8 	%rd1567, [%rd1560+1];
	cvt.u32.u16 	%r1891, %rs378;
	cvt.s32.s8 	%r1892, %r1891;
	mul.wide.s32 	%rd1568, %r1892, 24;
	add.s64 	%rd1569, %rd1564, %rd1568;
	add.s64 	%rd1570, %rd1569, %rd1567;
	shl.b64 	%rd1571, %rd1570, 3;
	add.s64 	%rd1572, %rd41, %rd1571;
	ld.global.f64 	%fd3612, [%rd1572+23000];
	mad.lo.s32 	%r1893, %r421, %r3112, %r421;
	add.s32 	%r1894, %r513, %r1893;
	mul.wide.s32 	%rd1573, %r1894, 8;
	add.s64 	%rd1574, %rd69, %rd1573;
	ld.local.f64 	%fd3608, [%rd1574];
	ld.global.f64 	%fd2367, [%rd1566+45440];
	add.f64 	%fd3609, %fd751, %fd2367;
	ld.global.f64 	%fd3610, [%rd1572+22000];
	add.s64 	%rd1575, %rd70, %rd1573;
	ld.local.f64 	%fd3607, [%rd1575];
	bra.uni 	$L__BB0_1270;
$L__BB0_1267:
	cvt.u64.u32 	%rd1539, %r3111;
	add.s64 	%rd1540, %rd74, %rd1539;
	ld.local.s8 	%r1884, [%rd1540+2];
	mul.wide.s32 	%rd1541, %r1884, 5;
	ld.local.u8 	%rs377, [%rd97];
	cvt.u64.u16 	%rd1542, %rs377;
	cvt.s64.s8 	%rd1543, %rd1542;
	add.s64 	%rd1544, %rd1541, %rd1543;
	shl.b64 	%rd1545, %rd1544, 3;
	add.s64 	%rd1546, %rd41, %rd1545;
	ld.global.f64 	%fd3603, [%rd1546+45640];
	ld.local.s8 	%rd1547, [%rd1540+1];
	cvt.u32.u16 	%r1885, %rs377;
	cvt.s32.s8 	%r1886, %r1885;
	mul.wide.s32 	%rd1548, %r1886, 24;
	add.s64 	%rd1549, %rd1544, %rd1548;
	add.s64 	%rd1550, %rd1549, %rd1547;
	shl.b64 	%rd1551, %rd1550, 3;
	add.s64 	%rd1552, %rd41, %rd1551;
	ld.global.f64 	%fd3604, [%rd1552+23000];
	mad.lo.s32 	%r1887, %r421, %r3111, %r421;
	add.s32 	%r1888, %r513, %r1887;
	mul.wide.s32 	%rd1553, %r1888, 8;
	add.s64 	%rd1554, %rd69, %rd1553;
	ld.local.f64 	%fd3600, [%rd1554];
	ld.global.f64 	%fd3601, [%rd1546+45440];
	ld.global.f64 	%fd3602, [%rd1552+22000];
	add.s64 	%rd1555, %rd70, %rd1553;
	ld.local.f64 	%fd3599, [%rd1555];
$L__BB0_1268:
	add.f64 	%fd2347, %fd3603, %fd3604;
	add.f64 	%fd2348, %fd3601, %fd3602;
	add.f64 	%fd2349, %fd3600, %fd2347;
	add.f64 	%fd2351, %fd3599, %fd2348;
	abs.f64 	%fd2353, %fd2349;
	setp.gt.f64 	%p1295, %fd2353, 0d41CDCD64FF800000;
	setp.gt.f64 	%p1296, %fd2349, 0d0000000000000000;
	or.pred  	%p1297, %p1295, %p1296;
	setp.gt.f64 	%p1298, %fd2351, 0d0000000000000000;
	or.pred  	%p1299, %p1297, %p1298;
	selp.f64 	%fd2354, 0d7FF0000000000000, %fd2349, %p1299;
	selp.f64 	%fd2355, 0dBFF0000000000000, %fd2351, %p1299;
	add.f64 	%fd2357, %fd2354, 0d0000000000000000;
	add.f64 	%fd2358, %fd2355, 0dBDA5FD7FE1796495;
	div.rn.f64 	%fd2359, %fd2357, %fd2358;
	setp.lt.f64 	%p1300, %fd3598, %fd2359;
	setp.gt.f64 	%p1301, %fd2355, 0dC0A3880000000000;
	and.pred  	%p1302, %p1300, %p1301;
	selp.f64 	%fd3598, %fd2359, %fd3598, %p1302;
	selp.f64 	%fd3597, %fd2354, %fd3597, %p1302;
	add.s32 	%r3111, %r3111, 1;
	setp.eq.s32 	%p1303, %r3111, %r3104;
	@%p1303 bra 	$L__BB0_1263;
	bra.uni 	$L__BB0_1261;
$L__BB0_1269:
	cvt.u64.u32 	%rd1576, %r3112;
	add.s64 	%rd1577, %rd74, %rd1576;
	ld.local.s8 	%r1895, [%rd1577+2];
	mul.wide.s32 	%rd1578, %r1895, 5;
	ld.local.u8 	%rs379, [%rd97];
	cvt.u64.u16 	%rd1579, %rs379;
	cvt.s64.s8 	%rd1580, %rd1579;
	add.s64 	%rd1581, %rd1578, %rd1580;
	shl.b64 	%rd1582, %rd1581, 3;
	add.s64 	%rd1583, %rd41, %rd1582;
	ld.global.f64 	%fd3611, [%rd1583+45640];
	ld.local.s8 	%rd1584, [%rd1577+1];
	cvt.u32.u16 	%r1896, %rs379;
	cvt.s32.s8 	%r1897, %r1896;
	mul.wide.s32 	%rd1585, %r1897, 24;
	add.s64 	%rd1586, %rd1581, %rd1585;
	add.s64 	%rd1587, %rd1586, %rd1584;
	shl.b64 	%rd1588, %rd1587, 3;
	add.s64 	%rd1589, %rd41, %rd1588;
	ld.global.f64 	%fd3612, [%rd1589+23000];
	mad.lo.s32 	%r1898, %r421, %r3112, %r421;
	add.s32 	%r1899, %r513, %r1898;
	mul.wide.s32 	%rd1590, %r1899, 8;
	add.s64 	%rd1591, %rd69, %rd1590;
	ld.local.f64 	%fd3608, [%rd1591];
	ld.global.f64 	%fd3609, [%rd1583+45440];
	ld.global.f64 	%fd3610, [%rd1589+22000];
	add.s64 	%rd1592, %rd70, %rd1590;
	ld.local.f64 	%fd3607, [%rd1592];
$L__BB0_1270:
	add.f64 	%fd2368, %fd3611, %fd3612;
	add.f64 	%fd2369, %fd3609, %fd3610;
	add.f64 	%fd2370, %fd3608, %fd2368;
	add.f64 	%fd2372, %fd3607, %fd2369;
	abs.f64 	%fd2374, %fd2370;
	setp.gt.f64 	%p1306, %fd2374, 0d41CDCD64FF800000;
	setp.gt.f64 	%p1307, %fd2370, 0d0000000000000000;
	or.pred  	%p1308, %p1306, %p1307;
	setp.gt.f64 	%p1309, %fd2372, 0d0000000000000000;
	or.pred  	%p1310, %p1308, %p1309;
	selp.f64 	%fd2375, 0dBFF0000000000000, %fd2372, %p1310;
	add.f64 	%fd2377, %fd2370, 0d0000000000000000;
	selp.f64 	%fd2378, 0d7FF0000000000000, %fd2377, %p1310;
	add.f64 	%fd2379, %fd2375, 0dBDA5FD7FE1796495;
	div.rn.f64 	%fd2380, %fd2378, %fd2379;
	setp.lt.f64 	%p1311, %fd3606, %fd2380;
	setp.gt.f64 	%p1312, %fd2375, 0dC0A3880000000000;
	and.pred  	%p1313, %p1311, %p1312;
	selp.f64 	%fd3606, %fd2380, %fd3606, %p1313;
	selp.f64 	%fd3613, %fd2375, %fd3613, %p1313;
	add.s32 	%r3112, %r3112, 1;
	setp.ne.s32 	%p1314, %r3112, %r3104;
	@%p1314 bra 	$L__BB0_1265;
$L__BB0_1271:
	setp.lt.u32 	%p1315, %r512, 6;
	add.f64 	%fd2382, %fd3597, 0d0000000000000000;
	add.f64 	%fd2383, %fd3613, 0dBDA5FD7FE1796495;
	div.rn.f64 	%fd773, %fd2382, %fd2383;
	mov.f64 	%fd3615, 0d7FF0000000000000;
	@%p1315 bra 	$L__BB0_1275;
	add.s32 	%r528, %r512, -2;
	mov.b32 	%r3113, 0;
	mov.f64 	%fd3616, 0dFFF0000000000000;
	mov.f64 	%fd3615, 0d7FF0000000000000;
$L__BB0_1273:
	mul.wide.u32 	%rd1593, %r3113, 8;
	add.s64 	%rd1594, %rd72, %rd1593;
	ld.local.f64 	%fd777, [%rd1594];
	add.f64 	%fd2386, %fd777, 0d0000000000000000;
	add.s64 	%rd1595, %rd71, %rd1593;
	ld.local.f64 	%fd778, [%rd1595];
	add.f64 	%fd2387, %fd778, 0dBDA5FD7FE1796495;
	div.rn.f64 	%fd2388, %fd2386, %fd2387;
	setp.ltu.f64 	%p1316, %fd2388, 0d0000000000000000;
	@%p1316 bra 	$L__BB0_1279;
	cvt.u64.u32 	%rd1596, %r3113;
	add.s64 	%rd1597, %rd74, %rd1596;
	ld.local.u8 	%rs380, [%rd1597+1];
	cvt.u64.u16 	%rd1598, %rs380;
	cvt.s64.s8 	%rd1599, %rd1598;
	cvt.u32.u16 	%r1901, %rs380;
	cvt.s32.s8 	%r1902, %r1901;
	mul.wide.s32 	%rd1600, %r1902, 5;
	ld.local.u8 	%rs381, [%rd97+-1];
	cvt.u64.u16 	%rd1601, %rs381;
	cvt.s64.s8 	%rd1602, %rd1601;
	add.s64 	%rd1603, %rd1600, %rd1602;
	shl.b64 	%rd1604, %rd1603, 3;
	add.s64 	%rd1605, %rd41, %rd1604;
	ld.global.f64 	%fd2389, [%rd1605+45640];
	add.f64 	%fd3621, %fd777, %fd2389;
	cvt.u32.u16 	%r1903, %rs381;
	cvt.s32.s8 	%r1904, %r1903;
	mul.wide.s32 	%rd1606, %r1904, 25;
	ld.local.s8 	%r1905, [%rd97];
	mul.wide.s32 	%rd1607, %r1905, 5;
	add.s64 	%rd1608, %rd1606, %rd1607;
	add.s64 	%rd1609, %rd1608, %rd1599;
	shl.b64 	%rd1610, %rd1609, 3;
	add.s64 	%rd1611, %rd41, %rd1610;
	ld.global.f64 	%fd3622, [%rd1611+21000];
	mad.lo.s32 	%r1906, %r3113, %r421, %r528;
	mul.wide.s32 	%rd1612, %r1906, 8;
	add.s64 	%rd1613, %rd69, %rd1612;
	ld.local.f64 	%fd3618, [%rd1613];
	ld.global.f64 	%fd2390, [%rd1605+45440];
	add.f64 	%fd3619, %fd778, %fd2390;
	ld.global.f64 	%fd3620, [%rd1611+20000];
	add.s64 	%rd1614, %rd70, %rd1612;
	ld.local.f64 	%fd3617, [%rd1614];
	bra.uni 	$L__BB0_1280;
$L__BB0_1275:
	setp.lt.u32 	%p1326, %r512, 6;
	mov.f64 	%fd3631, 0dBFF0000000000000;
	@%p1326 bra 	$L__BB0_1283;
	add.s32 	%r529, %r512, -2;
	mov.b32 	%r3114, 0;
	mov.f64 	%fd3624, 0dFFF0000000000000;
	mov.f64 	%fd3631, 0dBFF0000000000000;
$L__BB0_1277:
	mul.wide.u32 	%rd1634, %r3114, 8;
	add.s64 	%rd1635, %rd72, %rd1634;
	ld.local.f64 	%fd801, [%rd1635];
	add.f64 	%fd2407, %fd801, 0d0000000000000000;
	add.s64 	%rd1636, %rd71, %rd1634;
	ld.local.f64 	%fd802, [%rd1636];
	add.f64 	%fd2408, %fd802, 0dBDA5FD7FE1796495;
	div.rn.f64 	%fd2409, %fd2407, %fd2408;
	setp.ltu.f64 	%p1327, %fd2409, 0d0000000000000000;
	@%p1327 bra 	$L__BB0_1281;
	cvt.u64.u32 	%rd1637, %r3114;
	add.s64 	%rd1638, %rd74, %rd1637;
	ld.local.u8 	%rs384, [%rd1638+1];
	cvt.u64.u16 	%rd1639, %rs384;
	cvt.s64.s8 	%rd1640, %rd1639;
	cvt.u32.u16 	%r1914, %rs384;
	cvt.s32.s8 	%r1915, %r1914;
	mul.wide.s32 	%rd1641, %r1915, 5;
	cvt.u64.u32 	%rd1642, %r512;
	add.s64 	%rd1643, %rd74, %rd1642;
	ld.local.u8 	%rs385, [%rd1643+-1];
	cvt.u64.u16 	%rd1644, %rs385;
	cvt.s64.s8 	%rd1645, %rd1644;
	add.s64 	%rd1646, %rd1641, %rd1645;
	shl.b64 	%rd1647, %rd1646, 3;
	add.s64 	%rd1648, %rd41, %rd1647;
	ld.global.f64 	%fd2410, [%rd1648+45640];
	add.f64 	%fd3629, %fd801, %fd2410;
	cvt.u32.u16 	%r1916, %rs385;
	cvt.s32.s8 	%r1917, %r1916;
	mul.wide.s32 	%rd1649, %r1917, 25;
	ld.local.s8 	%r1918, [%rd1643];
	mul.wide.s32 	%rd1650, %r1918, 5;
	add.s64 	%rd1651, %rd1649, %rd1650;
	add.s64 	%rd1652, %rd1651, %rd1640;
	shl.b64 	%rd1653, %rd1652, 3;
	add.s64 	%rd1654, %rd41, %rd1653;
	ld.global.f64 	%fd3630, [%rd1654+21000];
	mad.lo.s32 	%r1919, %r3114, %r421, %r529;
	mul.wide.s32 	%rd1655, %r1919, 8;
	add.s64 	%rd1656, %rd69, %rd1655;
	ld.local.f64 	%fd3626, [%rd1656];
	ld.global.f64 	%fd2411, [%rd1648+45440];
	add.f64 	%fd3627, %fd802, %fd2411;
	ld.global.f64 	%fd3628, [%rd1654+20000];
	add.s64 	%rd1657, %rd70, %rd1655;
	ld.local.f64 	%fd3625, [%rd1657];
	bra.uni 	$L__BB0_1282;
$L__BB0_1279:
	cvt.u64.u32 	%rd1615, %r3113;
	add.s64 	%rd1616, %rd74, %rd1615;
	ld.local.u8 	%rs382, [%rd1616+1];
	cvt.u64.u16 	%rd1617, %rs382;
	cvt.s64.s8 	%rd1618, %rd1617;
	cvt.u32.u16 	%r1907, %rs382;
	cvt.s32.s8 	%r1908, %r1907;
	mul.wide.s32 	%rd1619, %r1908, 5;
	ld.local.u8 	%rs383, [%rd97+-1];
	cvt.u64.u16 	%rd1620, %rs383;
	cvt.s64.s8 	%rd1621, %rd1620;
	add.s64 	%rd1622, %rd1619, %rd1621;
	shl.b64 	%rd1623, %rd1622, 3;
	add.s64 	%rd1624, %rd41, %rd1623;
	ld.global.f64 	%fd3621, [%rd1624+45640];
	cvt.u32.u16 	%r1909, %rs383;
	cvt.s32.s8 	%r1910, %r1909;
	mul.wide.s32 	%rd1625, %r1910, 25;
	ld.local.s8 	%r1911, [%rd97];
	mul.wide.s32 	%rd1626, %r1911, 5;
	add.s64 	%rd1627, %rd1625, %rd1626;
	add.s64 	%rd1628, %rd1627, %rd1618;
	shl.b64 	%rd1629, %rd1628, 3;
	add.s64 	%rd1630, %rd41, %rd1629;
	ld.global.f64 	%fd3622, [%rd1630+21000];
	mad.lo.s32 	%r1912, %r3113, %r421, %r528;
	mul.wide.s32 	%rd1631, %r1912, 8;
	add.s64 	%rd1632, %rd69, %rd1631;
	ld.local.f64 	%fd3618, [%rd1632];
	ld.global.f64 	%fd3619, [%rd1624+45440];
	ld.global.f64 	%fd3620, [%rd1630+20000];
	add.s64 	%rd1633, %rd70, %rd1631;
	ld.local.f64 	%fd3617, [%rd1633];
$L__BB0_1280:
	add.f64 	%fd2391, %fd3621, %fd3622;
	add.f64 	%fd2392, %fd3619, %fd3620;
	add.f64 	%fd2393, %fd3618, %fd2391;
	add.f64 	%fd2395, %fd3617, %fd2392;
	abs.f64 	%fd2397, %fd2393;
	setp.gt.f64 	%p1317, %fd2397, 0d41CDCD64FF800000;
	setp.gt.f64 	%p1318, %fd2393, 0d0000000000000000;
	or.pred  	%p1319, %p1317, %p1318;
	setp.gt.f64 	%p1320, %fd2395, 0d0000000000000000;
	or.pred  	%p1321, %p1319, %p1320;
	selp.f64 	%fd2398, 0d7FF0000000000000, %fd2393, %p1321;
	selp.f64 	%fd2399, 0dBFF0000000000000, %fd2395, %p1321;
	add.f64 	%fd2401, %fd2398, 0d0000000000000000;
	add.f64 	%fd2402, %fd2399, 0dBDA5FD7FE1796495;
	div.rn.f64 	%fd2403, %fd2401, %fd2402;
	setp.lt.f64 	%p1322, %fd3616, %fd2403;
	setp.gt.f64 	%p1323, %fd2399, 0dC0A3880000000000;
	and.pred  	%p1324, %p1322, %p1323;
	selp.f64 	%fd3616, %fd2403, %fd3616, %p1324;
	selp.f64 	%fd3615, %fd2398, %fd3615, %p1324;
	add.s32 	%r3113, %r3113, 1;
	setp.eq.s32 	%p1325, %r3113, %r3104;
	@%p1325 bra 	$L__BB0_1275;
	bra.uni 	$L__BB0_1273;
$L__BB0_1281:
	cvt.u64.u32 	%rd1658, %r3114;
	add.s64 	%rd1659, %rd74, %rd1658;
	ld.local.u8 	%rs386, [%rd1659+1];
	cvt.u64.u16 	%rd1660, %rs386;
	cvt.s64.s8 	%rd1661, %rd1660;
	cvt.u32.u16 	%r1920, %rs386;
	cvt.s32.s8 	%r1921, %r1920;
	mul.wide.s32 	%rd1662, %r1921, 5;
	cvt.u64.u32 	%rd1663, %r512;
	add.s64 	%rd1664, %rd74, %rd1663;
	ld.local.u8 	%rs387, [%rd1664+-1];
	cvt.u64.u16 	%rd1665, %rs387;
	cvt.s64.s8 	%rd1666, %rd1665;
	add.s64 	%rd1667, %rd1662, %rd1666;
	shl.b64 	%rd1668, %rd1667, 3;
	add.s64 	%rd1669, %rd41, %rd1668;
	ld.global.f64 	%fd3629, [%rd1669+45640];
	cvt.u32.u16 	%r1922, %rs387;
	cvt.s32.s8 	%r1923, %r1922;
	mul.wide.s32 	%rd1670, %r1923, 25;
	ld.local.s8 	%r1924, [%rd1664];
	mul.wide.s32 	%rd1671, %r1924, 5;
	add.s64 	%rd1672, %rd1670, %rd1671;
	add.s64 	%rd1673, %rd1672, %rd1661;
	shl.b64 	%rd1674, %rd1673, 3;
	add.s64 	%rd1675, %rd41, %rd1674;
	ld.global.f64 	%fd3630, [%rd1675+21000];
	mad.lo.s32 	%r1925, %r3114, %r421, %r529;
	mul.wide.s32 	%rd1676, %r1925, 8;
	add.s64 	%rd1677, %rd69, %rd1676;
	ld.local.f64 	%fd3626, [%rd1677];
	ld.global.f64 	%fd3627, [%rd1669+45440];
	ld.global.f64 	%fd3628, [%rd1675+20000];
	add.s64 	%rd1678, %rd70, %rd1676;
	ld.local.f64 	%fd3625, [%rd1678];
$L__BB0_1282:
	add.f64 	%fd2412, %fd3629, %fd3630;
	add.f64 	%fd2413, %fd3627, %fd3628;
	add.f64 	%fd2414, %fd3626, %fd2412;
	add.f64 	%fd2416, %fd3625, %fd2413;
	abs.f64 	%fd2418, %fd2414;
	setp.gt.f64 	%p1328, %fd2418, 0d41CDCD64FF800000;
	setp.gt.f64 	%p1329, %fd2414, 0d0000000000000000;
	or.pred  	%p1330, %p1328, %p1329;
	setp.gt.f64 	%p1331, %fd2416, 0d0000000000000000;
	or.pred  	%p1332, %p1330, %p1331;
	selp.f64 	%fd2419, 0dBFF0000000000000, %fd2416, %p1332;
	add.f64 	%fd2421, %fd2414, 0d0000000000000000;
	selp.f64 	%fd2422, 0d7FF0000000000000, %fd2421, %p1332;
	add.f64 	%fd2423, %fd2419, 0dBDA5FD7FE1796495;
	div.rn.f64 	%fd2424, %fd2422, %fd2423;
	setp.lt.f64 	%p1333, %fd3624, %fd2424;
	setp.gt.f64 	%p1334, %fd2419, 0dC0A3880000000000;
	and.pred  	%p1335, %p1333, %p1334;
	selp.f64 	%fd3624, %fd2424, %fd3624, %p1335;
	selp.f64 	%fd3631, %fd2419, %fd3631, %p1335;
	add.s32 	%r3114, %r3114, 1;
	setp.ne.s32 	%p1336, %r3114, %r3104;
	@%p1336 bra 	$L__BB0_1277;
$L__BB0_1283:
	add.f64 	%fd2426, %fd3615, 0d0000000000000000;
	add.f64 	%fd2427, %fd3631, 0dBDA5FD7FE1796495;
	div.rn.f64 	%fd824, %fd2426, %fd2427;
	setp.lt.u32 	%p1337, %r512, 7;
	mov.f64 	%fd3633, 0d7FF0000000000000;
	@%p1337 bra 	$L__BB0_1287;
	mov.b32 	%r3115, 0;
	mov.f64 	%fd3634, 0dFFF0000000000000;
	mov.f64 	%fd3633, 0d7FF0000000000000;
$L__BB0_1285:
	mul.wide.u32 	%rd1679, %r3115, 8;
	add.s64 	%rd1680, %rd72, %rd1679;
	ld.local.f64 	%fd828, [%rd1680];
	add.f64 	%fd2430, %fd828, 0d0000000000000000;
	add.s64 	%rd1681, %rd71, %rd1679;
	ld.local.f64 	%fd829, [%rd1681];
	add.f64 	%fd2431, %fd829, 0dBDA5FD7FE1796495;
	div.rn.f64 	%fd2432, %fd2430, %fd2431;
	setp.ltu.f64 	%p1338, %fd2432, 0d0000000000000000;
	@%p1338 bra 	$L__BB0_1291;
	cvt.u64.u32 	%rd1682, %r3115;
	add.s64 	%rd1683, %rd74, %rd1682;
	ld.local.s8 	%r1927, [%rd1683+2];
	mul.wide.s32 	%rd1684, %r1927, 5;
	cvt.u64.u32 	%rd1685, %r512;
	add.s64 	%rd1686, %rd74, %rd1685;
	ld.local.u8 	%rs388, [%rd1686+-1];
	cvt.u64.u16 	%rd1687, %rs388;
	cvt.s64.s8 	%rd1688, %rd1687;
	add.s64 	%rd1689, %rd1684, %rd1688;
	shl.b64 	%rd1690, %rd1689, 3;
	add.s64 	%rd1691, %rd41, %rd1690;
	ld.global.f64 	%fd2433, [%rd1691+45640];
	add.f64 	%fd3639, %fd828, %fd2433;
	cvt.u32.u16 	%r1928, %rs388;
	cvt.s32.s8 	%r1929, %r1928;
	mul.wide.s32 	%rd1692, %r1929, 125;
	ld.local.s8 	%r1930, [%rd1686];
	mul.wide.s32 	%rd1693, %r1930, 25;
	ld.local.s8 	%rd1694, [%rd1683+1];
	add.s64 	%rd1695, %rd1692, %rd1693;
	add.s64 	%rd1696, %rd1695, %rd1684;
	add.s64 	%rd1697, %rd1696, %rd1694;
	shl.b64 	%rd1698, %rd1697, 3;
	add.s64 	%rd1699, %rd41, %rd1698;
	ld.global.f64 	%fd3640, [%rd1699+40440];
	mad.lo.s32 	%r1931, %r421, %r3115, %r421;
	add.s32 	%r1932, %r512, %r1931;
	add.s32 	%r1933, %r1932, -2;
	mul.wide.s32 	%rd1700, %r1933, 8;
	add.s64 	%rd1701, %rd69, %rd1700;
	ld.local.f64 	%fd3636, [%rd1701];
	ld.global.f64 	%fd2434, [%rd1691+45440];
	add.f64 	%fd3637, %fd829, %fd2434;
	ld.global.f64 	%fd3638, [%rd1699+35440];
	add.s64 	%rd1702, %rd70, %rd1700;
	ld.local.f64 	%fd3635, [%rd1702];
	bra.uni 	$L__BB0_1292;
$L__BB0_1287:
	setp.lt.u32 	%p1348, %r512, 7;
	mov.f64 	%fd3649, 0dBFF0000000000000;
	@%p1348 bra 	$L__BB0_1295;
	mov.b32 	%r3116, 0;
	mov.f64 	%fd3642, 0dFFF0000000000000;
	mov.f64 	%fd3649, 0dBFF0000000000000;
$L__BB0_1289:
	mul.wide.u32 	%rd1724, %r3116, 8;
	add.s64 	%rd1725, %rd72, %rd1724;
	ld.local.f64 	%fd852, [%rd1725];
	add.f64 	%fd2451, %fd852, 0d0000000000000000;
	add.s64 	%rd1726, %rd71, %rd1724;
	ld.local.f64 	%fd853, [%rd1726];
	add.f64 	%fd2452, %fd853, 0dBDA5FD7FE1796495;
	div.rn.f64 	%fd2453, %fd2451, %fd2452;
	setp.ltu.f64 	%p1349, %fd2453, 0d0000000000000000;
	@%p1349 bra 	$L__BB0_1293;
	cvt.u64.u32 	%rd1727, %r3116;
	add.s64 	%rd1728, %rd74, %rd1727;
	ld.local.s8 	%r1942, [%rd1728+2];
	mul.wide.s32 	%rd1729, %r1942, 5;
	cvt.u64.u32 	%rd1730, %r512;
	add.s64 	%rd1731, %rd74, %rd1730;
	ld.local.u8 	%rs390, [%rd1731+-1];
	cvt.u64.u16 	%rd1732, %rs390;
	cvt.s64.s8 	%rd1733, %rd1732;
	add.s64 	%rd1734, %rd1729, %rd1733;
	shl.b64 	%rd1735, %rd1734, 3;
	add.s64 	%rd1736, %rd41, %rd1735;
	ld.global.f64 	%fd2454, [%rd1736+45640];
	add.f64 	%fd3647, %fd852, %fd2454;
	cvt.u32.u16 	%r1943, %rs390;
	cvt.s32.s8 	%r1944, %r1943;
	mul.wide.s32 	%rd1737, %r1944, 125;
	ld.local.s8 	%r1945, [%rd1731];
	mul.wide.s32 	%rd1738, %r1945, 25;
	ld.local.s8 	%rd1739, [%rd1728+1];
	add.s64 	%rd1740, %rd1737, %rd1738;
	add.s64 	%rd1741, %rd1740, %rd1729;
	add.s64 	%rd1742, %rd1741, %rd1739;
	shl.b64 	%rd1743, %rd1742, 3;
	add.s64 	%rd1744, %rd41, %rd1743;
	ld.global.f64 	%fd3648, [%rd1744+40440];
	mad.lo.s32 	%r1946, %r421, %r3116, %r421;
	add.s32 	%r1947, %r512, %r1946;
	add.s32 	%r1948, %r1947, -2;
	mul.wide.s32 	%rd1745, %r1948, 8;
	add.s64 	%rd1746, %rd69, %rd1745;
	ld.local.f64 	%fd3644, [%rd1746];
	ld.global.f64 	%fd2455, [%rd1736+45440];
	add.f64 	%fd3645, %fd853, %fd2455;
	ld.global.f64 	%fd3646, [%rd1744+35440];
	add.s64 	%rd1747, %rd70, %rd1745;
	ld.local.f64 	%fd3643, [%rd1747];
	bra.uni 	$L__BB0_1294;
$L__BB0_1291:
	cvt.u64.u32 	%rd1703, %r3115;
	add.s64 	%rd1704, %rd74, %rd1703;
	ld.local.s8 	%r1934, [%rd1704+2];
	mul.wide.s32 	%rd1705, %r1934, 5;
	cvt.u64.u32 	%rd1706, %r512;
	add.s64 	%rd1707, %rd74, %rd1706;
	ld.local.u8 	%rs389, [%rd1707+-1];
	cvt.u64.u16 	%rd1708, %rs389;
	cvt.s64.s8 	%rd1709, %rd1708;
	add.s64 	%rd1710, %rd1705, %rd1709;
	shl.b64 	%rd1711, %rd1710, 3;
	add.s64 	%rd1712, %rd41, %rd1711;
	ld.global.f64 	%fd3639, [%rd1712+45640];
	cvt.u32.u16 	%r1935, %rs389;
	cvt.s32.s8 	%r1936, %r1935;
	mul.wide.s32 	%rd1713, %r1936, 125;
	ld.local.s8 	%r1937, [%rd1707];
	mul.wide.s32 	%rd1714, %r1937, 25;
	ld.local.s8 	%rd1715, [%rd1704+1];
	add.s64 	%rd1716, %rd1713, %rd1714;
	add.s64 	%rd1717, %rd1716, %rd1705;
	add.s64 	%rd1718, %rd1717, %rd1715;
	shl.b64 	%rd1719, %rd1718, 3;
	add.s64 	%rd1720, %rd41, %rd1719;
	ld.global.f64 	%fd3640, [%rd1720+40440];
	mad.lo.s32 	%r1938, %r421, %r3115, %r421;
	add.s32 	%r1939, %r512, %r1938;
	add.s32 	%r1940, %r1939, -2;
	mul.wide.s32 	%rd1721, %r1940, 8;
	add.s64 	%rd1722, %rd69, %rd1721;
	ld.local.f64 	%fd3636, [%rd1722];
	ld.global.f64 	%fd3637, [%rd1712+45440];
	ld.global.f64 	%fd3638, [%rd1720+35440];
	add.s64 	%rd1723, %rd70, %rd1721;
	ld.local.f64 	%fd3635, [%rd1723];
$L__BB0_1292:
	add.f64 	%fd2435, %fd3639, %fd3640;
	add.f64 	%fd2436, %fd3637, %fd3638;
	add.f64 	%fd2437, %fd3636, %fd2435;
	add.f64 	%fd2439, %fd3635, %fd2436;
	abs.f64 	%fd2441, %fd2437;
	setp.gt.f64 	%p1339, %fd2441, 0d41CDCD64FF800000;
	setp.gt.f64 	%p1340, %fd2437, 0d0000000000000000;
	or.pred  	%p1341, %p1339, %p1340;
	setp.gt.f64 	%p1342, %fd2439, 0d0000000000000000;
	or.pred  	%p1343, %p1341, %p1342;
	selp.f64 	%fd2442, 0d7FF0000000000000, %fd2437, %p1343;
	selp.f64 	%fd2443, 0dBFF0000000000000, %fd2439, %p1343;
	add.f64 	%fd2445, %fd2442, 0d0000000000000000;
	add.f64 	%fd2446, %fd2443, 0dBDA5FD7FE1796495;
	div.rn.f64 	%fd2447, %fd2445, %fd2446;
	setp.lt.f64 	%p1344, %fd3634, %fd2447;
	setp.gt.f64 	%p1345, %fd2443, 0dC0A3880000000000;
	and.pred  	%p1346, %p1344, %p1345;
	selp.f64 	%fd3634, %fd2447, %fd3634, %p1346;
	selp.f64 	%fd3633, %fd2442, %fd3633, %p1346;
	add.s32 	%r3115, %r3115, 1;
	setp.eq.s32 	%p1347, %r3115, %r3103;
	@%p1347 bra 	$L__BB0_1287;
	bra.uni 	$L__BB0_1285;
$L__BB0_1293:
	cvt.u64.u32 	%rd1748, %r3116;
	add.s64 	%rd1749, %rd74, %rd1748;
	ld.local.s8 	%r1949, [%rd1749+2];
	mul.wide.s32 	%rd1750, %r1949, 5;
	cvt.u64.u32 	%rd1751, %r512;
	add.s64 	%rd1752, %rd74, %rd1751;
	ld.local.u8 	%rs391, [%rd1752+-1];
	cvt.u64.u16 	%rd1753, %rs391;
	cvt.s64.s8 	%rd1754, %rd1753;
	add.s64 	%rd1755, %rd1750, %rd1754;
	shl.b64 	%rd1756, %rd1755, 3;
	add.s64 	%rd1757, %rd41, %rd1756;
	ld.global.f64 	%fd3647, [%rd1757+45640];
	cvt.u32.u16 	%r1950, %rs391;
	cvt.s32.s8 	%r1951, %r1950;
	mul.wide.s32 	%rd1758, %r1951, 125;
	ld.local.s8 	%r1952, [%rd1752];
	mul.wide.s32 	%rd1759, %r1952, 25;
	ld.local.s8 	%rd1760, [%rd1749+1];
	add.s64 	%rd1761, %rd1758, %rd1759;
	add.s64 	%rd1762, %rd1761, %rd1750;
	add.s64 	%rd1763, %rd1762, %rd1760;
	shl.b64 	%rd1764, %rd1763, 3;
	add.s64 	%rd1765, %rd41, %rd1764;
	ld.global.f64 	%fd3648, [%rd1765+40440];
	mad.lo.s32 	%r1953, %r421, %r3116, %r421;
	add.s32 	%r1954, %r512, %r1953;
	add.s32 	%r1955, %r1954, -2;
	mul.wide.s32 	%rd1766, %r1955, 8;
	add.s64 	%rd1767, %rd69, %rd1766;
	ld.local.f64 	%fd3644, [%rd1767];
	ld.global.f64 	%fd3645, [%rd1757+45440];
	ld.global.f64 	%fd3646, [%rd1765+35440];
	add.s64 	%rd1768, %rd70, %rd1766;
	ld.local.f64 	%fd3643, [%rd1768];
$L__BB0_1294:
	add.f64 	%fd2456, %fd3647, %fd3648;
	add.f64 	%fd2457, %fd3645, %fd3646;
	add.f64 	%fd2458, %fd3644, %fd2456;
	add.f64 	%fd2460, %fd3643, %fd2457;
	abs.f64 	%fd2462, %fd2458;
	setp.gt.f64 	%p1350, %fd2462, 0d41CDCD64FF800000;
	setp.gt.f64 	%p1351, %fd2458, 0d0000000000000000;
	or.pred  	%p1352, %p1350, %p1351;
	setp.gt.f64 	%p1353, %fd2460, 0d0000000000000000;
	or.pred  	%p1354, %p1352, %p1353;
	selp.f64 	%fd2463, 0dBFF0000000000000, %fd2460, %p1354;
	add.f64 	%fd2465, %fd2458, 0d0000000000000000;
	selp.f64 	%fd2466, 0d7FF0000000000000, %fd2465, %p1354;
	add.f64 	%fd2467, %fd2463, 0dBDA5FD7FE1796495;
	div.rn.f64 	%fd2468, %fd2466, %fd2467;
	setp.lt.f64 	%p1355, %fd3642, %fd2468;
	setp.gt.f64 	%p1356, %fd2463, 0dC0A3880000000000;
	and.pred  	%p1357, %p1355, %p1356;
	selp.f64 	%fd3642, %fd2468, %fd3642, %p1357;
	selp.f64 	%fd3649, %fd2463, %fd3649, %p1357;
	add.s32 	%r3116, %r3116, 1;
	setp.ne.s32 	%p1358, %r3116, %r3103;
	@%p1358 bra 	$L__BB0_1289;
$L__BB0_1295:
	add.f64 	%fd2469, %fd615, 0dBDA5FD7FE1796495;
	add.f64 	%fd2470, %fd614, 0d0000000000000000;
	div.rn.f64 	%fd2471, %fd2470, %fd2469;
	add.f64 	%fd2473, %fd3633, 0d0000000000000000;
	add.f64 	%fd2474, %fd3649, 0dBDA5FD7FE1796495;
	div.rn.f64 	%fd2475, %fd2473, %fd2474;
	setp.gt.f64 	%p1359, %fd2471, %fd722;
	setp.gt.f64 	%p1360, %fd2471, %fd773;
	and.pred  	%p1361, %p1359, %p1360;
	setp.gt.f64 	%p1362, %fd2471, %fd824;
	and.pred  	%p1363, %p1361, %p1362;
	setp.gt.f64 	%p1364, %fd2471, %fd2475;
	and.pred  	%p1365, %p1363, %p1364;
	mov.b32 	%r3117, 1;
	@%p1365 bra 	$L__BB0_1299;
	setp.gt.f64 	%p1366, %fd722, %fd773;
	setp.gt.f64 	%p1367, %fd722, %fd824;
	and.pred  	%p1368, %p1366, %p1367;
	setp.gt.f64 	%p1369, %fd722, %fd2475;
	and.pred  	%p1370, %p1368, %p1369;
	mov.b32 	%r3117, 2;
	@%p1370 bra 	$L__BB0_1299;
	setp.gt.f64 	%p1371, %fd773, %fd824;
	setp.gt.f64 	%p1372, %fd773, %fd2475;
	and.pred  	%p1373, %p1371, %p1372;
	mov.b32 	%r3117, 3;
	@%p1373 bra 	$L__BB0_1299;
	setp.gt.f64 	%p1374, %fd824, %fd2475;
	selp.b32 	%r3117, 4, 5, %p1374;
$L__BB0_1299:
	mul.wide.s32 	%rd1769, %r512, 8;
	add.s64 	%rd104, %rd71, %rd1769;
	add.s64 	%rd105, %rd72, %rd1769;
	setp.gt.s32 	%p1375, %r3117, 2;
	@%p1375 bra 	$L__BB0_1302;
	setp.eq.s32 	%p1378, %r3117, 1;
	@%p1378 bra 	$L__BB0_1301;
	bra.uni 	$L__BB0_1306;
$L__BB0_1301:
	st.local.f64 	[%rd104], %fd615;
	st.local.f64 	[%rd105], %fd614;
	bra.uni 	$L__BB0_1316;
$L__BB0_1302:
	setp.eq.s32 	%p1376, %r3117, 3;
	@%p1376 bra 	$L__BB0_1309;
	setp.eq.s32 	%p1377, %r3117, 4;
	@%p1377 bra 	$L__BB0_1304;
	bra.uni 	$L__BB0_1313;
$L__BB0_1304:
	mul.f64 	%fd2477, %fd3631, 0d4073626666666666;
	setp.geu.f64 	%p1380, %fd3615, %fd2477;
	@%p1380 bra 	$L__BB0_1312;
	st.local.f64 	[%rd104], %fd3631;
	st.local.f64 	[%rd105], %fd3615;
	bra.uni 	$L__BB0_1316;
$L__BB0_1306:
	mul.f64 	%fd2479, %fd3595, 0d4073626666666666;
	setp.geu.f64 	%p1382, %fd3567, %fd2479;
	@%p1382 bra 	$L__BB0_1308;
	st.local.f64 	[%rd104], %fd3595;
	st.local.f64 	[%rd105], %fd3567;
	bra.uni 	$L__BB0_1316;
$L__BB0_1308:
	st.local.f64 	[%rd104], %fd615;
	st.local.f64 	[%rd105], %fd614;
	bra.uni 	$L__BB0_1316;
$L__BB0_1309:
	mul.f64 	%fd2478, %fd3613, 0d4073626666666666;
	setp.geu.f64 	%p1381, %fd3597, %fd2478;
	@%p1381 bra 	$L__BB0_1311;
	st.local.f64 	[%rd104], %fd3613;
	st.local.f64 	[%rd105], %fd3597;
	bra.uni 	$L__BB0_1316;
$L__BB0_1311:
	st.local.f64 	[%rd104], %fd615;
	st.local.f64 	[%rd105], %fd614;
	bra.uni 	$L__BB0_1316;
$L__BB0_1312:
	st.local.f64 	[%rd104], %fd615;
	st.local.f64 	[%rd105], %fd614;
	bra.uni 	$L__BB0_1316;
$L__BB0_1313:
	mul.f64 	%fd2476, %fd3649, 0d4073626666666666;
	setp.geu.f64 	%p1379, %fd3633, %fd2476;
	@%p1379 bra 	$L__BB0_1315;
	st.local.f64 	[%rd104], %fd3649;
	st.local.f64 	[%rd105], %fd3633;
	bra.uni 	$L__BB0_1316;
$L__BB0_1315:
	st.local.f64 	[%rd104], %fd615;
	st.local.f64 	[%rd105], %fd614;
$L__BB0_1316:
	add.s32 	%r3106, %r512, 1;
	add.s32 	%r3105, %r512, -3;
	add.s32 	%r3104, %r512, -4;
	add.s32 	%r3103, %r512, -5;
	setp.ne.s32 	%p1383, %r512, %r416;
	@%p1383 bra 	$L__BB0_1229;
$L__BB0_1317:
	setp.eq.s32 	%p1384, %r416, 0;
	mul.wide.u32 	%rd1770, %r416, 8;
	add.s64 	%rd1771, %rd72, %rd1770;
	ld.local.f64 	%fd876, [%rd1771];
	add.s64 	%rd1772, %rd71, %rd1770;
	ld.local.f64 	%fd877, [%rd1772];
	@%p1384 bra 	$L__BB0_1330;
	and.b32  	%r544, %r416, 15;
	setp.lt.u32 	%p1385, %r416, 16;
	mov.b32 	%r3120, 0;
	@%p1385 bra 	$L__BB0_1321;
	and.b32  	%r3120, %r416, 2147483632;
	mov.b32 	%r3118, 0;
$L__BB0_1320:
	.pragma "nounroll";
	mul.wide.u32 	%rd1773, %r3118, 4;
	add.s64 	%rd1774, %rd73, %rd1773;
	mov.b32 	%r1961, 0;
	st.local.u32 	[%rd1774], %r1961;
	st.local.u32 	[%rd1774+4], %r1961;
	st.local.u32 	[%rd1774+8], %r1961;
	st.local.u32 	[%rd1774+12], %r1961;
	st.local.u32 	[%rd1774+16], %r1961;
	st.local.u32 	[%rd1774+20], %r1961;
	st.local.u32 	[%rd1774+24], %r1961;
	st.local.u32 	[%rd1774+28], %r1961;
	st.local.u32 	[%rd1774+32], %r1961;
	st.local.u32 	[%rd1774+36], %r1961;
	st.local.u32 	[%rd1774+40], %r1961;
	st.local.u32 	[%rd1774+44], %r1961;
	st.local.u32 	[%rd1774+48], %r1961;
	st.local.u32 	[%rd1774+52], %r1961;
	st.local.u32 	[%rd1774+56], %r1961;
	st.local.u32 	[%rd1774+60], %r1961;
	add.s32 	%r3118, %r3118, 16;
	setp.ne.s32 	%p1386, %r3118, %r3120;
	@%p1386 bra 	$L__BB0_1320;
$L__BB0_1321:
	setp.eq.s32 	%p1387, %r544, 0;
	@%p1387 bra 	$L__BB0_1330;
	and.b32  	%r549, %r416, 7;
	setp.lt.u32 	%p1388, %r544, 8;
	@%p1388 bra 	$L__BB0_1324;
	mul.wide.u32 	%rd1775, %r3120, 4;
	add.s64 	%rd1776, %rd73, %rd1775;
	mov.b32 	%r1962, 0;
	st.local.u32 	[%rd1776], %r1962;
	st.local.u32 	[%rd1776+4], %r1962;
	st.local.u32 	[%rd1776+8], %r1962;
	st.local.u32 	[%rd1776+12], %r1962;
	st.local.u32 	[%rd1776+16], %r1962;
	st.local.u32 	[%rd1776+20], %r1962;
	st.local.u32 	[%rd1776+24], %r1962;
	st.local.u32 	[%rd1776+28], %r1962;
	add.s32 	%r3120, %r3120, 8;
$L__BB0_1324:
	setp.eq.s32 	%p1389, %r549, 0;
	@%p1389 bra 	$L__BB0_1330;
	and.b32  	%r552, %r416, 3;
	setp.lt.u32 	%p1390, %r549, 4;
	@%p1390 bra 	$L__BB0_1327;
	mul.wide.u32 	%rd1777, %r3120, 4;
	add.s64 	%rd1778, %rd73, %rd1777;
	mov.b32 	%r1963, 0;
	st.local.u32 	[%rd1778], %r1963;
	st.local.u32 	[%rd1778+4], %r1963;
	st.local.u32 	[%rd1778+8], %r1963;
	st.local.u32 	[%rd1778+12], %r1963;
	add.s32 	%r3120, %r3120, 4;
$L__BB0_1327:
	setp.eq.s32 	%p1391, %r552, 0;
	@%p1391 bra 	$L__BB0_1330;
	mov.b32 	%r3123, 0;
$L__BB0_1329:
	.pragma "nounroll";
	mul.wide.u32 	%rd1779, %r3120, 4;
	add.s64 	%rd1780, %rd73, %rd1779;
	mov.b32 	%r1965, 0;
	st.local.u32 	[%rd1780], %r1965;
	add.s32 	%r3120, %r3120, 1;
	add.s32 	%r3123, %r3123, 1;
	setp.ne.s32 	%p1392, %r3123, %r552;
	@%p1392 bra 	$L__BB0_1329;
$L__BB0_1330:
	abs.f64 	%fd878, %fd876;
	setp.geu.f64 	%p1393, %fd878, 0d41CDCD64FF800000;
	mov.f64 	%fd3770, 0d0000000000000000;
	@%p1393 bra 	$L__BB0_1644;
	mov.b32 	%r3187, 0;
	st.local.v2.u32 	[%rd68], {%r416, %r3187};
	mov.b32 	%r3185, 1;
	st.local.u32 	[%rd68+8], %r3185;
$L__BB0_1332:
	mul.lo.s32 	%r1969, %r3187, 3;
	mul.wide.s32 	%rd1781, %r1969, 4;
	add.s64 	%rd106, %rd68, %rd1781;
	ld.local.u32 	%r569, [%rd106];
	ld.local.u32 	%r562, [%rd106+4];
	ld.local.u32 	%r1968, [%rd106+8];
	setp.eq.s32 	%p1394, %r1968, 0;
	mov.f64 	%fd3747, 0d7FF0000000000000;
	mov.f64 	%fd3748, 0dBFF0000000000000;
	@%p1394 bra 	$L__BB0_1515;
	setp.ne.s32 	%p1395, %r1968, 1;
	@%p1395 bra 	$L__BB0_1625;
	add.s32 	%r563, %r569, -5;
	mul.wide.s32 	%rd1971, %r569, 8;
	add.s64 	%rd1972, %rd71, %rd1971;
	ld.local.f64 	%fd3650, [%rd1972];
	mov.b32 	%r3126, 0;
	mov.u32 	%r3127, %r563;
$L__BB0_1335:
	mov.u32 	%r566, %r569;
	mov.u32 	%r565, %r3127;
	mov.u32 	%r564, %r3126;
	add.s32 	%r567, %r566, -4;
	add.s32 	%r3127, %r566, -6;
	add.s32 	%r569, %r566, -1;
	mul.wide.s32 	%rd1973, %r566, 8;
	add.s64 	%rd107, %rd71, %rd1973;
	ld.local.f64 	%fd881, [%rd107+-8];
	abs.f64 	%fd2692, %fd3650;
	abs.f64 	%fd2693, %fd881;
	max.f64 	%fd2695, %fd2692, %fd2693;
	setp.gt.f64 	%p1554, %fd2695, 0d41CDCD64FF800000;
	sub.f64 	%fd2696, %fd3650, %fd881;
	abs.f64 	%fd2697, %fd2696;
	setp.geu.f64 	%p1555, %fd2697, 0d3EE4F8B588E368F1;
	or.pred  	%p1556, %p1554, %p1555;
	add.s64 	%rd108, %rd72, %rd1973;
	@%p1556 bra 	$L__BB0_1337;
	ld.local.f64 	%fd2699, [%rd108];
	ld.local.f64 	%fd2700, [%rd108+-8];
	abs.f64 	%fd2701, %fd2699;
	abs.f64 	%fd2702, %fd2700;
	max.f64 	%fd2704, %fd2701, %fd2702;
	setp.leu.f64 	%p1557, %fd2704, 0d41CDCD64FF800000;
	sub.f64 	%fd2705, %fd2699, %fd2700;
	abs.f64 	%fd2706, %fd2705;
	setp.lt.f64 	%p1558, %fd2706, 0d3EE4F8B588E368F1;
	add.s32 	%r3126, %r564, 1;
	and.pred  	%p1559, %p1557, %p1558;
	mov.f64 	%fd3650, %fd881;
	@%p1559 bra 	$L__BB0_1335;
$L__BB0_1337:
	setp.eq.s32 	%p1560, %r566, 0;
	@%p1560 bra 	$L__BB0_1626;
	cvt.s64.s32 	%rd1974, %r566;
	ld.local.f64 	%fd882, [%rd107];
	setp.lt.s32 	%p1561, %r566, 5;
	add.s64 	%rd109, %rd74, %rd1974;
	mov.f64 	%fd3661, 0dBFF0000000000000;
	@%p1561 bra 	$L__BB0_1353;
	setp.eq.s32 	%p1562, %r563, %r564;
	mov.b32 	%r3130, 0;
	mov.f64 	%fd3663, 0dFFF0000000000000;
	mov.f64 	%fd3661, 0dBFF0000000000000;
	@%p1562 bra 	$L__BB0_1348;
	and.b32  	%r3130, %r567, -2;
	mov.b32 	%r3129, 0;
	mov.f64 	%fd3663, 0dFFF0000000000000;
	mov.f64 	%fd3661, 0dBFF0000000000000;
$L__BB0_1341:
	cvt.u64.u32 	%rd1975, %r3129;
	mul.wide.u32 	%rd1976, %r3129, 8;
	add.s64 	%rd110, %rd72, %rd1976;
	ld.local.f64 	%fd885, [%rd110];
	add.f64 	%fd2714, %fd885, 0d0000000000000000;
	add.s64 	%rd111, %rd71, %rd1976;
	ld.local.f64 	%fd886, [%rd111];
	add.f64 	%fd2715, %fd886, 0dBDA5FD7FE1796495;
	div.rn.f64 	%fd2716, %fd2714, %fd2715;
	setp.ltu.f64 	%p1563, %fd2716, 0d0000000000000000;
	add.s64 	%rd112, %rd74, %rd1975;
	@%p1563 bra 	$L__BB0_1343;
	ld.local.s8 	%r2207, [%rd112+1];
	mul.wide.s32 	%rd1977, %r2207, 5;
	ld.local.u8 	%rs490, [%rd109];
	cvt.u64.u16 	%rd1978, %rs490;
	cvt.s64.s8 	%rd1979, %rd1978;
	add.s64 	%rd1980, %rd1977, %rd1979;
	shl.b64 	%rd1981, %rd1980, 3;
	add.s64 	%rd1982, %rd41, %rd1981;
	ld.global.f64 	%fd2717, [%rd1982+45640];
	add.f64 	%fd3655, %fd885, %fd2717;
	mad.lo.s32 	%r2208, %r3129, %r421, %r569;
	mul.wide.s32 	%rd1983, %r2208, 8;
	add.s64 	%rd1984, %rd69, %rd1983;
	ld.local.f64 	%fd3656, [%rd1984];
	ld.global.f64 	%fd2718, [%rd1982+45440];
	add.f64 	%fd3653, %fd886, %fd2718;
	add.s64 	%rd1985, %rd70, %rd1983;
	ld.local.f64 	%fd3654, [%rd1985];
	bra.uni 	$L__BB0_1344;
$L__BB0_1343:
	ld.local.s8 	%r2209, [%rd112+1];
	mul.wide.s32 	%rd1986, %r2209, 5;
	ld.local.u8 	%rs490, [%rd109];
	cvt.u64.u16 	%rd1987, %rs490;
	cvt.s64.s8 	%rd1988, %rd1987;
	add.s64 	%rd1989, %rd1986, %rd1988;
	shl.b64 	%rd1990, %rd1989, 3;
	add.s64 	%rd1991, %rd41, %rd1990;
	ld.global.f64 	%fd3655, [%rd1991+45640];
	mad.lo.s32 	%r2210, %r3129, %r421, %r569;
	mul.wide.s32 	%rd1992, %r2210, 8;
	add.s64 	%rd1993, %rd69, %rd1992;
	ld.local.f64 	%fd3656, [%rd1993];
	ld.global.f64 	%fd3653, [%rd1991+45440];
	add.s64 	%rd1994, %rd70, %rd1992;
	ld.local.f64 	%fd3654, [%rd1994];
$L__BB0_1344:
	add.f64 	%fd2719, %fd3655, %fd3656;
	add.f64 	%fd2721, %fd3653, %fd3654;
	abs.f64 	%fd2723, %fd2719;
	setp.gt.f64 	%p1564, %fd2723, 0d41CDCD64FF800000;
	setp.gt.f64 	%p1565, %fd2719, 0d0000000000000000;
	or.pred  	%p1566, %p1564, %p1565;
	setp.gt.f64 	%p1567, %fd2721, 0d0000000000000000;
	or.pred  	%p1568, %p1566, %p1567;
	selp.f64 	%fd2724, 0dBFF0000000000000, %fd2721, %p1568;
	add.f64 	%fd2726, %fd2719, 0d0000000000000000;
	selp.f64 	%fd2727, 0d7FF0000000000000, %fd2726, %p1568;
	add.f64 	%fd2728, %fd2724, 0dBDA5FD7FE1796495;
	div.rn.f64 	%fd2729, %fd2727, %fd2728;
	setp.lt.f64 	%p1569, %fd3663, %fd2729;
	setp.gt.f64 	%p1570, %fd2724, 0dC0A3880000000000;
	and.pred  	%p1571, %p1569, %p1570;
	selp.f64 	%fd899, %fd2729, %fd3663, %p1571;
	selp.f64 	%fd900, %fd2724, %fd3661, %p1571;
	add.s32 	%r573, %r3129, 1;
	ld.local.f64 	%fd901, [%rd110+8];
	add.f64 	%fd2730, %fd901, 0d0000000000000000;
	ld.local.f64 	%fd902, [%rd111+8];
	add.f64 	%fd2731, %fd902, 0dBDA5FD7FE1796495;
	div.rn.f64 	%fd2732, %fd2730, %fd2731;
	setp.ltu.f64 	%p1572, %fd2732, 0d0000000000000000;
	@%p1572 bra 	$L__BB0_1346;
	ld.local.s8 	%r2211, [%rd112+2];
	mul.wide.s32 	%rd1995, %r2211, 5;
	cvt.u64.u16 	%rd1996, %rs490;
	cvt.s64.s8 	%rd1997, %rd1996;
	add.s64 	%rd1998, %rd1995, %rd1997;
	shl.b64 	%rd1999, %rd1998, 3;
	add.s64 	%rd2000, %rd41, %rd1999;
	ld.global.f64 	%fd2733, [%rd2000+45640];
	add.f64 	%fd3659, %fd901, %fd2733;
	mad.lo.s32 	%r2212, %r573, %r421, %r569;
	mul.wide.s32 	%rd2001, %r2212, 8;
	add.s64 	%rd2002, %rd69, %rd2001;
	ld.local.f64 	%fd3660, [%rd2002];
	ld.global.f64 	%fd2734, [%rd2000+45440];
	add.f64 	%fd3657, %fd902, %fd2734;
	add.s64 	%rd2003, %rd70, %rd2001;
	ld.local.f64 	%fd3658, [%rd2003];
	bra.uni 	$L__BB0_1347;
$L__BB0_1346:
	ld.local.s8 	%r2213, [%rd112+2];
	mul.wide.s32 	%rd2004, %r2213, 5;
	cvt.u64.u16 	%rd2005, %rs490;
	cvt.s64.s8 	%rd2006, %rd2005;
	add.s64 	%rd2007, %rd2004, %rd2006;
	shl.b64 	%rd2008, %rd2007, 3;
	add.s64 	%rd2009, %rd41, %rd2008;
	ld.global.f64 	%fd3659, [%rd2009+45640];
	mad.lo.s32 	%r2214, %r573, %r421, %r569;
	mul.wide.s32 	%rd2010, %r2214, 8;
	add.s64 	%rd2011, %rd69, %rd2010;
	ld.local.f64 	%fd3660, [%rd2011];
	ld.global.f64 	%fd3657, [%rd2009+45440];
	add.s64 	%rd2012, %rd70, %rd2010;
	ld.local.f64 	%fd3658, [%rd2012];
$L__BB0_1347:
	add.f64 	%fd2735, %fd3659, %fd3660;
	add.f64 	%fd2737, %fd3657, %fd3658;
	abs.f64 	%fd2739, %fd2735;
	setp.gt.f64 	%p1573, %fd2739, 0d41CDCD64FF800000;
	setp.gt.f64 	%p1574, %fd2735, 0d0000000000000000;
	or.pred  	%p1575, %p1573, %p1574;
	setp.gt.f64 	%p1576, %fd2737, 0d0000000000000000;
	or.pred  	%p1577, %p1575, %p1576;
	selp.f64 	%fd2740, 0dBFF0000000000000, %fd2737, %p1577;
	add.f64 	%fd2742, %fd2735, 0d0000000000000000;
	selp.f64 	%fd2743, 0d7FF0000000000000, %fd2742, %p1577;
	add.f64 	%fd2744, %fd2740, 0dBDA5FD7FE1796495;
	div.rn.f64 	%fd2745, %fd2743, %fd2744;
	setp.lt.f64 	%p1578, %fd899, %fd2745;
	setp.gt.f64 	%p1579, %fd2740, 0dC0A3880000000000;
	and.pred  	%p1580, %p1578, %p1579;
	selp.f64 	%fd3663, %fd2745, %fd899, %p1580;
	selp.f64 	%fd3661, %fd2740, %fd900, %p1580;
	add.s32 	%r3129, %r3129, 2;
	setp.ne.s32 	%p1581, %r3129, %r3130;
	@%p1581 bra 	$L__BB0_1341;
$L__BB0_1348:
	and.b32  	%r2215, %r566, 1;
	setp.eq.b32 	%p1582, %r2215, 1;
	not.pred 	%p1583, %p1582;
	@%p1583 bra 	$L__BB0_1353;
	mul.wide.u32 	%rd2013, %r3130, 8;
	add.s64 	%rd2014, %rd72, %rd2013;
	ld.local.f64 	%fd920, [%rd2014];
	add.f64 	%fd2746, %fd920, 0d0000000000000000;
	add.s64 	%rd2015, %rd71, %rd2013;
	ld.local.f64 	%fd921, [%rd2015];
	add.f64 	%fd2747, %fd921, 0dBDA5FD7FE1796495;
	div.rn.f64 	%fd2748, %fd2746, %fd2747;
	setp.ltu.f64 	%p1584, %fd2748, 0d0000000000000000;
	@%p1584 bra 	$L__BB0_1351;
	cvt.u64.u32 	%rd2016, %r3130;
	add.s64 	%rd2017, %rd74, %rd2016;
	ld.local.s8 	%r2216, [%rd2017+1];
	mul.wide.s32 	%rd2018, %r2216, 5;
	ld.local.s8 	%rd2019, [%rd109];
	add.s64 	%rd2020, %rd2018, %rd2019;
	shl.b64 	%rd2021, %rd2020, 3;
	add.s64 	%rd2022, %rd41, %rd2021;
	ld.global.f64 	%fd2749, [%rd2022+45640];
	add.f64 	%fd3666, %fd920, %fd2749;
	mad.lo.s32 	%r2217, %r3130, %r421, %r569;
	mul.wide.s32 	%rd2023, %r2217, 8;
	add.s64 	%rd2024, %rd69, %rd2023;
	ld.local.f64 	%fd3667, [%rd2024];
	ld.global.f64 	%fd2750, [%rd2022+45440];
	add.f64 	%fd3664, %fd921, %fd2750;
	add.s64 	%rd2025, %rd70, %rd2023;
	ld.local.f64 	%fd3665, [%rd2025];
	bra.uni 	$L__BB0_1352;
$L__BB0_1351:
	cvt.u64.u32 	%rd2026, %r3130;
	add.s64 	%rd2027, %rd74, %rd2026;
	ld.local.s8 	%r2218, [%rd2027+1];
	mul.wide.s32 	%rd2028, %r2218, 5;
	ld.local.s8 	%rd2029, [%rd109];
	add.s64 	%rd2030, %rd2028, %rd2029;
	shl.b64 	%rd2031, %rd2030, 3;
	add.s64 	%rd2032, %rd41, %rd2031;
	ld.global.f64 	%fd3666, [%rd2032+45640];
	mad.lo.s32 	%r2219, %r3130, %r421, %r569;
	mul.wide.s32 	%rd2033, %r2219, 8;
	add.s64 	%rd2034, %rd69, %rd2033;
	ld.local.f64 	%fd3667, [%rd2034];
	ld.global.f64 	%fd3664, [%rd2032+45440];
	add.s64 	%rd2035, %rd70, %rd2033;
	ld.local.f64 	%fd3665, [%rd2035];
$L__BB0_1352:
	add.f64 	%fd2751, %fd3666, %fd3667;
	add.f64 	%fd2753, %fd3664, %fd3665;
	abs.f64 	%fd2755, %fd2751;
	setp.gt.f64 	%p1585, %fd2755, 0d41CDCD64FF800000;
	setp.gt.f64 	%p1586, %fd2751, 0d0000000000000000;
	or.pred  	%p1587, %p1585, %p1586;
	setp.gt.f64 	%p1588, %fd2753, 0d0000000000000000;
	or.pred  	%p1589, %p1587, %p1588;
	selp.f64 	%fd2756, 0dBFF0000000000000, %fd2753, %p1589;
	add.f64 	%fd2758, %fd2751, 0d0000000000000000;
	selp.f64 	%fd2759, 0d7FF0000000000000, %fd2758, %p1589;
	add.f64 	%fd2760, %fd2756, 0dBDA5FD7FE1796495;
	div.rn.f64 	%fd2761, %fd2759, %fd2760;
	setp.lt.f64 	%p1590, %fd3663, %fd2761;
	setp.gt.f64 	%p1591, %fd2756, 0dC0A3880000000000;
	selp.f64 	%fd2762, %fd2756, %fd3661, %p1591;
	selp.f64 	%fd3661, %fd2762, %fd3661, %p1590;
$L__BB0_1353:
	abs.f64 	%fd936, %fd882;
	abs.f64 	%fd2763, %fd3661;
	max.f64 	%fd2765, %fd936, %fd2763;
	setp.gt.f64 	%p1592, %fd2765, 0d41CDCD64FF800000;
	sub.f64 	%fd2766, %fd882, %fd3661;
	abs.f64 	%fd2767, %fd2766;
	setp.geu.f64 	%p1593, %fd2767, 0d3EE4F8B588E368F1;
	or.pred  	%p1594, %p1592, %p1593;
	@%p1594 bra 	$L__BB0_1396;
	setp.lt.s32 	%p1595, %r566, 5;
	ld.local.f64 	%fd937, [%rd108];
	mov.f64 	%fd3679, 0d7FF0000000000000;
	@%p1595 bra 	$L__BB0_1369;
	setp.eq.s32 	%p1596, %r563, %r564;
	mov.b32 	%r3132, 0;
	mov.f64 	%fd3681, 0dFFF0000000000000;
	mov.f64 	%fd3679, 0d7FF0000000000000;
	@%p1596 bra 	$L__BB0_1364;
	mov.b32 	%r3131, 0;
	mov.f64 	%fd3681, 0dFFF0000000000000;
	mov.f64 	%fd3679, 0d7FF0000000000000;
$L__BB0_1357:
	cvt.u64.u32 	%rd2036, %r3131;
	mul.wide.u32 	%rd2037, %r3131, 8;
	add.s64 	%rd113, %rd72, %rd2037;
	ld.local.f64 	%fd940, [%rd113];
	add.f64 	%fd2775, %fd940, 0d0000000000000000;
	add.s64 	%rd114, %rd71, %rd2037;
	ld.local.f64 	%fd941, [%rd114];
	add.f64 	%fd2776, %fd941, 0dBDA5FD7FE1796495;
	div.rn.f64 	%fd2777, %fd2775, %fd2776;
	setp.ltu.f64 	%p1597, %fd2777, 0d0000000000000000;
	add.s64 	%rd115, %rd74, %rd2036;
	@%p1597 bra 	$L__BB0_1359;
	cvt.u64.u32 	%rd2038, %r3131;
	add.s64 	%rd2039, %rd74, %rd2038;
	ld.local.s8 	%r2222, [%rd2039+1];
	mul.wide.s32 	%rd2040, %r2222, 5;
	ld.local.u8 	%rs491, [%rd109];
	cvt.u64.u16 	%rd2041, %rs491;
	cvt.s64.s8 	%rd2042, %rd2041;
	add.s64 	%rd2043, %rd2040, %rd2042;
	shl.b64 	%rd2044, %rd2043, 3;
	add.s64 	%rd2045, %rd41, %rd2044;
	ld.global.f64 	%fd2778, [%rd2045+45640];
	add.f64 	%fd3673, %fd940, %fd2778;
	mad.lo.s32 	%r2223, %r3131, %r421, %r569;
	mul.wide.s32 	%rd2046, %r2223, 8;
	add.s64 	%rd2047, %rd69, %rd2046;
	ld.local.f64 	%fd3674, [%rd2047];
	ld.global.f64 	%fd2779, [%rd2045+45440];
	add.f64 	%fd3671, %fd941, %fd2779;
	add.s64 	%rd2048, %rd70, %rd2046;
	ld.local.f64 	%fd3672, [%rd2048];
	bra.uni 	$L__BB0_1360;
$L__BB0_1359:
	ld.local.s8 	%r2224, [%rd115+1];
	mul.wide.s32 	%rd2049, %r2224, 5;
	ld.local.u8 	%rs491, [%rd109];
	cvt.u64.u16 	%rd2050, %rs491;
	cvt.s64.s8 	%rd2051, %rd2050;
	add.s64 	%rd2052, %rd2049, %rd2051;
	shl.b64 	%rd2053, %rd2052, 3;
	add.s64 	%rd2054, %rd41, %rd2053;
	ld.global.f64 	%fd3673, [%rd2054+45640];
	mad.lo.s32 	%r2225, %r3131, %r421, %r569;
	mul.wide.s32 	%rd2055, %r2225, 8;
	add.s64 	%rd2056, %rd69, %rd2055;
	ld.local.f64 	%fd3674, [%rd2056];
	ld.global.f64 	%fd3671, [%rd2054+45440];
	add.s64 	%rd2057, %rd70, %rd2055;
	ld.local.f64 	%fd3672, [%rd2057];
$L__BB0_1360:
	cvt.u64.u32 	%rd2058, %r3131;
	add.s64 	%rd116, %rd74, %rd2058;
	add.f64 	%fd2780, %fd3673, %fd3674;
	add.f64 	%fd2782, %fd3671, %fd3672;
	abs.f64 	%fd2784, %fd2780;
	setp.gt.f64 	%p1598, %fd2784, 0d41CDCD64FF800000;
	setp.gt.f64 	%p1599, %fd2780, 0d0000000000000000;
	or.pred  	%p1600, %p1598, %p1599;
	setp.gt.f64 	%p1601, %fd2782, 0d0000000000000000;
	or.pred  	%p1602, %p1600, %p1601;
	selp.f64 	%fd2785, 0d7FF0000000000000, %fd2780, %p1602;
	selp.f64 	%fd2786, 0dBFF0000000000000, %fd2782, %p1602;
	add.f64 	%fd2788, %fd2785, 0d0000000000000000;
	add.f64 	%fd2789, %fd2786, 0dBDA5FD7FE1796495;
	div.rn.f64 	%fd2790, %fd2788, %fd2789;
	setp.lt.f64 	%p1603, %fd3681, %fd2790;
	setp.gt.f64 	%p1604, %fd2786, 0dC0A3880000000000;
	and.pred  	%p1605, %p1603, %p1604;
	selp.f64 	%fd954, %fd2790, %fd3681, %p1605;
	selp.f64 	%fd955, %fd2785, %fd3679, %p1605;
	add.s32 	%r577, %r3131, 1;
	ld.local.f64 	%fd956, [%rd113+8];
	add.f64 	%fd2791, %fd956, 0d0000000000000000;
	ld.local.f64 	%fd957, [%rd114+8];
	add.f64 	%fd2792, %fd957, 0dBDA5FD7FE1796495;
	div.rn.f64 	%fd2793, %fd2791, %fd2792;
	setp.ltu.f64 	%p1606, %fd2793, 0d0000000000000000;
	@%p1606 bra 	$L__BB0_1362;
	ld.local.s8 	%r2226, [%rd116+2];
	mul.wide.s32 	%rd2059, %r2226, 5;
	cvt.u64.u16 	%rd2060, %rs491;
	cvt.s64.s8 	%rd2061, %rd2060;
	add.s64 	%rd2062, %rd2059, %rd2061;
	shl.b64 	%rd2063, %rd2062, 3;
	add.s64 	%rd2064, %rd41, %rd2063;
	ld.global.f64 	%fd2794, [%rd2064+45640];
	add.f64 	%fd3677, %fd956, %fd2794;
	mad.lo.s32 	%r2227, %r577, %r421, %r569;
	mul.wide.s32 	%rd2065, %r2227, 8;
	add.s64 	%rd2066, %rd69, %rd2065;
	ld.local.f64 	%fd3678, [%rd2066];
	ld.global.f64 	%fd2795, [%rd2064+45440];
	add.f64 	%fd3675, %fd957, %fd2795;
	add.s64 	%rd2067, %rd70, %rd2065;
	ld.local.f64 	%fd3676, [%rd2067];
	bra.uni 	$L__BB0_1363;
$L__BB0_1362:
	ld.local.s8 	%r2228, [%rd116+2];
	mul.wide.s32 	%rd2068, %r2228, 5;
	cvt.u64.u16 	%rd2069, %rs491;
	cvt.s64.s8 	%rd2070, %rd2069;
	add.s64 	%rd2071, %rd2068, %rd2070;
	shl.b64 	%rd2072, %rd2071, 3;
	add.s64 	%rd2073, %rd41, %rd2072;
	ld.global.f64 	%fd3677, [%rd2073+45640];
	mad.lo.s32 	%r2229, %r577, %r421, %r569;
	mul.wide.s32 	%rd2074, %r2229, 8;
	add.s64 	%rd2075, %rd69, %rd2074;
	ld.local.f64 	%fd3678, [%rd2075];
	ld.global.f64 	%fd3675, [%rd2073+45440];
	add.s64 	%rd2076, %rd70, %rd2074;
	ld.local.f64 	%fd3676, [%rd2076];
$L__BB0_1363:
	add.f64 	%fd2796, %fd3677, %fd3678;
	add.f64 	%fd2798, %fd3675, %fd3676;
	abs.f64 	%fd2800, %fd2796;
	setp.gt.f64 	%p1607, %fd2800, 0d41CDCD64FF800000;
	setp.gt.f64 	%p1608, %fd2796, 0d0000000000000000;
	or.pred  	%p1609, %p1607, %p1608;
	setp.gt.f64 	%p1610, %fd2798, 0d0000000000000000;
	or.pred  	%p1611, %p1609, %p1610;
	selp.f64 	%fd2801, 0d7FF0000000000000, %fd2796, %p1611;
	selp.f64 	%fd2802, 0dBFF0000000000000, %fd2798, %p1611;
	add.f64 	%fd2804, %fd2801, 0d0000000000000000;
	add.f64 	%fd2805, %fd2802, 0dBDA5FD7FE1796495;
	div.rn.f64 	%fd2806, %fd2804, %fd2805;
	setp.lt.f64 	%p1612, %fd954, %fd2806;
	setp.gt.f64 	%p1613, %fd2802, 0dC0A3880000000000;
	and.pred  	%p1614, %p1612, %p1613;
	selp.f64 	%fd3681, %fd2806, %fd954, %p1614;
	selp.f64 	%fd3679, %fd2801, %fd955, %p1614;
	add.s32 	%r3131, %r3131, 2;
	add.s32 	%r2230, %r566, -4;
	and.b32  	%r3132, %r2230, -2;
	setp.ne.s32 	%p1615, %r3131, %r3132;
	@%p1615 bra 	$L__BB0_1357;
$L__BB0_1364:
	and.b32  	%r2231, %r566, 1;
	setp.eq.b32 	%p1616, %r2231, 1;
	not.pred 	%p1617, %p1616;
	@%p1617 bra 	$L__BB0_1369;
	mul.wide.u32 	%rd2077, %r3132, 8;
	add.s64 	%rd2078, %rd72, %rd2077;
	ld.local.f64 	%fd975, [%rd2078];
	add.f64 	%fd2807, %fd975, 0d0000000000000000;
	add.s64 	%rd2079, %rd71, %rd2077;
	ld.local.f64 	%fd976, [%rd2079];
	add.f64 	%fd2808, %fd976, 0dBDA5FD7FE1796495;
	div.rn.f64 	%fd2809, %fd2807, %fd2808;
	setp.ltu.f64 	%p1618, %fd2809, 0d0000000000000000;
	@%p1618 bra 	$L__BB0_1367;
	cvt.u64.u32 	%rd2080, %r3132;
	add.s64 	%rd2081, %rd74, %rd2080;
	ld.local.s8 	%r2232, [%rd2081+1];
	mul.wide.s32 	%rd2082, %r2232, 5;
	ld.local.s8 	%rd2083, [%rd109];
	add.s64 	%rd2084, %rd2082, %rd2083;
	shl.b64 	%rd2085, %rd2084, 3;
	add.s64 	%rd2086, %rd41, %rd2085;
	ld.global.f64 	%fd2810, [%rd2086+45640];
	add.f64 	%fd3684, %fd975, %fd2810;
	mad.lo.s32 	%r2233, %r3132, %r421, %r569;
	mul.wide.s32 	%rd2087, %r2233, 8;
	add.s64 	%rd2088, %rd69, %rd2087;
	ld.local.f64 	%fd3685, [%rd2088];
	ld.global.f64 	%fd2811, [%rd2086+45440];
	add.f64 	%fd3682, %fd976, %fd2811;
	add.s64 	%rd2089, %rd70, %rd2087;
	ld.local.f64 	%fd3683, [%rd2089];
	bra.uni 	$L__BB0_1368;
$L__BB0_1367:
	cvt.u64.u32 	%rd2090, %r3132;
	add.s64 	%rd2091, %rd74, %rd2090;
	ld.local.s8 	%r2234, [%rd2091+1];
	mul.wide.s32 	%rd2092, %r2234, 5;
	ld.local.s8 	%rd2093, [%rd109];
	add.s64 	%rd2094, %rd2092, %rd2093;
	shl.b64 	%rd2095, %rd2094, 3;
	add.s64 	%rd2096, %rd41, %rd2095;
	ld.global.f64 	%fd3684, [%rd2096+45640];
	mad.lo.s32 	%r2235, %r3132, %r421, %r569;
	mul.wide.s32 	%rd2097, %r2235, 8;
	add.s64 	%rd2098, %rd69, %rd2097;
	ld.local.f64 	%fd3685, [%rd2098];
	ld.global.f64 	%fd3682, [%rd2096+45440];
	add.s64 	%rd2099, %rd70, %rd2097;
	ld.local.f64 	%fd3683, [%rd2099];
$L__BB0_1368:
	add.f64 	%fd2812, %fd3684, %fd3685;
	add.f64 	%fd2814, %fd3682, %fd3683;
	abs.f64 	%fd2816, %fd2812;
	setp.gt.f64 	%p1619, %fd2816, 0d41CDCD64FF800000;
	setp.gt.f64 	%p1620, %fd2812, 0d0000000000000000;
	or.pred  	%p1621, %p1619, %p1620;
	setp.gt.f64 	%p1622, %fd2814, 0d0000000000000000;
	or.pred  	%p1623, %p1621, %p1622;
	selp.f64 	%fd2817, 0d7FF0000000000000, %fd2812, %p1623;
	selp.f64 	%fd2818, 0dBFF0000000000000, %fd2814, %p1623;
	add.f64 	%fd2820, %fd2817, 0d0000000000000000;
	add.f64 	%fd2821, %fd2818, 0dBDA5FD7FE1796495;
	div.rn.f64 	%fd2822, %fd2820, %fd2821;
	setp.lt.f64 	%p1624, %fd3681, %fd2822;
	setp.gt.f64 	%p1625, %fd2818, 0dC0A3880000000000;
	selp.f64 	%fd2823, %fd2817, %fd3679, %p1625;
	selp.f64 	%fd3679, %fd2823, %fd3679, %p1624;
$L__BB0_1369:
	abs.f64 	%fd2824, %fd937;
	abs.f64 	%fd2825, %fd3679;
	max.f64 	%fd2827, %fd2824, %fd2825;
	setp.gt.f64 	%p1626, %fd2827, 0d41CDCD64FF800000;
	sub.f64 	%fd2828, %fd937, %fd3679;
	abs.f64 	%fd2829, %fd2828;
	setp.geu.f64 	%p1627, %fd2829, 0d3EE4F8B588E368F1;
	or.pred  	%p1628, %p1626, %p1627;
	@%p1628 bra 	$L__BB0_1396;
	setp.lt.s32 	%p1629, %r566, 5;
	@%p1629 bra 	$L__BB0_1625;
	ld.local.s8 	%rd117, [%rd109];
	mov.b32 	%r3133, 0;
$L__BB0_1372:
	add.s32 	%r582, %r3133, 1;
	cvt.u64.u32 	%rd2100, %r3133;
	add.s64 	%rd2101, %rd74, %rd2100;
	ld.local.s8 	%r2237, [%rd2101+1];
	mul.wide.s32 	%rd2102, %r2237, 5;
	add.s64 	%rd2103, %rd2102, %rd117;
	shl.b64 	%rd2104, %rd2103, 3;
	add.s64 	%rd118, %rd41, %rd2104;
	ld.global.f64 	%fd991, [%rd118+45440];
	mad.lo.s32 	%r2238, %r3133, %r421, %r569;
	mul.wide.s32 	%rd2105, %r2238, 8;
	add.s64 	%rd2106, %rd70, %rd2105;
	ld.local.f64 	%fd992, [%rd2106];
	add.f64 	%fd2831, %fd991, %fd992;
	abs.f64 	%fd2832, %fd2831;
	setp.gt.f64 	%p1630, %fd2832, 0d41CDCD64FF800000;
	sub.f64 	%fd2833, %fd882, %fd2831;
	abs.f64 	%fd2834, %fd2833;
	setp.geu.f64 	%p1631, %fd2834, 0d3EE4F8B588E368F1;
	or.pred  	%p1632, %p1630, %p1631;
	add.s64 	%rd119, %rd69, %rd2105;
	@%p1632 bra 	$L__BB0_1382;
	ld.global.f64 	%fd2836, [%rd118+45640];
	ld.local.f64 	%fd2837, [%rd119];
	add.f64 	%fd2838, %fd2836, %fd2837;
	abs.f64 	%fd2839, %fd2838;
	setp.gt.f64 	%p1633, %fd2839, 0d41CDCD64FF800000;
	sub.f64 	%fd2840, %fd937, %fd2838;
	abs.f64 	%fd2841, %fd2840;
	setp.geu.f64 	%p1634, %fd2841, 0d3EE4F8B588E368F1;
	or.pred  	%p1635, %p1633, %p1634;
	@%p1635 bra 	$L__BB0_1382;
	add.s32 	%r583, %r3187, 1;
	setp.le.s32 	%p1636, %r3185, %r583;
	@%p1636 bra 	$L__BB0_1381;
	not.b32 	%r2239, %r3187;
	add.s32 	%r2240, %r3185, %r2239;
	add.s32 	%r584, %r3185, -2;
	and.b32  	%r585, %r2240, 3;
	setp.eq.s32 	%p1637, %r585, 0;
	mov.u32 	%r3134, %r3185;
	@%p1637 bra 	$L__BB0_1379;
	add.s32 	%r3134, %r3185, -1;
	mul.lo.s32 	%r2241, %r3134, 3;
	mul.wide.s32 	%rd2107, %r2241, 4;
	add.s64 	%rd120, %rd68, %rd2107;
	ld.local.u32 	%r2242, [%rd120];
	st.local.u32 	[%rd120+12], %r2242;
	ld.local.u32 	%r2243, [%rd120+4];
	st.local.u32 	[%rd120+16], %r2243;
	ld.local.u32 	%r2244, [%rd120+8];
	st.local.u32 	[%rd120+20], %r2244;
	setp.eq.s32 	%p1638, %r585, 1;
	@%p1638 bra 	$L__BB0_1379;
	ld.local.u32 	%r2245, [%rd120+-12];
	st.local.u32 	[%rd120], %r2245;
	ld.local.u32 	%r2246, [%rd120+-8];
	st.local.u32 	[%rd120+4], %r2246;
	ld.local.u32 	%r2247, [%rd120+-4];
	st.local.u32 	[%rd120+8], %r2247;
	setp.eq.s32 	%p1639, %r585, 2;
	mov.u32 	%r3134, %r584;
	@%p1639 bra 	$L__BB0_1379;
	add.s32 	%r3134, %r3185, -3;
	ld.local.u32 	%r2248, [%rd120+-24];
	st.local.u32 	[%rd120+-12], %r2248;
	ld.local.u32 	%r2249, [%rd120+-20];
	st.local.u32 	[%rd120+-8], %r2249;
	ld.local.u32 	%r2250, [%rd120+-16];
	st.local.u32 	[%rd120+-4], %r2250;
$L__BB0_1379:
	sub.s32 	%r2251, %r584, %r3187;
	setp.lt.u32 	%p1640, %r2251, 3;
	@%p1640 bra 	$L__BB0_1381;
$L__BB0_1380:
	mul.lo.s32 	%r2252, %r3134, 3;
	add.s32 	%r2253, %r2252, -3;
	mul.wide.s32 	%rd2108, %r2253, 4;
	add.s64 	%rd2109, %rd68, %rd2108;
	ld.local.u32 	%r2254, [%rd2109];
	st.local.u32 	[%rd2109+12], %r2254;
	ld.local.u32 	%r2255, [%rd2109+4];
	st.local.u32 	[%rd2109+16], %r2255;
	ld.local.u32 	%r2256, [%rd2109+8];
	st.local.u32 	[%rd2109+20], %r2256;
	ld.local.u32 	%r2257, [%rd2109+-12];
	st.local.u32 	[%rd2109], %r2257;
	ld.local.u32 	%r2258, [%rd2109+-8];
	st.local.u32 	[%rd2109+4], %r2258;
	ld.local.u32 	%r2259, [%rd2109+-4];
	st.local.u32 	[%rd2109+8], %r2259;
	ld.local.u32 	%r2260, [%rd2109+-24];
	st.local.u32 	[%rd2109+-12], %r2260;
	ld.local.u32 	%r2261, [%rd2109+-20];
	st.local.u32 	[%rd2109+-8], %r2261;
	ld.local.u32 	%r2262, [%rd2109+-16];
	st.local.u32 	[%rd2109+-4], %r2262;
	shl.b32 	%r2263, %r3134, 1;
	sub.s32 	%r2264, %r2252, %r2263;
	add.s32 	%r3134, %r2264, -4;
	ld.local.u32 	%r2265, [%rd2109+-36];
	st.local.u32 	[%rd2109+-24], %r2265;
	ld.local.u32 	%r2266, [%rd2109+-32];
	st.local.u32 	[%rd2109+-20], %r2266;
	ld.local.u32 	%r2267, [%rd2109+-28];
	st.local.u32 	[%rd2109+-16], %r2267;
	setp.gt.s32 	%p1641, %r3134, %r583;
	@%p1641 bra 	$L__BB0_1380;
$L__BB0_1381:
	st.local.u32 	[%rd106+12], %r582;
	st.local.u32 	[%rd106+16], %r566;
	mov.b32 	%r2268, 0;
	st.local.u32 	[%rd106+20], %r2268;
	add.s32 	%r3185, %r3185, 1;
	bra.uni 	$L__BB0_1625;
$L__BB0_1382:
	mul.wide.u32 	%rd2110, %r3133, 8;
	add.s64 	%rd2111, %rd71, %rd2110;
	ld.local.f64 	%fd2843, [%rd2111];
	add.f64 	%fd2844, %fd2843, %fd991;
	add.f64 	%fd2845, %fd2844, %fd992;
	abs.f64 	%fd2846, %fd2845;
	setp.gt.f64 	%p1642, %fd2846, 0d41CDCD64FF800000;
	sub.f64 	%fd2847, %fd882, %fd2845;
	abs.f64 	%fd2848, %fd2847;
	setp.geu.f64 	%p1643, %fd2848, 0d3EE4F8B588E368F1;
	or.pred  	%p1644, %p1642, %p1643;
	@%p1644 bra 	$L__BB0_1395;
	add.s64 	%rd2113, %rd72, %rd2110;
	ld.local.f64 	%fd2850, [%rd2113];
	ld.global.f64 	%fd2851, [%rd118+45640];
	add.f64 	%fd2852, %fd2850, %fd2851;
	ld.local.f64 	%fd2853, [%rd119];
	add.f64 	%fd2854, %fd2852, %fd2853;
	abs.f64 	%fd2855, %fd2854;
	setp.gt.f64 	%p1645, %fd2855, 0d41CDCD64FF800000;
	sub.f64 	%fd2856, %fd937, %fd2854;
	abs.f64 	%fd2857, %fd2856;
	setp.geu.f64 	%p1646, %fd2857, 0d3EE4F8B588E368F1;
	or.pred  	%p1647, %p1645, %p1646;
	@%p1647 bra 	$L__BB0_1395;
	add.s32 	%r592, %r3187, 1;
	setp.le.s32 	%p1648, %r3185, %r592;
	@%p1648 bra 	$L__BB0_1391;
	not.b32 	%r2269, %r3187;
	add.s32 	%r2270, %r3185, %r2269;
	add.s32 	%r593, %r3185, -2;
	and.b32  	%r594, %r2270, 3;
	setp.eq.s32 	%p1649, %r594, 0;
	mov.u32 	%r3136, %r3185;
	@%p1649 bra 	$L__BB0_1389;
	add.s32 	%r3136, %r3185, -1;
	mul.lo.s32 	%r2271, %r3136, 3;
	mul.wide.s32 	%rd2114, %r2271, 4;
	add.s64 	%rd121, %rd68, %rd2114;
	ld.local.u32 	%r2272, [%rd121];
	st.local.u32 	[%rd121+12], %r2272;
	ld.local.u32 	%r2273, [%rd121+4];
	st.local.u32 	[%rd121+16], %r2273;
	ld.local.u32 	%r2274, [%rd121+8];
	st.local.u32 	[%rd121+20], %r2274;
	setp.eq.s32 	%p1650, %r594, 1;
	@%p1650 bra 	$L__BB0_1389;
	ld.local.u32 	%r2275, [%rd121+-12];
	st.local.u32 	[%rd121], %r2275;
	ld.local.u32 	%r2276, [%rd121+-8];
	st.local.u32 	[%rd121+4], %r2276;
	ld.local.u32 	%r2277, [%rd121+-4];
	st.local.u32 	[%rd121+8], %r2277;
	setp.eq.s32 	%p1651, %r594, 2;
	mov.u32 	%r3136, %r593;
	@%p1651 bra 	$L__BB0_1389;
	add.s32 	%r3136, %r3185, -3;
	ld.local.u32 	%r2278, [%rd121+-24];
	st.local.u32 	[%rd121+-12], %r2278;
	ld.local.u32 	%r2279, [%rd121+-20];
	st.local.u32 	[%rd121+-8], %r2279;
	ld.local.u32 	%r2280, [%rd121+-16];
	st.local.u32 	[%rd121+-4], %r2280;
$L__BB0_1389:
	sub.s32 	%r2281, %r593, %r3187;
	setp.lt.u32 	%p1652, %r2281, 3;
	@%p1652 bra 	$L__BB0_1391;
$L__BB0_1390:
	mul.lo.s32 	%r2282, %r3136, 3;
	add.s32 	%r2283, %r2282, -3;
	mul.wide.s32 	%rd2115, %r2283, 4;
	add.s64 	%rd2116, %rd68, %rd2115;
	ld.local.u32 	%r2284, [%rd2116];
	st.local.u32 	[%rd2116+12], %r2284;
	ld.local.u32 	%r2285, [%rd2116+4];
	st.local.u32 	[%rd2116+16], %r2285;
	ld.local.u32 	%r2286, [%rd2116+8];
	st.local.u32 	[%rd2116+20], %r2286;
	ld.local.u32 	%r2287, [%rd2116+-12];
	st.local.u32 	[%rd2116], %r2287;
	ld.local.u32 	%r2288, [%rd2116+-8];
	st.local.u32 	[%rd2116+4], %r2288;
	ld.local.u32 	%r2289, [%rd2116+-4];
	st.local.u32 	[%rd2116+8], %r2289;
	ld.local.u32 	%r2290, [%rd2116+-24];
	st.local.u32 	[%rd2116+-12], %r2290;
	ld.local.u32 	%r2291, [%rd2116+-20];
	st.local.u32 	[%rd2116+-8], %r2291;
	ld.local.u32 	%r2292, [%rd2116+-16];
	st.local.u32 	[%rd2116+-4], %r2292;
	shl.b32 	%r2293, %r3136, 1;
	sub.s32 	%r2294, %r2282, %r2293;
	add.s32 	%r3136, %r2294, -4;
	ld.local.u32 	%r2295, [%rd2116+-36];
	st.local.u32 	[%rd2116+-24], %r2295;
	ld.local.u32 	%r2296, [%rd2116+-32];
	st.local.u32 	[%rd2116+-20], %r2296;
	ld.local.u32 	%r2297, [%rd2116+-28];
	st.local.u32 	[%rd2116+-16], %r2297;
	setp.gt.s32 	%p1653, %r3136, %r592;
	@%p1653 bra 	$L__BB0_1390;
$L__BB0_1391:
	st.local.u32 	[%rd106+12], %r582;
	st.local.u32 	[%rd106+16], %r566;
	mov.b32 	%r2298, 0;
	st.local.u32 	[%rd106+20], %r2298;
	setp.le.s32 	%p1654, %r3185, %r3187;
	@%p1654 bra 	$L__BB0_1394;
	add.s32 	%r3138, %r3185, 1;
$L__BB0_1393:
	add.s32 	%r3138, %r3138, -1;
	mul.lo.s32 	%r2299, %r3138, 3;
	mul.wide.s32 	%rd2117, %r2299, 4;
	add.s64 	%rd2118, %rd68, %rd2117;
	ld.local.u32 	%r2300, [%rd2118];
	st.local.u32 	[%rd2118+12], %r2300;
	ld.local.u32 	%r2301, [%rd2118+4];
	st.local.u32 	[%rd2118+16], %r2301;
	ld.local.u32 	%r2302, [%rd2118+8];
	st.local.u32 	[%rd2118+20], %r2302;
	setp.gt.s32 	%p1655, %r3138, %r592;
	@%p1655 bra 	$L__BB0_1393;
$L__BB0_1394:
	st.local.u32 	[%rd106+12], %r3133;
	mov.b32 	%r2303, 0;
	st.local.u32 	[%rd106+16], %r2303;
	mov.b32 	%r2304, 1;
	st.local.u32 	[%rd106+20], %r2304;
	add.s32 	%r3185, %r3185, 2;
	bra.uni 	$L__BB0_1625;
$L__BB0_1395:
	add.s32 	%r2305, %r566, -4;
	setp.eq.s32 	%p1656, %r582, %r2305;
	mov.u32 	%r3133, %r582;
	@%p1656 bra 	$L__BB0_1625;
	bra.uni 	$L__BB0_1372;
$L__BB0_1396:
	setp.lt.s32 	%p1657, %r566, 6;
	mov.f64 	%fd3695, 0dBFF0000000000000;
	@%p1657 bra 	$L__BB0_1402;
	mov.b32 	%r3139, 0;
	mov.f64 	%fd3688, 0dFFF0000000000000;
	mov.f64 	%fd3695, 0dBFF0000000000000;
$L__BB0_1398:
	mul.wide.u32 	%rd2119, %r3139, 8;
	add.s64 	%rd2120, %rd72, %rd2119;
	ld.local.f64 	%fd995, [%rd2120];
	add.f64 	%fd2862, %fd995, 0d0000000000000000;
	add.s64 	%rd2121, %rd71, %rd2119;
	ld.local.f64 	%fd996, [%rd2121];
	add.f64 	%fd2863, %fd996, 0dBDA5FD7FE1796495;
	div.rn.f64 	%fd2864, %fd2862, %fd2863;
	setp.ltu.f64 	%p1658, %fd2864, 0d0000000000000000;
	@%p1658 bra 	$L__BB0_1400;
	cvt.u64.u32 	%rd2122, %r3139;
	add.s64 	%rd2123, %rd74, %rd2122;
	ld.local.s8 	%r2307, [%rd2123+2];
	mul.wide.s32 	%rd2124, %r2307, 5;
	ld.local.u8 	%rs436, [%rd109];
	cvt.u64.u16 	%rd2125, %rs436;
	cvt.s64.s8 	%rd2126, %rd2125;
	add.s64 	%rd2127, %rd2124, %rd2126;
	shl.b64 	%rd2128, %rd2127, 3;
	add.s64 	%rd2129, %rd41, %rd2128;
	ld.global.f64 	%fd2865, [%rd2129+45640];
	add.f64 	%fd3693, %fd995, %fd2865;
	ld.local.s8 	%rd2130, [%rd2123+1];
	cvt.u32.u16 	%r2308, %rs436;
	cvt.s32.s8 	%r2309, %r2308;
	mul.wide.s32 	%rd2131, %r2309, 24;
	add.s64 	%rd2132, %rd2127, %rd2131;
	add.s64 	%rd2133, %rd2132, %rd2130;
	shl.b64 	%rd2134, %rd2133, 3;
	add.s64 	%rd2135, %rd41, %rd2134;
	ld.global.f64 	%fd3694, [%rd2135+23000];
	mad.lo.s32 	%r2310, %r421, %r3139, %r421;
	add.s32 	%r2311, %r569, %r2310;
	mul.wide.s32 	%rd2136, %r2311, 8;
	add.s64 	%rd2137, %rd69, %rd2136;
	ld.local.f64 	%fd3690, [%rd2137];
	ld.global.f64 	%fd2866, [%rd2129+45440];
	add.f64 	%fd3691, %fd996, %fd2866;
	ld.global.f64 	%fd3692, [%rd2135+22000];
	add.s64 	%rd2138, %rd70, %rd2136;
	ld.local.f64 	%fd3689, [%rd2138];
	bra.uni 	$L__BB0_1401;
$L__BB0_1400:
	cvt.u64.u32 	%rd2139, %r3139;
	add.s64 	%rd2140, %rd74, %rd2139;
	ld.local.s8 	%r2312, [%rd2140+2];
	mul.wide.s32 	%rd2141, %r2312, 5;
	ld.local.u8 	%rs437, [%rd109];
	cvt.u64.u16 	%rd2142, %rs437;
	cvt.s64.s8 	%rd2143, %rd2142;
	add.s64 	%rd2144, %rd2141, %rd2143;
	shl.b64 	%rd2145, %rd2144, 3;
	add.s64 	%rd2146, %rd41, %rd2145;
	ld.global.f64 	%fd3693, [%rd2146+45640];
	ld.local.s8 	%rd2147, [%rd2140+1];
	cvt.u32.u16 	%r2313, %rs437;
	cvt.s32.s8 	%r2314, %r2313;
	mul.wide.s32 	%rd2148, %r2314, 24;
	add.s64 	%rd2149, %rd2144, %rd2148;
	add.s64 	%rd2150, %rd2149, %rd2147;
	shl.b64 	%rd2151, %rd2150, 3;
	add.s64 	%rd2152, %rd41, %rd2151;
	ld.global.f64 	%fd3694, [%rd2152+23000];
	mad.lo.s32 	%r2315, %r421, %r3139, %r421;
	add.s32 	%r2316, %r569, %r2315;
	mul.wide.s32 	%rd2153, %r2316, 8;
	add.s64 	%rd2154, %rd69, %rd2153;
	ld.local.f64 	%fd3690, [%rd2154];
	ld.global.f64 	%fd3691, [%rd2146+45440];
	ld.global.f64 	%fd3692, [%rd2152+22000];
	add.s64 	%rd2155, %rd70, %rd2153;
	ld.local.f64 	%fd3689, [%rd2155];
$L__BB0_1401:
	add.f64 	%fd2867, %fd3693, %fd3694;
	add.f64 	%fd2868, %fd3691, %fd3692;
	add.f64 	%fd2869, %fd3690, %fd2867;
	add.f64 	%fd2871, %fd3689, %fd2868;
	abs.f64 	%fd2873, %fd2869;
	setp.gt.f64 	%p1659, %fd2873, 0d41CDCD64FF800000;
	setp.gt.f64 	%p1660, %fd2869, 0d0000000000000000;
	or.pred  	%p1661, %p1659, %p1660;
	setp.gt.f64 	%p1662, %fd2871, 0d0000000000000000;
	or.pred  	%p1663, %p1661, %p1662;
	selp.f64 	%fd2874, 0dBFF0000000000000, %fd2871, %p1663;
	add.f64 	%fd2876, %fd2869, 0d0000000000000000;
	selp.f64 	%fd2877, 0d7FF0000000000000, %fd2876, %p1663;
	add.f64 	%fd2878, %fd2874, 0dBDA5FD7FE1796495;
	div.rn.f64 	%fd2879, %fd2877, %fd2878;
	setp.lt.f64 	%p1664, %fd3688, %fd2879;
	setp.gt.f64 	%p1665, %fd2874, 0dC0A3880000000000;
	and.pred  	%p1666, %p1664, %p1665;
	selp.f64 	%fd3688, %fd2879, %fd3688, %p1666;
	selp.f64 	%fd3695, %fd2874, %fd3695, %p1666;
	add.s32 	%r3139, %r3139, 1;
	setp.ne.s32 	%p1667, %r3139, %r565;
	@%p1667 bra 	$L__BB0_1398;
$L__BB0_1402:
	abs.f64 	%fd2880, %fd3695;
	max.f64 	%fd2882, %fd936, %fd2880;
	setp.gt.f64 	%p1668, %fd2882, 0d41CDCD64FF800000;
	sub.f64 	%fd2883, %fd882, %fd3695;
	abs.f64 	%fd2884, %fd2883;
	setp.geu.f64 	%p1669, %fd2884, 0d3EE4F8B588E368F1;
	or.pred  	%p1670, %p1668, %p1669;
	@%p1670 bra 	$L__BB0_1436;
	setp.lt.s32 	%p1671, %r566, 6;
	ld.local.f64 	%fd1018, [%rd108];
	mov.f64 	%fd3704, 0d7FF0000000000000;
	@%p1671 bra 	$L__BB0_1409;
	mov.b32 	%r3140, 0;
	mov.f64 	%fd3697, 0dFFF0000000000000;
	mov.f64 	%fd3704, 0d7FF0000000000000;
$L__BB0_1405:
	mul.wide.u32 	%rd2156, %r3140, 8;
	add.s64 	%rd2157, %rd72, %rd2156;
	ld.local.f64 	%fd1021, [%rd2157];
	add.f64 	%fd2889, %fd1021, 0d0000000000000000;
	add.s64 	%rd2158, %rd71, %rd2156;
	ld.local.f64 	%fd1022, [%rd2158];
	add.f64 	%fd2890, %fd1022, 0dBDA5FD7FE1796495;
	div.rn.f64 	%fd2891, %fd2889, %fd2890;
	setp.ltu.f64 	%p1672, %fd2891, 0d0000000000000000;
	@%p1672 bra 	$L__BB0_1407;
	cvt.u64.u32 	%rd2159, %r3140;
	add.s64 	%rd2160, %rd74, %rd2159;
	ld.local.s8 	%r2318, [%rd2160+2];
	mul.wide.s32 	%rd2161, %r2318, 5;
	ld.local.u8 	%rs438, [%rd109];
	cvt.u64.u16 	%rd2162, %rs438;
	cvt.s64.s8 	%rd2163, %rd2162;
	add.s64 	%rd2164, %rd2161, %rd2163;
	shl.b64 	%rd2165, %rd2164, 3;
	add.s64 	%rd2166, %rd41, %rd2165;
	ld.global.f64 	%fd2892, [%rd2166+45640];
	add.f64 	%fd3702, %fd1021, %fd2892;
	ld.local.s8 	%rd2167, [%rd2160+1];
	cvt.u32.u16 	%r2319, %rs438;
	cvt.s32.s8 	%r2320, %r2319;
	mul.wide.s32 	%rd2168, %r2320, 24;
	add.s64 	%rd2169, %rd2164, %rd2168;
	add.s64 	%rd2170, %rd2169, %rd2167;
	shl.b64 	%rd2171, %rd2170, 3;
	add.s64 	%rd2172, %rd41, %rd2171;
	ld.global.f64 	%fd3703, [%rd2172+23000];
	mad.lo.s32 	%r2321, %r421, %r3140, %r421;
	add.s32 	%r2322, %r569, %r2321;
	mul.wide.s32 	%rd2173, %r2322, 8;
	add.s64 	%rd2174, %rd69, %rd2173;
	ld.local.f64 	%fd3699, [%rd2174];
	ld.global.f64 	%fd2893, [%rd2166+45440];
	add.f64 	%fd3700, %fd1022, %fd2893;
	ld.global.f64 	%fd3701, [%rd2172+22000];
	add.s64 	%rd2175, %rd70, %rd2173;
	ld.local.f64 	%fd3698, [%rd2175];
	bra.uni 	$L__BB0_1408;
$L__BB0_1407:
	cvt.u64.u32 	%rd2176, %r3140;
	add.s64 	%rd2177, %rd74, %rd2176;
	ld.local.s8 	%r2323, [%rd2177+2];
	mul.wide.s32 	%rd2178, %r2323, 5;
	ld.local.u8 	%rs439, [%rd109];
	cvt.u64.u16 	%rd2179, %rs439;
	cvt.s64.s8 	%rd2180, %rd2179;
	add.s64 	%rd2181, %rd2178, %rd2180;
	shl.b64 	%rd2182, %rd2181, 3;
	add.s64 	%rd2183, %rd41, %rd2182;
	ld.global.f64 	%fd3702, [%rd2183+45640];
	ld.local.s8 	%rd2184, [%rd2177+1];
	cvt.u32.u16 	%r2324, %rs439;
	cvt.s32.s8 	%r2325, %r2324;
	mul.wide.s32 	%rd2185, %r2325, 24;
	add.s64 	%rd2186, %rd2181, %rd2185;
	add.s64 	%rd2187, %rd2186, %rd2184;
	shl.b64 	%rd2188, %rd2187, 3;
	add.s64 	%rd2189, %rd41, %rd2188;
	ld.global.f64 	%fd3703, [%rd2189+23000];
	mad.lo.s32 	%r2326, %r421, %r3140, %r421;
	add.s32 	%r2327, %r569, %r2326;
	mul.wide.s32 	%rd2190, %r2327, 8;
	add.s64 	%rd2191, %rd69, %rd2190;
	ld.local.f64 	%fd3699, [%rd2191];
	ld.global.f64 	%fd3700, [%rd2183+45440];
	ld.global.f64 	%fd3701, [%rd2189+22000];
	add.s64 	%rd2192, %rd70, %rd2190;
	ld.local.f64 	%fd3698, [%rd2192];
$L__BB0_1408:
	add.f64 	%fd2894, %fd3702, %fd3703;
	add.f64 	%fd2895, %fd3700, %fd3701;
	add.f64 	%fd2896, %fd3699, %fd2894;
	add.f64 	%fd2898, %fd3698, %fd2895;
	abs.f64 	%fd2900, %fd2896;
	setp.gt.f64 	%p1673, %fd2900, 0d41CDCD64FF800000;
	setp.gt.f64 	%p1674, %fd2896, 0d0000000000000000;
	or.pred  	%p1675, %p1673, %p1674;
	setp.gt.f64 	%p1676, %fd2898, 0d0000000000000000;
	or.pred  	%p1677, %p1675, %p1676;
	selp.f64 	%fd2901, 0d7FF0000000000000, %fd2896, %p1677;
	selp.f64 	%fd2902, 0dBFF0000000000000, %fd2898, %p1677;
	add.f64 	%fd2904, %fd2901, 0d0000000000000000;
	add.f64 	%fd2905, %fd2902, 0dBDA5FD7FE1796495;
	div.rn.f64 	%fd2906, %fd2904, %fd2905;
	setp.lt.f64 	%p1678, %fd3697, %fd2906;
	setp.gt.f64 	%p1679, %fd2902, 0dC0A3880000000000;
	and.pred  	%p1680, %p1678, %p1679;
	selp.f64 	%fd3697, %fd2906, %fd3697, %p1680;
	selp.f64 	%fd3704, %fd2901, %fd3704, %p1680;
	add.s32 	%r3140, %r3140, 1;
	setp.ne.s32 	%p1681, %r3140, %r565;
	@%p1681 bra 	$L__BB0_1405;
$L__BB0_1409:
	abs.f64 	%fd2907, %fd1018;
	abs.f64 	%fd2908, %fd3704;
	max.f64 	%fd2910, %fd2907, %fd2908;
	setp.gt.f64 	%p1682, %fd2910, 0d41CDCD64FF800000;
	sub.f64 	%fd2911, %fd1018, %fd3704;
	abs.f64 	%fd2912, %fd2911;
	setp.geu.f64 	%p1683, %fd2912, 0d3EE4F8B588E368F1;
	or.pred  	%p1684, %p1682, %p1683;
	@%p1684 bra 	$L__BB0_1436;
	setp.lt.s32 	%p1685, %r566, 6;
	@%p1685 bra 	$L__BB0_1625;
	ld.local.s8 	%rd122, [%rd109];
	ld.local.u8 	%rs492, [%rd74+1];
	mov.b32 	%r3141, 0;
$L__BB0_1412:
	add.s32 	%r609, %r3141, 2;
	cvt.u64.u32 	%rd2193, %r3141;
	add.s64 	%rd123, %rd74, %rd2193;
	ld.local.u8 	%rs83, [%rd123+2];
	cvt.u32.u16 	%r2329, %rs83;
	cvt.s32.s8 	%r2330, %r2329;
	mul.wide.s32 	%rd2194, %r2330, 5;
	add.s64 	%rd2195, %rd2194, %rd122;
	shl.b64 	%rd2196, %rd2195, 3;
	add.s64 	%rd124, %rd41, %rd2196;
	ld.global.f64 	%fd1044, [%rd124+45440];
	add.s32 	%r610, %r3141, 1;
	cvt.u64.u16 	%rd2197, %rs492;
	cvt.s64.s8 	%rd2198, %rd2197;
	mad.lo.s64 	%rd125, %rd122, 24, %rd2195;
	add.s64 	%rd2199, %rd125, %rd2198;
	shl.b64 	%rd2200, %rd2199, 3;
	add.s64 	%rd126, %rd41, %rd2200;
	ld.global.f64 	%fd2914, [%rd126+22000];
	add.f64 	%fd2915, %fd1044, %fd2914;
	mad.lo.s32 	%r2331, %r421, %r3141, %r421;
	add.s32 	%r2332, %r569, %r2331;
	mul.wide.s32 	%rd2201, %r2332, 8;
	add.s64 	%rd2202, %rd70, %rd2201;
	ld.local.f64 	%fd1045, [%rd2202];
	add.f64 	%fd2916, %fd2915, %fd1045;
	abs.f64 	%fd2917, %fd2916;
	setp.gt.f64 	%p1686, %fd2917, 0d41CDCD64FF800000;
	sub.f64 	%fd2918, %fd882, %fd2916;
	abs.f64 	%fd2919, %fd2918;
	setp.geu.f64 	%p1687, %fd2919, 0d3EE4F8B588E368F1;
	or.pred  	%p1688, %p1686, %p1687;
	add.s64 	%rd127, %rd69, %rd2201;
	@%p1688 bra 	$L__BB0_1422;
	ld.global.f64 	%fd2921, [%rd124+45640];
	ld.global.f64 	%fd2922, [%rd126+23000];
	add.f64 	%fd2923, %fd2921, %fd2922;
	ld.local.f64 	%fd2924, [%rd127];
	add.f64 	%fd2925, %fd2923, %fd2924;
	abs.f64 	%fd2926, %fd2925;
	setp.gt.f64 	%p1689, %fd2926, 0d41CDCD64FF800000;
	sub.f64 	%fd2927, %fd1018, %fd2925;
	abs.f64 	%fd2928, %fd2927;
	setp.geu.f64 	%p1690, %fd2928, 0d3EE4F8B588E368F1;
	or.pred  	%p1691, %p1689, %p1690;
	@%p1691 bra 	$L__BB0_1422;
	add.s32 	%r611, %r3187, 1;
	setp.le.s32 	%p1692, %r3185, %r611;
	@%p1692 bra 	$L__BB0_1421;
	not.b32 	%r2333, %r3187;
	add.s32 	%r2334, %r3185, %r2333;
	add.s32 	%r612, %r3185, -2;
	and.b32  	%r613, %r2334, 3;
	setp.eq.s32 	%p1693, %r613, 0;
	mov.u32 	%r3142, %r3185;
	@%p1693 bra 	$L__BB0_1419;
	add.s32 	%r3142, %r3185, -1;
	mul.lo.s32 	%r2335, %r3142, 3;
	mul.wide.s32 	%rd2203, %r2335, 4;
	add.s64 	%rd128, %rd68, %rd2203;
	ld.local.u32 	%r2336, [%rd128];
	st.local.u32 	[%rd128+12], %r2336;
	ld.local.u32 	%r2337, [%rd128+4];
	st.local.u32 	[%rd128+16], %r2337;
	ld.local.u32 	%r2338, [%rd128+8];
	st.local.u32 	[%rd128+20], %r2338;
	setp.eq.s32 	%p1694, %r613, 1;
	@%p1694 bra 	$L__BB0_1419;
	ld.local.u32 	%r2339, [%rd128+-12];
	st.local.u32 	[%rd128], %r2339;
	ld.local.u32 	%r2340, [%rd128+-8];
	st.local.u32 	[%rd128+4], %r2340;
	ld.local.u32 	%r2341, [%rd128+-4];
	st.local.u32 	[%rd128+8], %r2341;
	setp.eq.s32 	%p1695, %r613, 2;
	mov.u32 	%r3142, %r612;
	@%p1695 bra 	$L__BB0_1419;
	add.s32 	%r3142, %r3185, -3;
	ld.local.u32 	%r2342, [%rd128+-24];
	st.local.u32 	[%rd128+-12], %r2342;
	ld.local.u32 	%r2343, [%rd128+-20];
	st.local.u32 	[%rd128+-8], %r2343;
	ld.local.u32 	%r2344, [%rd128+-16];
	st.local.u32 	[%rd128+-4], %r2344;
$L__BB0_1419:
	sub.s32 	%r2345, %r612, %r3187;
	setp.lt.u32 	%p1696, %r2345, 3;
	@%p1696 bra 	$L__BB0_1421;
$L__BB0_1420:
	mul.lo.s32 	%r2346, %r3142, 3;
	add.s32 	%r2347, %r2346, -3;
	mul.wide.s32 	%rd2204, %r2347, 4;
	add.s64 	%rd2205, %rd68, %rd2204;
	ld.local.u32 	%r2348, [%rd2205];
	st.local.u32 	[%rd2205+12], %r2348;
	ld.local.u32 	%r2349, [%rd2205+4];
	st.local.u32 	[%rd2205+16], %r2349;
	ld.local.u32 	%r2350, [%rd2205+8];
	st.local.u32 	[%rd2205+20], %r2350;
	ld.local.u32 	%r2351, [%rd2205+-12];
	st.local.u32 	[%rd2205], %r2351;
	ld.local.u32 	%r2352, [%rd2205+-8];
	st.local.u32 	[%rd2205+4], %r2352;
	ld.local.u32 	%r2353, [%rd2205+-4];
	st.local.u32 	[%rd2205+8], %r2353;
	ld.local.u32 	%r2354, [%rd2205+-24];
	st.local.u32 	[%rd2205+-12], %r2354;
	ld.local.u32 	%r2355, [%rd2205+-20];
	st.local.u32 	[%rd2205+-8], %r2355;
	ld.local.u32 	%r2356, [%rd2205+-16];
	st.local.u32 	[%rd2205+-4], %r2356;
	shl.b32 	%r2357, %r3142, 1;
	sub.s32 	%r2358, %r2346, %r2357;
	add.s32 	%r3142, %r2358, -4;
	ld.local.u32 	%r2359, [%rd2205+-36];
	st.local.u32 	[%rd2205+-24], %r2359;
	ld.local.u32 	%r2360, [%rd2205+-32];
	st.local.u32 	[%rd2205+-20], %r2360;
	ld.local.u32 	%r2361, [%rd2205+-28];
	st.local.u32 	[%rd2205+-16], %r2361;
	setp.gt.s32 	%p1697, %r3142, %r611;
	@%p1697 bra 	$L__BB0_1420;
$L__BB0_1421:
	st.local.u32 	[%rd106+12], %r609;
	st.local.u32 	[%rd106+16], %r566;
	mov.b32 	%r2362, 0;
	st.local.u32 	[%rd106+20], %r2362;
	add.s32 	%r3185, %r3185, 1;
	bra.uni 	$L__BB0_1625;
$L__BB0_1422:
	mul.wide.u32 	%rd2206, %r3141, 8;
	add.s64 	%rd2207, %rd71, %rd2206;
	ld.local.f64 	%fd2930, [%rd2207];
	add.f64 	%fd2931, %fd2930, %fd1044;
	ld.local.s8 	%rd2208, [%rd123+1];
	add.s64 	%rd2209, %rd125, %rd2208;
	shl.b64 	%rd2210, %rd2209, 3;
	add.s64 	%rd129, %rd41, %rd2210;
	ld.global.f64 	%fd2932, [%rd129+22000];
	add.f64 	%fd2933, %fd2931, %fd2932;
	add.f64 	%fd2934, %fd2933, %fd1045;
	abs.f64 	%fd2935, %fd2934;
	setp.gt.f64 	%p1698, %fd2935, 0d41CDCD64FF800000;
	sub.f64 	%fd2936, %fd882, %fd2934;
	abs.f64 	%fd2937, %fd2936;
	setp.geu.f64 	%p1699, %fd2937, 0d3EE4F8B588E368F1;
	or.pred  	%p1700, %p1698, %p1699;
	@%p1700 bra 	$L__BB0_1435;
	add.s64 	%rd2212, %rd72, %rd2206;
	ld.local.f64 	%fd2939, [%rd2212];
	ld.global.f64 	%fd2940, [%rd124+45640];
	add.f64 	%fd2941, %fd2939, %fd2940;
	ld.global.f64 	%fd2942, [%rd129+23000];
	add.f64 	%fd2943, %fd2941, %fd2942;
	ld.local.f64 	%fd2944, [%rd127];
	add.f64 	%fd2945, %fd2943, %fd2944;
	abs.f64 	%fd2946, %fd2945;
	setp.gt.f64 	%p1701, %fd2946, 0d41CDCD64FF800000;
	sub.f64 	%fd2947, %fd1018, %fd2945;
	abs.f64 	%fd2948, %fd2947;
	setp.geu.f64 	%p1702, %fd2948, 0d3EE4F8B588E368F1;
	or.pred  	%p1703, %p1701, %p1702;
	@%p1703 bra 	$L__BB0_1435;
	add.s32 	%r620, %r3187, 1;
	setp.le.s32 	%p1704, %r3185, %r620;
	@%p1704 bra 	$L__BB0_1431;
	not.b32 	%r2363, %r3187;
	add.s32 	%r2364, %r3185, %r2363;
	add.s32 	%r621, %r3185, -2;
	and.b32  	%r622, %r2364, 3;
	setp.eq.s32 	%p1705, %r622, 0;
	mov.u32 	%r3144, %r3185;
	@%p1705 bra 	$L__BB0_1429;
	add.s32 	%r3144, %r3185, -1;
	mul.lo.s32 	%r2365, %r3144, 3;
	mul.wide.s32 	%rd2213, %r2365, 4;
	add.s64 	%rd130, %rd68, %rd2213;
	ld.local.u32 	%r2366, [%rd130];
	st.local.u32 	[%rd130+12], %r2366;
	ld.local.u32 	%r2367, [%rd130+4];
	st.local.u32 	[%rd130+16], %r2367;
	ld.local.u32 	%r2368, [%rd130+8];
	st.local.u32 	[%rd130+20], %r2368;
	setp.eq.s32 	%p1706, %r622, 1;
	@%p1706 bra 	$L__BB0_1429;
	ld.local.u32 	%r2369, [%rd130+-12];
	st.local.u32 	[%rd130], %r2369;
	ld.local.u32 	%r2370, [%rd130+-8];
	st.local.u32 	[%rd130+4], %r2370;
	ld.local.u32 	%r2371, [%rd130+-4];
	st.local.u32 	[%rd130+8], %r2371;
	setp.eq.s32 	%p1707, %r622, 2;
	mov.u32 	%r3144, %r621;
	@%p1707 bra 	$L__BB0_1429;
	add.s32 	%r3144, %r3185, -3;
	ld.local.u32 	%r2372, [%rd130+-24];
	st.local.u32 	[%rd130+-12], %r2372;
	ld.local.u32 	%r2373, [%rd130+-20];
	st.local.u32 	[%rd130+-8], %r2373;
	ld.local.u32 	%r2374, [%rd130+-16];
	st.local.u32 	[%rd130+-4], %r2374;
$L__BB0_1429:
	sub.s32 	%r2375, %r621, %r3187;
	setp.lt.u32 	%p1708, %r2375, 3;
	@%p1708 bra 	$L__BB0_1431;
$L__BB0_1430:
	mul.lo.s32 	%r2376, %r3144, 3;
	add.s32 	%r2377, %r2376, -3;
	mul.wide.s32 	%rd2214, %r2377, 4;
	add.s64 	%rd2215, %rd68, %rd2214;
	ld.local.u32 	%r2378, [%rd2215];
	st.local.u32 	[%rd2215+12], %r2378;
	ld.local.u32 	%r2379, [%rd2215+4];
	st.local.u32 	[%rd2215+16], %r2379;
	ld.local.u32 	%r2380, [%rd2215+8];
	st.local.u32 	[%rd2215+20], %r2380;
	ld.local.u32 	%r2381, [%rd2215+-12];
	st.local.u32 	[%rd2215], %r2381;
	ld.local.u32 	%r2382, [%rd2215+-8];
	st.local.u32 	[%rd2215+4], %r2382;
	ld.local.u32 	%r2383, [%rd2215+-4];
	st.local.u32 	[%rd2215+8], %r2383;
	ld.local.u32 	%r2384, [%rd2215+-24];
	st.local.u32 	[%rd2215+-12], %r2384;
	ld.local.u32 	%r2385, [%rd2215+-20];
	st.local.u32 	[%rd2215+-8], %r2385;
	ld.local.u32 	%r2386, [%rd2215+-16];
	st.local.u32 	[%rd2215+-4], %r2386;
	shl.b32 	%r2387, %r3144, 1;
	sub.s32 	%r2388, %r2376, %r2387;
	add.s32 	%r3144, %r2388, -4;
	ld.local.u32 	%r2389, [%rd2215+-36];
	st.local.u32 	[%rd2215+-24], %r2389;
	ld.local.u32 	%r2390, [%rd2215+-32];
	st.local.u32 	[%rd2215+-20], %r2390;
	ld.local.u32 	%r2391, [%rd2215+-28];
	st.local.u32 	[%rd2215+-16], %r2391;
	setp.gt.s32 	%p1709, %r3144, %r620;
	@%p1709 bra 	$L__BB0_1430;
$L__BB0_1431:
	st.local.u32 	[%rd106+12], %r609;
	st.local.u32 	[%rd106+16], %r566;
	mov.b32 	%r2392, 0;
	st.local.u32 	[%rd106+20], %r2392;
	setp.le.s32 	%p1710, %r3185, %r3187;
	@%p1710 bra 	$L__BB0_1434;
	add.s32 	%r3146, %r3185, 1;
$L__BB0_1433:
	add.s32 	%r3146, %r3146, -1;
	mul.lo.s32 	%r2393, %r3146, 3;
	mul.wide.s32 	%rd2216, %r2393, 4;
	add.s64 	%rd2217, %rd68, %rd2216;
	ld.local.u32 	%r2394, [%rd2217];
	st.local.u32 	[%rd2217+12], %r2394;
	ld.local.u32 	%r2395, [%rd2217+4];
	st.local.u32 	[%rd2217+16], %r2395;
	ld.local.u32 	%r2396, [%rd2217+8];
	st.local.u32 	[%rd2217+20], %r2396;
	setp.gt.s32 	%p1711, %r3146, %r620;
	@%p1711 bra 	$L__BB0_1433;
$L__BB0_1434:
	st.local.u32 	[%rd106+12], %r3141;
	mov.b32 	%r2397, 0;
	st.local.u32 	[%rd106+16], %r2397;
	mov.b32 	%r2398, 1;
	st.local.u32 	[%rd106+20], %r2398;
	add.s32 	%r3185, %r3185, 2;
	bra.uni 	$L__BB0_1625;
$L__BB0_1435:
	setp.eq.s32 	%p1712, %r610, %r565;
	mov.u16 	%rs492, %rs83;
	mov.u32 	%r3141, %r610;
	@%p1712 bra 	$L__BB0_1625;
	bra.uni 	$L__BB0_1412;
$L__BB0_1436:
	setp.lt.s32 	%p1713, %r566, 6;
	mov.f64 	%fd3713, 0dBFF0000000000000;
	@%p1713 bra 	$L__BB0_1442;
	add.s32 	%r632, %r566, -2;
	mov.b32 	%r3147, 0;
	mov.f64 	%fd3706, 0dFFF0000000000000;
	mov.f64 	%fd3713, 0dBFF0000000000000;
$L__BB0_1438:
	mul.wide.u32 	%rd2218, %r3147, 8;
	add.s64 	%rd2219, %rd72, %rd2218;
	ld.local.f64 	%fd1048, [%rd2219];
	add.f64 	%fd2953, %fd1048, 0d0000000000000000;
	add.s64 	%rd2220, %rd71, %rd2218;
	ld.local.f64 	%fd1049, [%rd2220];
	add.f64 	%fd2954, %fd1049, 0dBDA5FD7FE1796495;
	div.rn.f64 	%fd2955, %fd2953, %fd2954;
	setp.ltu.f64 	%p1714, %fd2955, 0d0000000000000000;
	@%p1714 bra 	$L__BB0_1440;
	cvt.u64.u32 	%rd2221, %r3147;
	add.s64 	%rd2222, %rd74, %rd2221;
	ld.local.s8 	%r2400, [%rd2222+1];
	mul.wide.s32 	%rd2223, %r2400, 5;
	ld.local.s8 	%rs440, [%rd109+-1];
	cvt.s64.s16 	%rd2224, %rs440;
	add.s64 	%rd2225, %rd2223, %rd2224;
	shl.b64 	%rd2226, %rd2225, 3;
	add.s64 	%rd2227, %rd41, %rd2226;
	ld.global.f64 	%fd2956, [%rd2227+45640];
	add.f64 	%fd3711, %fd1048, %fd2956;
	ld.local.s8 	%rs441, [%rd109];
	mov.b32 	%r2401, {%rs440, %rs441};
	mov.b32 	%r2402, 1305;
	dp2a.lo.s32.u32 	%r2403, %r2401, %r2402, %r2400;
	mul.wide.s32 	%rd2228, %r2403, 8;
	add.s64 	%rd2229, %rd41, %rd2228;
	ld.global.f64 	%fd3712, [%rd2229+21000];
	mad.lo.s32 	%r2404, %r3147, %r421, %r632;
	mul.wide.s32 	%rd2230, %r2404, 8;
	add.s64 	%rd2231, %rd69, %rd2230;
	ld.local.f64 	%fd3708, [%rd2231];
	ld.global.f64 	%fd2957, [%rd2227+45440];
	add.f64 	%fd3709, %fd1049, %fd2957;
	ld.global.f64 	%fd3710, [%rd2229+20000];
	add.s64 	%rd2232, %rd70, %rd2230;
	ld.local.f64 	%fd3707, [%rd2232];
	bra.uni 	$L__BB0_1441;
$L__BB0_1440:
	cvt.u64.u32 	%rd2233, %r3147;
	add.s64 	%rd2234, %rd74, %rd2233;
	ld.local.s8 	%r2405, [%rd2234+1];
	mul.wide.s32 	%rd2235, %r2405, 5;
	ld.local.s8 	%rs442, [%rd109+-1];
	cvt.s64.s16 	%rd2236, %rs442;
	add.s64 	%rd2237, %rd2235, %rd2236;
	shl.b64 	%rd2238, %rd2237, 3;
	add.s64 	%rd2239, %rd41, %rd2238;
	ld.global.f64 	%fd3711, [%rd2239+45640];
	ld.local.s8 	%rs443, [%rd109];
	mov.b32 	%r2406, {%rs442, %rs443};
	mov.b32 	%r2407, 1305;
	dp2a.lo.s32.u32 	%r2408, %r2406, %r2407, %r2405;
	mul.wide.s32 	%rd2240, %r2408, 8;
	add.s64 	%rd2241, %rd41, %rd2240;
	ld.global.f64 	%fd3712, [%rd2241+21000];
	mad.lo.s32 	%r2409, %r3147, %r421, %r632;
	mul.wide.s32 	%rd2242, %r2409, 8;
	add.s64 	%rd2243, %rd69, %rd2242;
	ld.local.f64 	%fd3708, [%rd2243];
	ld.global.f64 	%fd3709, [%rd2239+45440];
	ld.global.f64 	%fd3710, [%rd2241+20000];
	add.s64 	%rd2244, %rd70, %rd2242;
	ld.local.f64 	%fd3707, [%rd2244];
$L__BB0_1441:
	add.f64 	%fd2958, %fd3711, %fd3712;
	add.f64 	%fd2959, %fd3709, %fd3710;
	add.f64 	%fd2960, %fd3708, %fd2958;
	add.f64 	%fd2962, %fd3707, %fd2959;
	abs.f64 	%fd2964, %fd2960;
	setp.gt.f64 	%p1715, %fd2964, 0d41CDCD64FF800000;
	setp.gt.f64 	%p1716, %fd2960, 0d0000000000000000;
	or.pred  	%p1717, %p1715, %p1716;
	setp.gt.f64 	%p1718, %fd2962, 0d0000000000000000;
	or.pred  	%p1719, %p1717, %p1718;
	selp.f64 	%fd2965, 0dBFF0000000000000, %fd2962, %p1719;
	add.f64 	%fd2967, %fd2960, 0d0000000000000000;
	selp.f64 	%fd2968, 0d7FF0000000000000, %fd2967, %p1719;
	add.f64 	%fd2969, %fd2965, 0dBDA5FD7FE1796495;
	div.rn.f64 	%fd2970, %fd2968, %fd2969;
	setp.lt.f64 	%p1720, %fd3706, %fd2970;
	setp.gt.f64 	%p1721, %fd2965, 0dC0A3880000000000;
	and.pred  	%p1722, %p1720, %p1721;
	selp.f64 	%fd3706, %fd2970, %fd3706, %p1722;
	selp.f64 	%fd3713, %fd2965, %fd3713, %p1722;
	add.s32 	%r3147, %r3147, 1;
	setp.ne.s32 	%p1723, %r3147, %r565;
	@%p1723 bra 	$L__BB0_1438;
$L__BB0_1442:
	abs.f64 	%fd2971, %fd3713;
	max.f64 	%fd2973, %fd936, %fd2971;
	setp.gt.f64 	%p1724, %fd2973, 0d41CDCD64FF800000;
	sub.f64 	%fd2974, %fd882, %fd3713;
	abs.f64 	%fd2975, %fd2974;
	setp.geu.f64 	%p1725, %fd2975, 0d3EE4F8B588E368F1;
	or.pred  	%p1726, %p1724, %p1725;
	@%p1726 bra 	$L__BB0_1476;
	setp.lt.s32 	%p1727, %r566, 6;
	ld.local.f64 	%fd1071, [%rd108];
	mov.f64 	%fd3722, 0d7FF0000000000000;
	@%p1727 bra 	$L__BB0_1449;
	add.s32 	%r635, %r566, -2;
	mov.b32 	%r3148, 0;
	mov.f64 	%fd3715, 0dFFF0000000000000;
	mov.f64 	%fd3722, 0d7FF0000000000000;
$L__BB0_1445:
	mul.wide.u32 	%rd2245, %r3148, 8;
	add.s64 	%rd2246, %rd72, %rd2245;
	ld.local.f64 	%fd1074, [%rd2246];
	add.f64 	%fd2980, %fd1074, 0d0000000000000000;
	add.s64 	%rd2247, %rd71, %rd2245;
	ld.local.f64 	%fd1075, [%rd2247];
	add.f64 	%fd2981, %fd1075, 0dBDA5FD7FE1796495;
	div.rn.f64 	%fd2982, %fd2980, %fd2981;
	setp.ltu.f64 	%p1728, %fd2982, 0d0000000000000000;
	@%p1728 bra 	$L__BB0_1447;
	cvt.u64.u32 	%rd2248, %r3148;
	add.s64 	%rd2249, %rd74, %rd2248;
	ld.local.s8 	%r2411, [%rd2249+1];
	mul.wide.s32 	%rd2250, %r2411, 5;
	ld.local.s8 	%rs444, [%rd109+-1];
	cvt.s64.s16 	%rd2251, %rs444;
	add.s64 	%rd2252, %rd2250, %rd2251;
	shl.b64 	%rd2253, %rd2252, 3;
	add.s64 	%rd2254, %rd41, %rd2253;
	ld.global.f64 	%fd2983, [%rd2254+45640];
	add.f64 	%fd3720, %fd1074, %fd2983;
	ld.local.s8 	%rs445, [%rd109];
	mov.b32 	%r2412, {%rs444, %rs445};
	mov.b32 	%r2413, 1305;
	dp2a.lo.s32.u32 	%r2414, %r2412, %r2413, %r2411;
	mul.wide.s32 	%rd2255, %r2414, 8;
	add.s64 	%rd2256, %rd41, %rd2255;
	ld.global.f64 	%fd3721, [%rd2256+21000];
	mad.lo.s32 	%r2415, %r3148, %r421, %r635;
	mul.wide.s32 	%rd2257, %r2415, 8;
	add.s64 	%rd2258, %rd69, %rd2257;
	ld.local.f64 	%fd3717, [%rd2258];
	ld.global.f64 	%fd2984, [%rd2254+45440];
	add.f64 	%fd3718, %fd1075, %fd2984;
	ld.global.f64 	%fd3719, [%rd2256+20000];
	add.s64 	%rd2259, %rd70, %rd2257;
	ld.local.f64 	%fd3716, [%rd2259];
	bra.uni 	$L__BB0_1448;
$L__BB0_1447:
	cvt.u64.u32 	%rd2260, %r3148;
	add.s64 	%rd2261, %rd74, %rd2260;
	ld.local.s8 	%r2416, [%rd2261+1];
	mul.wide.s32 	%rd2262, %r2416, 5;
	ld.local.s8 	%rs446, [%rd109+-1];
	cvt.s64.s16 	%rd2263, %rs446;
	add.s64 	%rd2264, %rd2262, %rd2263;
	shl.b64 	%rd2265, %rd2264, 3;
	add.s64 	%rd2266, %rd41, %rd2265;
	ld.global.f64 	%fd3720, [%rd2266+45640];
	ld.local.s8 	%rs447, [%rd109];
	mov.b32 	%r2417, {%rs446, %rs447};
	mov.b32 	%r2418, 1305;
	dp2a.lo.s32.u32 	%r2419, %r2417, %r2418, %r2416;
	mul.wide.s32 	%rd2267, %r2419, 8;
	add.s64 	%rd2268, %rd41, %rd2267;
	ld.global.f64 	%fd3721, [%rd2268+21000];
	mad.lo.s32 	%r2420, %r3148, %r421, %r635;
	mul.wide.s32 	%rd2269, %r2420, 8;
	add.s64 	%rd2270, %rd69, %rd2269;
	ld.local.f64 	%fd3717, [%rd2270];
	ld.global.f64 	%fd3718, [%rd2266+45440];
	ld.global.f64 	%fd3719, [%rd2268+20000];
	add.s64 	%rd2271, %rd70, %rd2269;
	ld.local.f64 	%fd3716, [%rd2271];
$L__BB0_1448:
	add.f64 	%fd2985, %fd3720, %fd3721;
	add.f64 	%fd2986, %fd3718, %fd3719;
	add.f64 	%fd2987, %fd3717, %fd2985;
	add.f64 	%fd2989, %fd3716, %fd2986;
	abs.f64 	%fd2991, %fd2987;
	setp.gt.f64 	%p1729, %fd2991, 0d41CDCD64FF800000;
	setp.gt.f64 	%p1730, %fd2987, 0d0000000000000000;
	or.pred  	%p1731, %p1729, %p1730;
	setp.gt.f64 	%p1732, %fd2989, 0d0000000000000000;
	or.pred  	%p1733, %p1731, %p1732;
	selp.f64 	%fd2992, 0d7FF0000000000000, %fd2987, %p1733;
	selp.f64 	%fd2993, 0dBFF0000000000000, %fd2989, %p1733;
	add.f64 	%fd2995, %fd2992, 0d0000000000000000;
	add.f64 	%fd2996, %fd2993, 0dBDA5FD7FE1796495;
	div.rn.f64 	%fd2997, %fd2995, %fd2996;
	setp.lt.f64 	%p1734, %fd3715, %fd2997;
	setp.gt.f64 	%p1735, %fd2993, 0dC0A3880000000000;
	and.pred  	%p1736, %p1734, %p1735;
	selp.f64 	%fd3715, %fd2997, %fd3715, %p1736;
	selp.f64 	%fd3722, %fd2992, %fd3722, %p1736;
	add.s32 	%r3148, %r3148, 1;
	setp.ne.s32 	%p1737, %r3148, %r565;
	@%p1737 bra 	$L__BB0_1445;
$L__BB0_1449:
	abs.f64 	%fd2998, %fd1071;
	abs.f64 	%fd2999, %fd3722;
	max.f64 	%fd3001, %fd2998, %fd2999;
	setp.gt.f64 	%p1738, %fd3001, 0d41CDCD64FF800000;
	sub.f64 	%fd3002, %fd1071, %fd3722;
	abs.f64 	%fd3003, %fd3002;
	setp.geu.f64 	%p1739, %fd3003, 0d3EE4F8B588E368F1;
	or.pred  	%p1740, %p1738, %p1739;
	@%p1740 bra 	$L__BB0_1476;
	setp.lt.s32 	%p1741, %r566, 6;
	@%p1741 bra 	$L__BB0_1625;
	ld.local.s8 	%rd131, [%rd109+-1];
	ld.local.s8 	%rd132, [%rd109];
	add.s32 	%r638, %r566, -2;
	mov.b32 	%r3149, 0;
$L__BB0_1452:
	add.s32 	%r640, %r3149, 1;
	cvt.u64.u32 	%rd2272, %r3149;
	add.s64 	%rd2273, %rd74, %rd2272;
	ld.local.s8 	%r2422, [%rd2273+1];
	mul.wide.s32 	%rd2274, %r2422, 5;
	add.s64 	%rd2275, %rd2274, %rd131;
	shl.b64 	%rd2276, %rd2275, 3;
	add.s64 	%rd133, %rd41, %rd2276;
	ld.global.f64 	%fd1097, [%rd133+45440];
	cvt.u16.u64 	%rs448, %rd131;
	cvt.u16.u64 	%rs449, %rd132;
	mov.b32 	%r2423, {%rs448, %rs449};
	mov.b32 	%r2424, 1305;
	dp2a.lo.s32.u32 	%r2425, %r2423, %r2424, %r2422;
	mul.wide.s32 	%rd2277, %r2425, 8;
	add.s64 	%rd134, %rd41, %rd2277;
	ld.global.f64 	%fd1098, [%rd134+20000];
	add.f64 	%fd3005, %fd1097, %fd1098;
	mad.lo.s32 	%r2426, %r3149, %r421, %r638;
	mul.wide.s32 	%rd2278, %r2426, 8;
	add.s64 	%rd2279, %rd70, %rd2278;
	ld.local.f64 	%fd1099, [%rd2279];
	add.f64 	%fd3006, %fd3005, %fd1099;
	abs.f64 	%fd3007, %fd3006;
	setp.gt.f64 	%p1742, %fd3007, 0d41CDCD64FF800000;
	sub.f64 	%fd3008, %fd882, %fd3006;
	abs.f64 	%fd3009, %fd3008;
	setp.geu.f64 	%p1743, %fd3009, 0d3EE4F8B588E368F1;
	or.pred  	%p1744, %p1742, %p1743;
	add.s64 	%rd135, %rd69, %rd2278;
	@%p1744 bra 	$L__BB0_1462;
	ld.global.f64 	%fd3011, [%rd133+45640];
	ld.global.f64 	%fd3012, [%rd134+21000];
	add.f64 	%fd3013, %fd3011, %fd3012;
	ld.local.f64 	%fd3014, [%rd135];
	add.f64 	%fd3015, %fd3013, %fd3014;
	abs.f64 	%fd3016, %fd3015;
	setp.gt.f64 	%p1745, %fd3016, 0d41CDCD64FF800000;
	sub.f64 	%fd3017, %fd1071, %fd3015;
	abs.f64 	%fd3018, %fd3017;
	setp.geu.f64 	%p1746, %fd3018, 0d3EE4F8B588E368F1;
	or.pred  	%p1747, %p1745, %p1746;
	@%p1747 bra 	$L__BB0_1462;
	add.s32 	%r641, %r3187, 1;
	setp.le.s32 	%p1748, %r3185, %r641;
	@%p1748 bra 	$L__BB0_1461;
	not.b32 	%r2427, %r3187;
	add.s32 	%r2428, %r3185, %r2427;
	add.s32 	%r642, %r3185, -2;
	and.b32  	%r643, %r2428, 3;
	setp.eq.s32 	%p1749, %r643, 0;
	mov.u32 	%r3150, %r3185;
	@%p1749 bra 	$L__BB0_1459;
	add.s32 	%r3150, %r3185, -1;
	mul.lo.s32 	%r2429, %r3150, 3;
	mul.wide.s32 	%rd2280, %r2429, 4;
	add.s64 	%rd136, %rd68, %rd2280;
	ld.local.u32 	%r2430, [%rd136];
	st.local.u32 	[%rd136+12], %r2430;
	ld.local.u32 	%r2431, [%rd136+4];
	st.local.u32 	[%rd136+16], %r2431;
	ld.local.u32 	%r2432, [%rd136+8];
	st.local.u32 	[%rd136+20], %r2432;
	setp.eq.s32 	%p1750, %r643, 1;
	@%p1750 bra 	$L__BB0_1459;
	ld.local.u32 	%r2433, [%rd136+-12];
	st.local.u32 	[%rd136], %r2433;
	ld.local.u32 	%r2434, [%rd136+-8];
	st.local.u32 	[%rd136+4], %r2434;
	ld.local.u32 	%r2435, [%rd136+-4];
	st.local.u32 	[%rd136+8], %r2435;
	setp.eq.s32 	%p1751, %r643, 2;
	mov.u32 	%r3150, %r642;
	@%p1751 bra 	$L__BB0_1459;
	add.s32 	%r3150, %r3185, -3;
	ld.local.u32 	%r2436, [%rd136+-24];
	st.local.u32 	[%rd136+-12], %r2436;
	ld.local.u32 	%r2437, [%rd136+-20];
	st.local.u32 	[%rd136+-8], %r2437;
	ld.local.u32 	%r2438, [%rd136+-16];
	st.local.u32 	[%rd136+-4], %r2438;
$L__BB0_1459:
	sub.s32 	%r2439, %r642, %r3187;
	setp.lt.u32 	%p1752, %r2439, 3;
	@%p1752 bra 	$L__BB0_1461;
$L__BB0_1460:
	mul.lo.s32 	%r2440, %r3150, 3;
	add.s32 	%r2441, %r2440, -3;
	mul.wide.s32 	%rd2281, %r2441, 4;
	add.s64 	%rd2282, %rd68, %rd2281;
	ld.local.u32 	%r2442, [%rd2282];
	st.local.u32 	[%rd2282+12], %r2442;
	ld.local.u32 	%r2443, [%rd2282+4];
	st.local.u32 	[%rd2282+16], %r2443;
	ld.local.u32 	%r2444, [%rd2282+8];
	st.local.u32 	[%rd2282+20], %r2444;
	ld.local.u32 	%r2445, [%rd2282+-12];
	st.local.u32 	[%rd2282], %r2445;
	ld.local.u32 	%r2446, [%rd2282+-8];
	st.local.u32 	[%rd2282+4], %r2446;
	ld.local.u32 	%r2447, [%rd2282+-4];
	st.local.u32 	[%rd2282+8], %r2447;
	ld.local.u32 	%r2448, [%rd2282+-24];
	st.local.u32 	[%rd2282+-12], %r2448;
	ld.local.u32 	%r2449, [%rd2282+-20];
	st.local.u32 	[%rd2282+-8], %r2449;
	ld.local.u32 	%r2450, [%rd2282+-16];
	st.local.u32 	[%rd2282+-4], %r2450;
	shl.b32 	%r2451, %r3150, 1;
	sub.s32 	%r2452, %r2440, %r2451;
	add.s32 	%r3150, %r2452, -4;
	ld.local.u32 	%r2453, [%rd2282+-36];
	st.local.u32 	[%rd2282+-24], %r2453;
	ld.local.u32 	%r2454, [%rd2282+-32];
	st.local.u32 	[%rd2282+-20], %r2454;
	ld.local.u32 	%r2455, [%rd2282+-28];
	st.local.u32 	[%rd2282+-16], %r2455;
	setp.gt.s32 	%p1753, %r3150, %r641;
	@%p1753 bra 	$L__BB0_1460;
$L__BB0_1461:
	st.local.u32 	[%rd106+12], %r640;
	st.local.u32 	[%rd106+16], %r569;
	mov.b32 	%r2456, 0;
	st.local.u32 	[%rd106+20], %r2456;
	add.s32 	%r3185, %r3185, 1;
	bra.uni 	$L__BB0_1625;
$L__BB0_1462:
	mul.wide.u32 	%rd2283, %r3149, 8;
	add.s64 	%rd2284, %rd71, %rd2283;
	ld.local.f64 	%fd3020, [%rd2284];
	add.f64 	%fd3021, %fd3020, %fd1097;
	add.f64 	%fd3022, %fd3021, %fd1098;
	add.f64 	%fd3023, %fd3022, %fd1099;
	abs.f64 	%fd3024, %fd3023;
	setp.gt.f64 	%p1754, %fd3024, 0d41CDCD64FF800000;
	sub.f64 	%fd3025, %fd882, %fd3023;
	abs.f64 	%fd3026, %fd3025;
	setp.geu.f64 	%p1755, %fd3026, 0d3EE4F8B588E368F1;
	or.pred  	%p1756, %p1754, %p1755;
	@%p1756 bra 	$L__BB0_1475;
	add.s64 	%rd2286, %rd72, %rd2283;
	ld.local.f64 	%fd3028, [%rd2286];
	ld.global.f64 	%fd3029, [%rd133+45640];
	add.f64 	%fd3030, %fd3028, %fd3029;
	ld.global.f64 	%fd3031, [%rd134+21000];
	add.f64 	%fd3032, %fd3030, %fd3031;
	ld.local.f64 	%fd3033, [%rd135];
	add.f64 	%fd3034, %fd3032, %fd3033;
	abs.f64 	%fd3035, %fd3034;
	setp.gt.f64 	%p1757, %fd3035, 0d41CDCD64FF800000;
	sub.f64 	%fd3036, %fd1071, %fd3034;
	abs.f64 	%fd3037, %fd3036;
	setp.geu.f64 	%p1758, %fd3037, 0d3EE4F8B588E368F1;
	or.pred  	%p1759, %p1757, %p1758;
	@%p1759 bra 	$L__BB0_1475;
	add.s32 	%r650, %r3187, 1;
	setp.le.s32 	%p1760, %r3185, %r650;
	@%p1760 bra 	$L__BB0_1471;
	not.b32 	%r2457, %r3187;
	add.s32 	%r2458, %r3185, %r2457;
	add.s32 	%r651, %r3185, -2;
	and.b32  	%r652, %r2458, 3;
	setp.eq.s32 	%p1761, %r652, 0;
	mov.u32 	%r3152, %r3185;
	@%p1761 bra 	$L__BB0_1469;
	add.s32 	%r3152, %r3185, -1;
	mul.lo.s32 	%r2459, %r3152, 3;
	mul.wide.s32 	%rd2287, %r2459, 4;
	add.s64 	%rd137, %rd68, %rd2287;
	ld.local.u32 	%r2460, [%rd137];
	st.local.u32 	[%rd137+12], %r2460;
	ld.local.u32 	%r2461, [%rd137+4];
	st.local.u32 	[%rd137+16], %r2461;
	ld.local.u32 	%r2462, [%rd137+8];
	st.local.u32 	[%rd137+20], %r2462;
	setp.eq.s32 	%p1762, %r652, 1;
	@%p1762 bra 	$L__BB0_1469;
	ld.local.u32 	%r2463, [%rd137+-12];
	st.local.u32 	[%rd137], %r2463;
	ld.local.u32 	%r2464, [%rd137+-8];
	st.local.u32 	[%rd137+4], %r2464;
	ld.local.u32 	%r2465, [%rd137+-4];
	st.local.u32 	[%rd137+8], %r2465;
	setp.eq.s32 	%p1763, %r652, 2;
	mov.u32 	%r3152, %r651;
	@%p1763 bra 	$L__BB0_1469;
	add.s32 	%r3152, %r3185, -3;
	ld.local.u32 	%r2466, [%rd137+-24];
	st.local.u32 	[%rd137+-12], %r2466;
	ld.local.u32 	%r2467, [%rd137+-20];
	st.local.u32 	[%rd137+-8], %r2467;
	ld.local.u32 	%r2468, [%rd137+-16];
	st.local.u32 	[%rd137+-4], %r2468;
$L__BB0_1469:
	sub.s32 	%r2469, %r651, %r3187;
	setp.lt.u32 	%p1764, %r2469, 3;
	@%p1764 bra 	$L__BB0_1471;
$L__BB0_1470:
	mul.lo.s32 	%r2470, %r3152, 3;
	add.s32 	%r2471, %r2470, -3;
	mul.wide.s32 	%rd2288, %r2471, 4;
	add.s64 	%rd2289, %rd68, %rd2288;
	ld.local.u32 	%r2472, [%rd2289];
	st.local.u32 	[%rd2289+12], %r2472;
	ld.local.u32 	%r2473, [%rd2289+4];
	st.local.u32 	[%rd2289+16], %r2473;
	ld.local.u32 	%r2474, [%rd2289+8];
	st.local.u32 	[%rd2289+20], %r2474;
	ld.local.u32 	%r2475, [%rd2289+-12];
	st.local.u32 	[%rd2289], %r2475;
	ld.local.u32 	%r2476, [%rd2289+-8];
	st.local.u32 	[%rd2289+4], %r2476;
	ld.local.u32 	%r2477, [%rd2289+-4];
	st.local.u32 	[%rd2289+8], %r2477;
	ld.local.u32 	%r2478, [%rd2289+-24];
	st.local.u32 	[%rd2289+-12], %r2478;
	ld.local.u32 	%r2479, [%rd2289+-20];
	st.local.u32 	[%rd2289+-8], %r2479;
	ld.local.u32 	%r2480, [%rd2289+-16];
	st.local.u32 	[%rd2289+-4], %r2480;
	shl.b32 	%r2481, %r3152, 1;
	sub.s32 	%r2482, %r2470, %r2481;
	add.s32 	%r3152, %r2482, -4;
	ld.local.u32 	%r2483, [%rd2289+-36];
	st.local.u32 	[%rd2289+-24], %r2483;
	ld.local.u32 	%r2484, [%rd2289+-32];
	st.local.u32 	[%rd2289+-20], %r2484;
	ld.local.u32 	%r2485, [%rd2289+-28];
	st.local.u32 	[%rd2289+-16], %r2485;
	setp.gt.s32 	%p1765, %r3152, %r650;
	@%p1765 bra 	$L__BB0_1470;
$L__BB0_1471:
	st.local.u32 	[%rd106+12], %r640;
	st.local.u32 	[%rd106+16], %r569;
	mov.b32 	%r2486, 0;
	st.local.u32 	[%rd106+20], %r2486;
	setp.le.s32 	%p1766, %r3185, %r3187;
	@%p1766 bra 	$L__BB0_1474;
	add.s32 	%r3154, %r3185, 1;
$L__BB0_1473:
	add.s32 	%r3154, %r3154, -1;
	mul.lo.s32 	%r2487, %r3154, 3;
	mul.wide.s32 	%rd2290, %r2487, 4;
	add.s64 	%rd2291, %rd68, %rd2290;
	ld.local.u32 	%r2488, [%rd2291];
	st.local.u32 	[%rd2291+12], %r2488;
	ld.local.u32 	%r2489, [%rd2291+4];
	st.local.u32 	[%rd2291+16], %r2489;
	ld.local.u32 	%r2490, [%rd2291+8];
	st.local.u32 	[%rd2291+20], %r2490;
	setp.gt.s32 	%p1767, %r3154, %r650;
	@%p1767 bra 	$L__BB0_1473;
$L__BB0_1474:
	st.local.u32 	[%rd106+12], %r3149;
	mov.b32 	%r2491, 0;
	st.local.u32 	[%rd106+16], %r2491;
	mov.b32 	%r2492, 1;
	st.local.u32 	[%rd106+20], %r2492;
	add.s32 	%r3185, %r3185, 2;
	bra.uni 	$L__BB0_1625;
$L__BB0_1475:
	setp.eq.s32 	%p1768, %r640, %r565;
	mov.u32 	%r3149, %r640;
	@%p1768 bra 	$L__BB0_1625;
	bra.uni 	$L__BB0_1452;
$L__BB0_1476:
	add.s32 	%r662, %r566, -6;
	setp.lt.s32 	%p1769, %r566, 7;
	mov.f64 	%fd3731, 0dBFF0000000000000;
	@%p1769 bra 	$L__BB0_1482;
	add.s32 	%r663, %r566, -2;
	mov.b32 	%r3155, 0;
	mov.f64 	%fd3724, 0dFFF0000000000000;
	mov.f64 	%fd3731, 0dBFF0000000000000;
$L__BB0_1478:
	mul.wide.u32 	%rd2292, %r3155, 8;
	add.s64 	%rd2293, %rd72, %rd2292;
	ld.local.f64 	%fd1102, [%rd2293];
	add.f64 	%fd3042, %fd1102, 0d0000000000000000;
	add.s64 	%rd2294, %rd71, %rd2292;
	ld.local.f64 	%fd1103, [%rd2294];
	add.f64 	%fd3043, %fd1103, 0dBDA5FD7FE1796495;
	div.rn.f64 	%fd3044, %fd3042, %fd3043;
	setp.ltu.f64 	%p1770, %fd3044, 0d0000000000000000;
	@%p1770 bra 	$L__BB0_1480;
	cvt.u64.u32 	%rd2295, %r3155;
	add.s64 	%rd2296, %rd74, %rd2295;
	ld.local.s8 	%r2494, [%rd2296+2];
	mul.wide.s32 	%rd2297, %r2494, 5;
	ld.local.u8 	%rs450, [%rd109+-1];
	cvt.u64.u16 	%rd2298, %rs450;
	cvt.s64.s8 	%rd2299, %rd2298;
	add.s64 	%rd2300, %rd2297, %rd2299;
	shl.b64 	%rd2301, %rd2300, 3;
	add.s64 	%rd2302, %rd41, %rd2301;
	ld.global.f64 	%fd3045, [%rd2302+45640];
	add.f64 	%fd3729, %fd1102, %fd3045;
	ld.local.s8 	%r2495, [%rd2296+1];
	ld.local.u8 	%r2496, [%rd109];
	cvt.u32.u16 	%r2497, %rs450;
	prmt.b32 	%r2498, %r2497, %r2496, 0x3340U;
	prmt.b32 	%r2499, %r2494, 0, 0x3340U;
	prmt.b32 	%r2500, %r2498, %r2499, 0x5410U;
	mov.b32 	%r2501, 334205;
	dp4a.s32.u32 	%r2502, %r2500, %r2501, %r2495;
	mul.wide.s32 	%rd2303, %r2502, 8;
	add.s64 	%rd2304, %rd41, %rd2303;
	ld.global.f64 	%fd3730, [%rd2304+40440];
	mad.lo.s32 	%r2503, %r421, %r3155, %r421;
	add.s32 	%r2504, %r663, %r2503;
	mul.wide.s32 	%rd2305, %r2504, 8;
	add.s64 	%rd2306, %rd69, %rd2305;
	ld.local.f64 	%fd3726, [%rd2306];
	ld.global.f64 	%fd3046, [%rd2302+45440];
	add.f64 	%fd3727, %fd1103, %fd3046;
	ld.global.f64 	%fd3728, [%rd2304+35440];
	add.s64 	%rd2307, %rd70, %rd2305;
	ld.local.f64 	%fd3725, [%rd2307];
	bra.uni 	$L__BB0_1481;
$L__BB0_1480:
	cvt.u64.u32 	%rd2308, %r3155;
	add.s64 	%rd2309, %rd74, %rd2308;
	ld.local.s8 	%r2505, [%rd2309+2];
	mul.wide.s32 	%rd2310, %r2505, 5;
	ld.local.u8 	%rs451, [%rd109+-1];
	cvt.u64.u16 	%rd2311, %rs451;
	cvt.s64.s8 	%rd2312, %rd2311;
	add.s64 	%rd2313, %rd2310, %rd2312;
	shl.b64 	%rd2314, %rd2313, 3;
	add.s64 	%rd2315, %rd41, %rd2314;
	ld.global.f64 	%fd3729, [%rd2315+45640];
	ld.local.s8 	%r2506, [%rd2309+1];
	ld.local.u8 	%r2507, [%rd109];
	cvt.u32.u16 	%r2508, %rs451;
	prmt.b32 	%r2509, %r2508, %r2507, 0x3340U;
	prmt.b32 	%r2510, %r2505, 0, 0x3340U;
	prmt.b32 	%r2511, %r2509, %r2510, 0x5410U;
	mov.b32 	%r2512, 334205;
	dp4a.s32.u32 	%r2513, %r2511, %r2512, %r2506;
	mul.wide.s32 	%rd2316, %r2513, 8;
	add.s64 	%rd2317, %rd41, %rd2316;
	ld.global.f64 	%fd3730, [%rd2317+40440];
	mad.lo.s32 	%r2514, %r421, %r3155, %r421;
	add.s32 	%r2515, %r663, %r2514;
	mul.wide.s32 	%rd2318, %r2515, 8;
	add.s64 	%rd2319, %rd69, %rd2318;
	ld.local.f64 	%fd3726, [%rd2319];
	ld.global.f64 	%fd3727, [%rd2315+45440];
	ld.global.f64 	%fd3728, [%rd2317+35440];
	add.s64 	%rd2320, %rd70, %rd2318;
	ld.local.f64 	%fd3725, [%rd2320];
$L__BB0_1481:
	add.f64 	%fd3047, %fd3729, %fd3730;
	add.f64 	%fd3048, %fd3727, %fd3728;
	add.f64 	%fd3049, %fd3726, %fd3047;
	add.f64 	%fd3051, %fd3725, %fd3048;
	abs.f64 	%fd3053, %fd3049;
	setp.gt.f64 	%p1771, %fd3053, 0d41CDCD64FF800000;
	setp.gt.f64 	%p1772, %fd3049, 0d0000000000000000;
	or.pred  	%p1773, %p1771, %p1772;
	setp.gt.f64 	%p1774, %fd3051, 0d0000000000000000;
	or.pred  	%p1775, %p1773, %p1774;
	selp.f64 	%fd3054, 0dBFF0000000000000, %fd3051, %p1775;
	add.f64 	%fd3056, %fd3049, 0d0000000000000000;
	selp.f64 	%fd3057, 0d7FF0000000000000, %fd3056, %p1775;
	add.f64 	%fd3058, %fd3054, 0dBDA5FD7FE1796495;
	div.rn.f64 	%fd3059, %fd3057, %fd3058;
	setp.lt.f64 	%p1776, %fd3724, %fd3059;
	setp.gt.f64 	%p1777, %fd3054, 0dC0A3880000000000;
	and.pred  	%p1778, %p1776, %p1777;
	selp.f64 	%fd3724, %fd3059, %fd3724, %p1778;
	selp.f64 	%fd3731, %fd3054, %fd3731, %p1778;
	add.s32 	%r3155, %r3155, 1;
	setp.ne.s32 	%p1779, %r3155, %r662;
	@%p1779 bra 	$L__BB0_1478;
$L__BB0_1482:
	abs.f64 	%fd3060, %fd3731;
	max.f64 	%fd3062, %fd936, %fd3060;
	setp.gt.f64 	%p1780, %fd3062, 0d41CDCD64FF800000;
	sub.f64 	%fd3063, %fd882, %fd3731;
	abs.f64 	%fd3064, %fd3063;
	setp.geu.f64 	%p1781, %fd3064, 0d3EE4F8B588E368F1;
	or.pred  	%p1782, %p1780, %p1781;
	@%p1782 bra 	$L__BB0_1625;
	setp.lt.s32 	%p1783, %r566, 7;
	ld.local.f64 	%fd1125, [%rd108];
	mov.f64 	%fd3740, 0d7FF0000000000000;
	@%p1783 bra 	$L__BB0_1489;
	add.s32 	%r666, %r566, -2;
	mov.b32 	%r3156, 0;
	mov.f64 	%fd3733, 0dFFF0000000000000;
	mov.f64 	%fd3740, 0d7FF0000000000000;
$L__BB0_1485:
	mul.wide.u32 	%rd2321, %r3156, 8;
	add.s64 	%rd2322, %rd72, %rd2321;
	ld.local.f64 	%fd1128, [%rd2322];
	add.f64 	%fd3069, %fd1128, 0d0000000000000000;
	add.s64 	%rd2323, %rd71, %rd2321;
	ld.local.f64 	%fd1129, [%rd2323];
	add.f64 	%fd3070, %fd1129, 0dBDA5FD7FE1796495;
	div.rn.f64 	%fd3071, %fd3069, %fd3070;
	setp.ltu.f64 	%p1784, %fd3071, 0d0000000000000000;
	@%p1784 bra 	$L__BB0_1487;
	cvt.u64.u32 	%rd2324, %r3156;
	add.s64 	%rd2325, %rd74, %rd2324;
	ld.local.s8 	%r2517, [%rd2325+2];
	mul.wide.s32 	%rd2326, %r2517, 5;
	ld.local.u8 	%rs452, [%rd109+-1];
	cvt.u64.u16 	%rd2327, %rs452;
	cvt.s64.s8 	%rd2328, %rd2327;
	add.s64 	%rd2329, %rd2326, %rd2328;
	shl.b64 	%rd2330, %rd2329, 3;
	add.s64 	%rd2331, %rd41, %rd2330;
	ld.global.f64 	%fd3072, [%rd2331+45640];
	add.f64 	%fd3738, %fd1128, %fd3072;
	ld.local.s8 	%r2518, [%rd2325+1];
	ld.local.u8 	%r2519, [%rd109];
	cvt.u32.u16 	%r2520, %rs452;
	prmt.b32 	%r2521, %r2520, %r2519, 0x3340U;
	prmt.b32 	%r2522, %r2517, 0, 0x3340U;
	prmt.b32 	%r2523, %r2521, %r2522, 0x5410U;
	mov.b32 	%r2524, 334205;
	dp4a.s32.u32 	%r2525, %r2523, %r2524, %r2518;
	mul.wide.s32 	%rd2332, %r2525, 8;
	add.s64 	%rd2333, %rd41, %rd2332;
	ld.global.f64 	%fd3739, [%rd2333+40440];
	mad.lo.s32 	%r2526, %r421, %r3156, %r421;
	add.s32 	%r2527, %r666, %r2526;
	mul.wide.s32 	%rd2334, %r2527, 8;
	add.s64 	%rd2335, %rd69, %rd2334;
	ld.local.f64 	%fd3735, [%rd2335];
	ld.global.f64 	%fd3073, [%rd2331+45440];
	add.f64 	%fd3736, %fd1129, %fd3073;
	ld.global.f64 	%fd3737, [%rd2333+35440];
	add.s64 	%rd2336, %rd70, %rd2334;
	ld.local.f64 	%fd3734, [%rd2336];
	bra.uni 	$L__BB0_1488;
$L__BB0_1487:
	cvt.u64.u32 	%rd2337, %r3156;
	add.s64 	%rd2338, %rd74, %rd2337;
	ld.local.s8 	%r2528, [%rd2338+2];
	mul.wide.s32 	%rd2339, %r2528, 5;
	ld.local.u8 	%rs453, [%rd109+-1];
	cvt.u64.u16 	%rd2340, %rs453;
	cvt.s64.s8 	%rd2341, %rd2340;
	add.s64 	%rd2342, %rd2339, %rd2341;
	shl.b64 	%rd2343, %rd2342, 3;
	add.s64 	%rd2344, %rd41, %rd2343;
	ld.global.f64 	%fd3738, [%rd2344+45640];
	ld.local.s8 	%r2529, [%rd2338+1];
	ld.local.u8 	%r2530, [%rd109];
	cvt.u32.u16 	%r2531, %rs453;
	prmt.b32 	%r2532, %r2531, %r2530, 0x3340U;
	prmt.b32 	%r2533, %r2528, 0, 0x3340U;
	prmt.b32 	%r2534, %r2532, %r2533, 0x5410U;
	mov.b32 	%r2535, 334205;
	dp4a.s32.u32 	%r2536, %r2534, %r2535, %r2529;
	mul.wide.s32 	%rd2345, %r2536, 8;
	add.s64 	%rd2346, %rd41, %rd2345;
	ld.global.f64 	%fd3739, [%rd2346+40440];
	mad.lo.s32 	%r2537, %r421, %r3156, %r421;
	add.s32 	%r2538, %r666, %r2537;
	mul.wide.s32 	%rd2347, %r2538, 8;
	add.s64 	%rd2348, %rd69, %rd2347;
	ld.local.f64 	%fd3735, [%rd2348];
	ld.global.f64 	%fd3736, [%rd2344+45440];
	ld.global.f64 	%fd3737, [%rd2346+35440];
	add.s64 	%rd2349, %rd70, %rd2347;
	ld.local.f64 	%fd3734, [%rd2349];
$L__BB0_1488:
	add.f64 	%fd3074, %fd3738, %fd3739;
	add.f64 	%fd3075, %fd3736, %fd3737;
	add.f64 	%fd3076, %fd3735, %fd3074;
	add.f64 	%fd3078, %fd3734, %fd3075;
	abs.f64 	%fd3080, %fd3076;
	setp.gt.f64 	%p1785, %fd3080, 0d41CDCD64FF800000;
	setp.gt.f64 	%p1786, %fd3076, 0d0000000000000000;
	or.pred  	%p1787, %p1785, %p1786;
	setp.gt.f64 	%p1788, %fd3078, 0d0000000000000000;
	or.pred  	%p1789, %p1787, %p1788;
	selp.f64 	%fd3081, 0d7FF0000000000000, %fd3076, %p1789;
	selp.f64 	%fd3082, 0dBFF0000000000000, %fd3078, %p1789;
	add.f64 	%fd3084, %fd3081, 0d0000000000000000;
	add.f64 	%fd3085, %fd3082, 0dBDA5FD7FE1796495;
	div.rn.f64 	%fd3086, %fd3084, %fd3085;
	setp.lt.f64 	%p1790, %fd3733, %fd3086;
	setp.gt.f64 	%p1791, %fd3082, 0dC0A3880000000000;
	and.pred  	%p1792, %p1790, %p1791;
	selp.f64 	%fd3733, %fd3086, %fd3733, %p1792;
	selp.f64 	%fd3740, %fd3081, %fd3740, %p1792;
	add.s32 	%r3156, %r3156, 1;
	setp.ne.s32 	%p1793, %r3156, %r662;
	@%p1793 bra 	$L__BB0_1485;
$L__BB0_1489:
	setp.lt.s32 	%p1794, %r566, 7;
	abs.f64 	%fd3087, %fd1125;
	abs.f64 	%fd3088, %fd3740;
	max.f64 	%fd3090, %fd3087, %fd3088;
	setp.gt.f64 	%p1795, %fd3090, 0d41CDCD64FF800000;
	sub.f64 	%fd3091, %fd1125, %fd3740;
	abs.f64 	%fd3092, %fd3091;
	setp.geu.f64 	%p1796, %fd3092, 0d3EE4F8B588E368F1;
	or.pred  	%p1797, %p1795, %p1796;
	or.pred  	%p1798, %p1797, %p1794;
	@%p1798 bra 	$L__BB0_1625;
	ld.local.u8 	%rs84, [%rd109+-1];
	cvt.u64.u16 	%rd2350, %rs84;
	cvt.s64.s8 	%rd138, %rd2350;
	ld.local.u8 	%rs85, [%rd109];
	add.s32 	%r669, %r566, -2;
	ld.local.u8 	%rs493, [%rd74+1];
	mov.b32 	%r3157, 0;
$L__BB0_1491:
	add.s32 	%r671, %r3157, 2;
	cvt.u64.u32 	%rd2351, %r3157;
	add.s64 	%rd139, %rd74, %rd2351;
	ld.local.u8 	%rs88, [%rd139+2];
	cvt.u32.u16 	%r2540, %rs88;
	cvt.s32.s8 	%r2541, %r2540;
	mul.wide.s32 	%rd2352, %r2541, 5;
	cvt.u32.u16 	%r2542, %rs85;
	cvt.u32.u16 	%r2543, %rs84;
	prmt.b32 	%r2544, %r2543, %r2542, 0x3340U;
	prmt.b32 	%r2545, %r2540, 0, 0x3340U;
	prmt.b32 	%r2546, %r2544, %r2545, 0x5410U;
	mov.b32 	%r2547, 0;
	mov.b32 	%r2548, 334205;
	dp4a.s32.u32 	%r2549, %r2546, %r2548, %r2547;
	cvt.s64.s32 	%rd140, %r2549;
	add.s64 	%rd2353, %rd2352, %rd138;
	shl.b64 	%rd2354, %rd2353, 3;
	add.s64 	%rd141, %rd41, %rd2354;
	ld.global.f64 	%fd1151, [%rd141+45440];
	add.s32 	%r672, %r3157, 1;
	cvt.u64.u16 	%rd2355, %rs493;
	cvt.s64.s8 	%rd2356, %rd2355;
	add.s64 	%rd2357, %rd140, %rd2356;
	shl.b64 	%rd2358, %rd2357, 3;
	add.s64 	%rd142, %rd41, %rd2358;
	ld.global.f64 	%fd3094, [%rd142+35440];
	add.f64 	%fd3095, %fd1151, %fd3094;
	mad.lo.s32 	%r2550, %r421, %r3157, %r421;
	add.s32 	%r2551, %r669, %r2550;
	mul.wide.s32 	%rd2359, %r2551, 8;
	add.s64 	%rd2360, %rd70, %rd2359;
	ld.local.f64 	%fd1152, [%rd2360];
	add.f64 	%fd3096, %fd3095, %fd1152;
	abs.f64 	%fd3097, %fd3096;
	setp.gt.f64 	%p1799, %fd3097, 0d41CDCD64FF800000;
	sub.f64 	%fd3098, %fd882, %fd3096;
	abs.f64 	%fd3099, %fd3098;
	setp.geu.f64 	%p1800, %fd3099, 0d3EE4F8B588E368F1;
	or.pred  	%p1801, %p1799, %p1800;
	add.s64 	%rd143, %rd69, %rd2359;
	@%p1801 bra 	$L__BB0_1501;
	ld.global.f64 	%fd3101, [%rd141+45640];
	ld.global.f64 	%fd3102, [%rd142+40440];
	add.f64 	%fd3103, %fd3101, %fd3102;
	ld.local.f64 	%fd3104, [%rd143];
	add.f64 	%fd3105, %fd3103, %fd3104;
	abs.f64 	%fd3106, %fd3105;
	setp.gt.f64 	%p1802, %fd3106, 0d41CDCD64FF800000;
	sub.f64 	%fd3107, %fd1125, %fd3105;
	abs.f64 	%fd3108, %fd3107;
	setp.geu.f64 	%p1803, %fd3108, 0d3EE4F8B588E368F1;
	or.pred  	%p1804, %p1802, %p1803;
	@%p1804 bra 	$L__BB0_1501;
	add.s32 	%r673, %r3187, 1;
	setp.le.s32 	%p1805, %r3185, %r673;
	@%p1805 bra 	$L__BB0_1500;
	not.b32 	%r2552, %r3187;
	add.s32 	%r2553, %r3185, %r2552;
	add.s32 	%r674, %r3185, -2;
	and.b32  	%r675, %r2553, 3;
	setp.eq.s32 	%p1806, %r675, 0;
	mov.u32 	%r3158, %r3185;
	@%p1806 bra 	$L__BB0_1498;
	add.s32 	%r3158, %r3185, -1;
	mul.lo.s32 	%r2554, %r3158, 3;
	mul.wide.s32 	%rd2361, %r2554, 4;
	add.s64 	%rd144, %rd68, %rd2361;
	ld.local.u32 	%r2555, [%rd144];
	st.local.u32 	[%rd144+12], %r2555;
	ld.local.u32 	%r2556, [%rd144+4];
	st.local.u32 	[%rd144+16], %r2556;
	ld.local.u32 	%r2557, [%rd144+8];
	st.local.u32 	[%rd144+20], %r2557;
	setp.eq.s32 	%p1807, %r675, 1;
	@%p1807 bra 	$L__BB0_1498;
	ld.local.u32 	%r2558, [%rd144+-12];
	st.local.u32 	[%rd144], %r2558;
	ld.local.u32 	%r2559, [%rd144+-8];
	st.local.u32 	[%rd144+4], %r2559;
	ld.local.u32 	%r2560, [%rd144+-4];
	st.local.u32 	[%rd144+8], %r2560;
	setp.eq.s32 	%p1808, %r675, 2;
	mov.u32 	%r3158, %r674;
	@%p1808 bra 	$L__BB0_1498;
	add.s32 	%r3158, %r3185, -3;
	ld.local.u32 	%r2561, [%rd144+-24];
	st.local.u32 	[%rd144+-12], %r2561;
	ld.local.u32 	%r2562, [%rd144+-20];
	st.local.u32 	[%rd144+-8], %r2562;
	ld.local.u32 	%r2563, [%rd144+-16];
	st.local.u32 	[%rd144+-4], %r2563;
$L__BB0_1498:
	sub.s32 	%r2564, %r674, %r3187;
	setp.lt.u32 	%p1809, %r2564, 3;
	@%p1809 bra 	$L__BB0_1500;
$L__BB0_1499:
	mul.lo.s32 	%r2565, %r3158, 3;
	add.s32 	%r2566, %r2565, -3;
	mul.wide.s32 	%rd2362, %r2566, 4;
	add.s64 	%rd2363, %rd68, %rd2362;
	ld.local.u32 	%r2567, [%rd2363];
	st.local.u32 	[%rd2363+12], %r2567;
	ld.local.u32 	%r2568, [%rd2363+4];
	st.local.u32 	[%rd2363+16], %r2568;
	ld.local.u32 	%r2569, [%rd2363+8];
	st.local.u32 	[%rd2363+20], %r2569;
	ld.local.u32 	%r2570, [%rd2363+-12];
	st.local.u32 	[%rd2363], %r2570;
	ld.local.u32 	%r2571, [%rd2363+-8];
	st.local.u32 	[%rd2363+4], %r2571;
	ld.local.u32 	%r2572, [%rd2363+-4];
	st.local.u32 	[%rd2363+8], %r2572;
	ld.local.u32 	%r2573, [%rd2363+-24];
	st.local.u32 	[%rd2363+-12], %r2573;
	ld.local.u32 	%r2574, [%rd2363+-20];
	st.local.u32 	[%rd2363+-8], %r2574;
	ld.local.u32 	%r2575, [%rd2363+-16];
	st.local.u32 	[%rd2363+-4], %r2575;
	shl.b32 	%r2576, %r3158, 1;
	sub.s32 	%r2577, %r2565, %r2576;
	add.s32 	%r3158, %r2577, -4;
	ld.local.u32 	%r2578, [%rd2363+-36];
	st.local.u32 	[%rd2363+-24], %r2578;
	ld.local.u32 	%r2579, [%rd2363+-32];
	st.local.u32 	[%rd2363+-20], %r2579;
	ld.local.u32 	%r2580, [%rd2363+-28];
	st.local.u32 	[%rd2363+-16], %r2580;
	setp.gt.s32 	%p1810, %r3158, %r673;
	@%p1810 bra 	$L__BB0_1499;
$L__BB0_1500:
	st.local.u32 	[%rd106+12], %r671;
	st.local.u32 	[%rd106+16], %r569;
	mov.b32 	%r2581, 0;
	st.local.u32 	[%rd106+20], %r2581;
	add.s32 	%r3185, %r3185, 1;
	bra.uni 	$L__BB0_1625;
$L__BB0_1501:
	mul.wide.u32 	%rd2364, %r3157, 8;
	add.s64 	%rd2365, %rd71, %rd2364;
	ld.local.f64 	%fd3110, [%rd2365];
	add.f64 	%fd3111, %fd3110, %fd1151;
	ld.local.s8 	%rd2366, [%rd139+1];
	add.s64 	%rd2367, %rd140, %rd2366;
	shl.b64 	%rd2368, %rd2367, 3;
	add.s64 	%rd145, %rd41, %rd2368;
	ld.global.f64 	%fd3112, [%rd145+35440];
	add.f64 	%fd3113, %fd3111, %fd3112;
	add.f64 	%fd3114, %fd3113, %fd1152;
	abs.f64 	%fd3115, %fd3114;
	setp.gt.f64 	%p1811, %fd3115, 0d41CDCD64FF800000;
	sub.f64 	%fd3116, %fd882, %fd3114;
	abs.f64 	%fd3117, %fd3116;
	setp.geu.f64 	%p1812, %fd3117, 0d3EE4F8B588E368F1;
	or.pred  	%p1813, %p1811, %p1812;
	@%p1813 bra 	$L__BB0_1514;
	add.s64 	%rd2370, %rd72, %rd2364;
	ld.local.f64 	%fd3119, [%rd2370];
	ld.global.f64 	%fd3120, [%rd141+45640];
	add.f64 	%fd3121, %fd3119, %fd3120;
	ld.global.f64 	%fd3122, [%rd145+40440];
	add.f64 	%fd3123, %fd3121, %fd3122;
	ld.local.f64 	%fd3124, [%rd143];
	add.f64 	%fd3125, %fd3123, %fd3124;
	abs.f64 	%fd3126, %fd3125;
	setp.gt.f64 	%p1814, %fd3126, 0d41CDCD64FF800000;
	sub.f64 	%fd3127, %fd1125, %fd3125;
	abs.f64 	%fd3128, %fd3127;
	setp.geu.f64 	%p1815, %fd3128, 0d3EE4F8B588E368F1;
	or.pred  	%p1816, %p1814, %p1815;
	@%p1816 bra 	$L__BB0_1514;
	add.s32 	%r682, %r3187, 1;
	setp.le.s32 	%p1817, %r3185, %r682;
	@%p1817 bra 	$L__BB0_1510;
	not.b32 	%r2582, %r3187;
	add.s32 	%r2583, %r3185, %r2582;
	add.s32 	%r683, %r3185, -2;
	and.b32  	%r684, %r2583, 3;
	setp.eq.s32 	%p1818, %r684, 0;
	mov.u32 	%r3160, %r3185;
	@%p1818 bra 	$L__BB0_1508;
	add.s32 	%r3160, %r3185, -1;
	mul.lo.s32 	%r2584, %r3160, 3;
	mul.wide.s32 	%rd2371, %r2584, 4;
	add.s64 	%rd146, %rd68, %rd2371;
	ld.local.u32 	%r2585, [%rd146];
	st.local.u32 	[%rd146+12], %r2585;
	ld.local.u32 	%r2586, [%rd146+4];
	st.local.u32 	[%rd146+16], %r2586;
	ld.local.u32 	%r2587, [%rd146+8];
	st.local.u32 	[%rd146+20], %r2587;
	setp.eq.s32 	%p1819, %r684, 1;
	@%p1819 bra 	$L__BB0_1508;
	ld.local.u32 	%r2588, [%rd146+-12];
	st.local.u32 	[%rd146], %r2588;
	ld.local.u32 	%r2589, [%rd146+-8];
	st.local.u32 	[%rd146+4], %r2589;
	ld.local.u32 	%r2590, [%rd146+-4];
	st.local.u32 	[%rd146+8], %r2590;
	setp.eq.s32 	%p1820, %r684, 2;
	mov.u32 	%r3160, %r683;
	@%p1820 bra 	$L__BB0_1508;
	add.s32 	%r3160, %r3185, -3;
	ld.local.u32 	%r2591, [%rd146+-24];
	st.local.u32 	[%rd146+-12], %r2591;
	ld.local.u32 	%r2592, [%rd146+-20];
	st.local.u32 	[%rd146+-8], %r2592;
	ld.local.u32 	%r2593, [%rd146+-16];
	st.local.u32 	[%rd146+-4], %r2593;
$L__BB0_1508:
	sub.s32 	%r2594, %r683, %r3187;
	setp.lt.u32 	%p1821, %r2594, 3;
	@%p1821 bra 	$L__BB0_1510;
$L__BB0_1509:
	mul.lo.s32 	%r2595, %r3160, 3;
	add.s32 	%r2596, %r2595, -3;
	mul.wide.s32 	%rd2372, %r2596, 4;
	add.s64 	%rd2373, %rd68, %rd2372;
	ld.local.u32 	%r2597, [%rd2373];
	st.local.u32 	[%rd2373+12], %r2597;
	ld.local.u32 	%r2598, [%rd2373+4];
	st.local.u32 	[%rd2373+16], %r2598;
	ld.local.u32 	%r2599, [%rd2373+8];
	st.local.u32 	[%rd2373+20], %r2599;
	ld.local.u32 	%r2600, [%rd2373+-12];
	st.local.u32 	[%rd2373], %r2600;
	ld.local.u32 	%r2601, [%rd2373+-8];
	st.local.u32 	[%rd2373+4], %r2601;
	ld.local.u32 	%r2602, [%rd2373+-4];
	st.local.u32 	[%rd2373+8], %r2602;
	ld.local.u32 	%r2603, [%rd2373+-24];
	st.local.u32 	[%rd2373+-12], %r2603;
	ld.local.u32 	%r2604, [%rd2373+-20];
	st.local.u32 	[%rd2373+-8], %r2604;
	ld.local.u32 	%r2605, [%rd2373+-16];
	st.local.u32 	[%rd2373+-4], %r2605;
	shl.b32 	%r2606, %r3160, 1;
	sub.s32 	%r2607, %r2595, %r2606;
	add.s32 	%r3160, %r2607, -4;
	ld.local.u32 	%r2608, [%rd2373+-36];
	st.local.u32 	[%rd2373+-24], %r2608;
	ld.local.u32 	%r2609, [%rd2373+-32];
	st.local.u32 	[%rd2373+-20], %r2609;
	ld.local.u32 	%r2610, [%rd2373+-28];
	st.local.u32 	[%rd2373+-16], %r2610;
	setp.gt.s32 	%p1822, %r3160, %r682;
	@%p1822 bra 	$L__BB0_1509;
$L__BB0_1510:
	st.local.u32 	[%rd106+12], %r671;
	st.local.u32 	[%rd106+16], %r569;
	mov.b32 	%r2611, 0;
	st.local.u32 	[%rd106+20], %r2611;
	setp.le.s32 	%p1823, %r3185, %r3187;
	@%p1823 bra 	$L__BB0_1513;
	add.s32 	%r3162, %r3185, 1;
$L__BB0_1512:
	add.s32 	%r3162, %r3162, -1;
	mul.lo.s32 	%r2612, %r3162, 3;
	mul.wide.s32 	%rd2374, %r2612, 4;
	add.s64 	%rd2375, %rd68, %rd2374;
	ld.local.u32 	%r2613, [%rd2375];
	st.local.u32 	[%rd2375+12], %r2613;
	ld.local.u32 	%r2614, [%rd2375+4];
	st.local.u32 	[%rd2375+16], %r2614;
	ld.local.u32 	%r2615, [%rd2375+8];
	st.local.u32 	[%rd2375+20], %r2615;
	setp.gt.s32 	%p1824, %r3162, %r682;
	@%p1824 bra 	$L__BB0_1512;
$L__BB0_1513:
	st.local.u32 	[%rd106+12], %r3157;
	mov.b32 	%r2616, 0;
	st.local.u32 	[%rd106+16], %r2616;
	mov.b32 	%r2617, 1;
	st.local.u32 	[%rd106+20], %r2617;
	add.s32 	%r3185, %r3185, 2;
	bra.uni 	$L__BB0_1625;
$L__BB0_1514:
	setp.eq.s32 	%p1825, %r672, %r662;
	mov.u16 	%rs493, %rs88;
	mov.u32 	%r3157, %r672;
	@%p1825 bra 	$L__BB0_1625;
	bra.uni 	$L__BB0_1491;
$L__BB0_1515:
	mul.wide.s32 	%rd1782, %r569, 4;
	add.s64 	%rd1783, %rd73, %rd1782;
	st.local.u32 	[%rd1783+-4], %r562;
	add.s32 	%r1970, %r562, -1;
	mul.wide.s32 	%rd1784, %r1970, 4;
	add.s64 	%rd1785, %rd73, %rd1784;
	st.local.u32 	[%rd1785], %r569;
	not.b32 	%r1971, %r569;
	add.s32 	%r694, %r562, %r1971;
	setp.lt.s32 	%p1396, %r694, 3;
	@%p1396 bra 	$L__BB0_1560;
	setp.le.s32 	%p1397, %r569, %r416;
	setp.lt.s32 	%p1398, %r419, %r562;
	and.pred  	%p1399, %p1397, %p1398;
	@%p1399 bra 	$L__BB0_1560;
	ld.param.u64 	%rd2704, [_Z4TestPcPdS0_S0_S0_S_Pi_param_6];
	ld.param.u64 	%rd2702, [_Z4TestPcPdS0_S0_S0_S_Pi_param_5];
	cvta.to.global.u64 	%rd147, %rd2702;
	cvta.to.global.u64 	%rd148, %rd2704;
	setp.gt.s32 	%p1400, %r569, %r419;
	selp.b32 	%r1972, %r419, 0, %p1400;
	sub.s32 	%r695, %r562, %r1972;
	selp.b32 	%r1973, %r416, 0, %p1400;
	sub.s32 	%r696, %r569, %r1973;
	setp.lt.u32 	%p1401, %r694, 31;
	@%p1401 bra 	$L__BB0_1529;
	ld.global.f64 	%fd3742, [%rd41+24952];
	ld.global.f64 	%fd3741, [%rd41+24232];
$L__BB0_1519:
	cvt.s64.s32 	%rd1788, %r696;
	add.s64 	%rd150, %rd74, %rd1788;
	ld.local.u8 	%rs90, [%rd150];
	ld.local.u8 	%rs91, [%rd150+1];
	cvt.s64.s32 	%rd1789, %r695;
	add.s64 	%rd1790, %rd74, %rd1789;
	ld.local.s8 	%r1974, [%rd1790+-1];
	cvt.u32.u16 	%r1975, %rs91;
	cvt.u32.u16 	%r1976, %rs90;
	prmt.b32 	%r1977, %r1976, %r1975, 0x3340U;
	ld.local.u8 	%r1978, [%rd1790];
	prmt.b32 	%r1979, %r1978, 0, 0x3340U;
	prmt.b32 	%r1980, %r1977, %r1979, 0x5410U;
	mov.b32 	%r1981, 334205;
	dp4a.s32.u32 	%r1982, %r1980, %r1981, %r1974;
	mul.wide.s32 	%rd1791, %r1982, 8;
	add.s64 	%rd1792, %rd41, %rd1791;
	ld.global.f64 	%fd2485, [%rd1792+40440];
	ld.global.f64 	%fd2486, [%rd1792+35440];
	add.f64 	%fd3746, %fd3741, %fd2486;
	add.f64 	%fd3743, %fd3742, %fd2485;
	setp.eq.s32 	%p1403, %r694, 4;
	@%p1403 bra 	$L__BB0_1520;
	bra.uni 	$L__BB0_1559;
$L__BB0_1520:
	ld.global.u32 	%r703, [%rd148];
	mul.lo.s32 	%r704, %r703, 10;
	ld.global.u32 	%r705, [%rd148+4];
	setp.lt.s32 	%p1404, %r705, 1;
	@%p1404 bra 	$L__BB0_1549;
	mov.b32 	%r3165, 0;
$L__BB0_1522:
	add.s32 	%r1984, %r3165, %r705;
	mad.lo.s32 	%r1985, %r1984, 6, %r704;
	cvt.s64.s32 	%rd1793, %r1985;
	add.s64 	%rd153, %rd147, %rd1793;
	ld.global.u8 	%rs392, [%rd153];
	setp.ne.s16 	%p1405, %rs90, %rs392;
	@%p1405 bra 	$L__BB0_1548;
	ld.global.u8 	%rs394, [%rd153+1];
	setp.ne.s16 	%p1406, %rs91, %rs394;
	@%p1406 bra 	$L__BB0_1548;
	ld.local.u8 	%rs396, [%rd150+2];
	ld.global.u8 	%rs397, [%rd153+2];
	setp.ne.s16 	%p1407, %rs396, %rs397;
	@%p1407 bra 	$L__BB0_1548;
	ld.local.u8 	%rs398, [%rd150+3];
	ld.global.u8 	%rs399, [%rd153+3];
	setp.ne.s16 	%p1408, %rs398, %rs399;
	@%p1408 bra 	$L__BB0_1548;
	ld.local.u8 	%rs400, [%rd150+4];
	ld.global.u8 	%rs401, [%rd153+4];
	setp.ne.s16 	%p1409, %rs400, %rs401;
	@%p1409 bra 	$L__BB0_1548;
	ld.local.u8 	%rs402, [%rd150+5];
	ld.global.u8 	%rs403, [%rd153+5];
	setp.ne.s16 	%p1410, %rs402, %rs403;
	@%p1410 bra 	$L__BB0_1548;
	shl.b32 	%r1986, %r703, 1;
	add.s32 	%r1987, %r3165, %r1986;
	add.s32 	%r1988, %r1987, %r705;
	add.s32 	%r1989, %r1988, 5730;
	mul.wide.s32 	%rd1794, %r1989, 8;
	add.s64 	%rd1795, %rd41, %rd1794;
	ld.global.f64 	%fd2487, [%rd1795];
	add.f64 	%fd3743, %fd3743, %fd2487;
	bra.uni 	$L__BB0_1549;
$L__BB0_1529:
	mul.wide.u32 	%rd1786, %r694, 8;
	add.s64 	%rd1787, %rd41, %rd1786;
	ld.global.f64 	%fd3742, [%rd1787+24712];
	ld.global.f64 	%fd3741, [%rd1787+23992];
	setp.ne.s32 	%p1402, %r694, 3;
	@%p1402 bra 	$L__BB0_1519;
	cvt.s64.s32 	%rd1799, %r696;
	add.s64 	%rd149, %rd74, %rd1799;
	ld.local.u8 	%rs89, [%rd149];
	cvt.u32.u16 	%r1995, %rs89;
	cvt.s32.s8 	%r1996, %r1995;
	mul.wide.s32 	%rd1800, %r1996, 5;
	cvt.s64.s32 	%rd1801, %r695;
	add.s64 	%rd1802, %rd74, %rd1801;
	ld.local.s8 	%rd1803, [%rd1802];
	add.s64 	%rd1804, %rd1800, %rd1803;
	shl.b64 	%rd1805, %rd1804, 3;
	add.s64 	%rd1806, %rd41, %rd1805;
	ld.global.f64 	%fd2489, [%rd1806+45640];
	ld.global.f64 	%fd2490, [%rd1806+45440];
	add.f64 	%fd3746, %fd3741, %fd2490;
	add.f64 	%fd3743, %fd3742, %fd2489;
	ld.global.u32 	%r697, [%rd148];
	setp.lt.s32 	%p1420, %r697, 1;
	@%p1420 bra 	$L__BB0_1539;
	mov.b32 	%r3163, 0;
$L__BB0_1532:
	add.s32 	%r699, %r3163, %r697;
	mul.lo.s32 	%r1998, %r699, 5;
	cvt.s64.s32 	%rd1807, %r1998;
	add.s64 	%rd151, %rd147, %rd1807;
	ld.global.u8 	%rs416, [%rd151];
	setp.ne.s16 	%p1421, %rs89, %rs416;
	@%p1421 bra 	$L__BB0_1538;
	ld.local.u8 	%rs418, [%rd149+1];
	ld.global.u8 	%rs419, [%rd151+1];
	setp.ne.s16 	%p1422, %rs418, %rs419;
	@%p1422 bra 	$L__BB0_1538;
	ld.local.u8 	%rs420, [%rd149+2];
	ld.global.u8 	%rs421, [%rd151+2];
	setp.ne.s16 	%p1423, %rs420, %rs421;
	@%p1423 bra 	$L__BB0_1538;
	ld.local.u8 	%rs422, [%rd149+3];
	ld.global.u8 	%rs423, [%rd151+3];
	setp.ne.s16 	%p1424, %rs422, %rs423;
	@%p1424 bra 	$L__BB0_1538;
	ld.local.u8 	%rs424, [%rd149+4];
	ld.global.u8 	%rs425, [%rd151+4];
	setp.ne.s16 	%p1425, %rs424, %rs425;
	@%p1425 bra 	$L__BB0_1538;
	add.s32 	%r1999, %r699, 5730;
	mul.wide.s32 	%rd1808, %r1999, 8;
	add.s64 	%rd1809, %rd41, %rd1808;
	ld.global.f64 	%fd2491, [%rd1809];
	add.f64 	%fd3743, %fd3743, %fd2491;
	bra.uni 	$L__BB0_1539;
$L__BB0_1538:
	add.s32 	%r3163, %r3163, 1;
	setp.ne.s32 	%p1426, %r3163, %r697;
	@%p1426 bra 	$L__BB0_1532;
$L__BB0_1539:
	setp.lt.s32 	%p1427, %r697, 1;
	@%p1427 bra 	$L__BB0_1559;
	mov.b32 	%r3164, 0;
$L__BB0_1541:
	mul.lo.s32 	%r2001, %r3164, 5;
	cvt.u64.u32 	%rd1810, %r2001;
	add.s64 	%rd152, %rd147, %rd1810;
	ld.global.u8 	%rs426, [%rd152];
	setp.ne.s16 	%p1428, %rs89, %rs426;
	@%p1428 bra 	$L__BB0_1547;
	ld.local.u8 	%rs428, [%rd149+1];
	ld.global.u8 	%rs429, [%rd152+1];
	setp.ne.s16 	%p1429, %rs428, %rs429;
	@%p1429 bra 	$L__BB0_1547;
	ld.local.u8 	%rs430, [%rd149+2];
	ld.global.u8 	%rs431, [%rd152+2];
	setp.ne.s16 	%p1430, %rs430, %rs431;
	@%p1430 bra 	$L__BB0_1547;
	ld.local.u8 	%rs432, [%rd149+3];
	ld.global.u8 	%rs433, [%rd152+3];
	setp.ne.s16 	%p1431, %rs432, %rs433;
	@%p1431 bra 	$L__BB0_1547;
	ld.local.u8 	%rs434, [%rd149+4];
	ld.global.u8 	%rs435, [%rd152+4];
	setp.ne.s16 	%p1432, %rs434, %rs435;
	@%p1432 bra 	$L__BB0_1547;
	mul.wide.u32 	%rd1811, %r3164, 8;
	add.s64 	%rd1812, %rd41, %rd1811;
	ld.global.f64 	%fd2492, [%rd1812+45840];
	add.f64 	%fd3746, %fd3746, %fd2492;
	bra.uni 	$L__BB0_1559;
$L__BB0_1547:
	add.s32 	%r3164, %r3164, 1;
	setp.eq.s32 	%p1433, %r3164, %r697;
	@%p1433 bra 	$L__BB0_1559;
	bra.uni 	$L__BB0_1541;
$L__BB0_1548:
	add.s32 	%r3165, %r3165, 1;
	setp.ne.s32 	%p1411, %r3165, %r705;
	@%p1411 bra 	$L__BB0_1522;
$L__BB0_1549:
	setp.lt.s32 	%p1412, %r705, 1;
	@%p1412 bra 	$L__BB0_1559;
	mov.b32 	%r3166, 0;
$L__BB0_1551:
	mad.lo.s32 	%r1991, %r3166, 6, %r704;
	cvt.s64.s32 	%rd1796, %r1991;
	add.s64 	%rd154, %rd147, %rd1796;
	ld.global.u8 	%rs404, [%rd154];
	setp.ne.s16 	%p1413, %rs90, %rs404;
	@%p1413 bra 	$L__BB0_1558;
	ld.global.u8 	%rs406, [%rd154+1];
	setp.ne.s16 	%p1414, %rs91, %rs406;
	@%p1414 bra 	$L__BB0_1558;
	ld.local.u8 	%rs408, [%rd150+2];
	ld.global.u8 	%rs409, [%rd154+2];
	setp.ne.s16 	%p1415, %rs408, %rs409;
	@%p1415 bra 	$L__BB0_1558;
	ld.local.u8 	%rs410, [%rd150+3];
	ld.global.u8 	%rs411, [%rd154+3];
	setp.ne.s16 	%p1416, %rs410, %rs411;
	@%p1416 bra 	$L__BB0_1558;
	ld.local.u8 	%rs412, [%rd150+4];
	ld.global.u8 	%rs413, [%rd154+4];
	setp.ne.s16 	%p1417, %rs412, %rs413;
	@%p1417 bra 	$L__BB0_1558;
	ld.local.u8 	%rs414, [%rd150+5];
	ld.global.u8 	%rs415, [%rd154+5];
	setp.ne.s16 	%p1418, %rs414, %rs415;
	@%p1418 bra 	$L__BB0_1558;
	shl.b32 	%r1992, %r703, 1;
	add.s32 	%r1993, %r3166, %r1992;
	add.s32 	%r1994, %r1993, 5730;
	mul.wide.s32 	%rd1797, %r1994, 8;
	add.s64 	%rd1798, %rd41, %rd1797;
	ld.global.f64 	%fd2488, [%rd1798];
	add.f64 	%fd3746, %fd3746, %fd2488;
	bra.uni 	$L__BB0_1559;
$L__BB0_1558:
	add.s32 	%r3166, %r3166, 1;
	setp.ne.s32 	%p1419, %r3166, %r705;
	@%p1419 bra 	$L__BB0_1551;
$L__BB0_1559:
	abs.f64 	%fd2493, %fd3743;
	setp.gt.f64 	%p1434, %fd2493, 0d41CDCD64FF800000;
	selp.f64 	%fd3747, 0d7FF0000000000000, %fd3743, %p1434;
	selp.f64 	%fd3748, 0dBFF0000000000000, %fd3746, %p1434;
$L__BB0_1560:
	sub.s32 	%r710, %r562, %r569;
	add.s32 	%r3178, %r710, -3;
	setp.lt.s32 	%p1435, %r710, 7;
	add.s32 	%r712, %r710, -32;
	mov.f64 	%fd3756, 0dBFF0000000000000;
	mov.f64 	%fd3755, 0d7FF0000000000000;
	@%p1435 bra 	$L__BB0_1580;
	max.s32 	%r713, %r712, 4;
	mov.f64 	%fd3755, 0d7FF0000000000000;
	mov.f64 	%fd3756, 0dBFF0000000000000;
	cvt.s64.s32 	%rd1878, %r569;
	add.s64 	%rd1879, %rd74, %rd1878;
	cvt.s64.s32 	%rd1882, %r562;
	add.s64 	%rd1883, %rd75, %rd1882;
	mov.u32 	%r3167, %r3178;
$L__BB0_1562:
	setp.ge.s32 	%p1436, %r569, %r416;
	sub.s32 	%r2002, %r562, %r3167;
	add.s32 	%r3175, %r569, 1;
	setp.ge.s32 	%p1437, %r3175, %r2002;
	or.pred  	%p1438, %p1436, %p1437;
	@%p1438 bra 	$L__BB0_1579;
	mad.lo.s32 	%r3174, %r419, %r569, %r3167;
	sub.s32 	%r2004, %r569, %r562;
	add.s32 	%r3172, %r2004, %r3167;
	add.s32 	%r3170, %r3175, %r3167;
	sub.s32 	%r2005, %r562, %r569;
	sub.s32 	%r3169, %r2005, %r3167;
	add.s32 	%r3168, %r3172, 2;
	mov.b32 	%r3173, 1;
	mov.u32 	%r3171, %r569;
$L__BB0_1564:
	mov.f64 	%fd1178, %fd3755;
	mov.f64 	%fd1177, %fd3756;
	mul.wide.s32 	%rd1813, %r3174, 8;
	add.s64 	%rd1814, %rd69, %rd1813;
	ld.local.f64 	%fd1179, [%rd1814];
	abs.f64 	%fd2498, %fd1179;
	setp.geu.f64 	%p1439, %fd2498, 0d41CDCD64FF800000;
	@%p1439 bra 	$L__BB0_1578;
	add.s32 	%r729, %r3173, -1;
	add.s32 	%r730, %r3169, -2;
	add.s32 	%r731, %r730, %r729;
	setp.gt.s32 	%p1440, %r731, 30;
	mov.f64 	%fd3756, 0dBFF0000000000000;
	mov.f64 	%fd3755, 0d7FF0000000000000;
	@%p1440 bra 	$L__BB0_1576;
	add.s32 	%r732, %r562, -1;
	setp.eq.s32 	%p1441, %r3173, 1;
	setp.gt.s32 	%p1442, %r730, 0;
	and.pred  	%p1443, %p1441, %p1442;
	@%p1443 bra 	$L__BB0_1568;
	setp.ne.s32 	%p1444, %r3169, 2;
	setp.lt.s32 	%p1445, %r729, 1;
	or.pred  	%p1446, %p1445, %p1444;
	@%p1446 bra 	$L__BB0_1573;
$L__BB0_1568:
	setp.ne.s32 	%p1454, %r3168, -1;
	setp.ne.s32 	%p1455, %r3173, 2;
	and.pred  	%p1456, %p1455, %p1454;
	@%p1456 bra 	$L__BB0_1572;
	setp.eq.s32 	%p1459, %r3173, 2;
	setp.eq.s32 	%p1460, %r3168, -1;
	and.pred  	%p1462, %p1441, %p1460;
	setp.eq.s32 	%p1463, %r3169, 2;
	and.pred  	%p1464, %p1459, %p1463;
	or.pred  	%p1465, %p1462, %p1464;
	mov.f64 	%fd3754, 0d0000000000000000;
	mov.f64 	%fd3753, 0dC0A9300000000000;
	not.pred 	%p1466, %p1465;
	@%p1466 bra 	$L__BB0_1571;
	mul.wide.u32 	%rd1876, %r731, 8;
	add.s64 	%rd1877, %rd41, %rd1876;
	ld.global.f64 	%fd2573, [%rd1877+25192];
	cvt.s64.s32 	%rd1880, %r3175;
	add.s64 	%rd1881, %rd74, %rd1880;
	cvt.s64.s32 	%rd1884, %r3170;
	add.s64 	%rd1885, %rd75, %rd1884;
	ld.local.s8 	%r2052, [%rd1885];
	ld.local.u8 	%r2053, [%rd1881];
	ld.local.u8 	%r2054, [%rd1879];
	prmt.b32 	%r2055, %r2054, %r2053, 0x3340U;
	ld.local.u8 	%r2056, [%rd1883];
	prmt.b32 	%r2057, %r2056, 0, 0x3340U;
	prmt.b32 	%r2058, %r2055, %r2057, 0x5410U;
	mov.b32 	%r2059, 334205;
	dp4a.s32.u32 	%r2060, %r2058, %r2059, %r2052;
	mul.wide.s32 	%rd1886, %r2060, 8;
	add.s64 	%rd1887, %rd41, %rd1886;
	ld.global.f64 	%fd2574, [%rd1887+5000];
	add.f64 	%fd3754, %fd2573, %fd2574;
	ld.global.f64 	%fd2575, [%rd1877+24472];
	ld.global.f64 	%fd2576, [%rd1887];
	add.f64 	%fd3753, %fd2575, %fd2576;
$L__BB0_1571:
	add.f64 	%fd2577, %fd3754, %fd1179;
	mul.wide.s32 	%rd1888, %r3174, 8;
	add.s64 	%rd1889, %rd70, %rd1888;
	ld.local.f64 	%fd2578, [%rd1889];
	add.f64 	%fd2579, %fd3753, %fd2578;
	abs.f64 	%fd2580, %fd2577;
	setp.gt.f64 	%p1467, %fd2580, 0d41CDCD64FF800000;
	selp.f64 	%fd2581, 0dBFF0000000000000, %fd2579, %p1467;
	selp.f64 	%fd2582, 0d7FF0000000000000, %fd2577, %p1467;
	add.f64 	%fd2583, %fd2582, 0d0000000000000000;
	add.f64 	%fd2584, %fd2581, 0dBDA5FD7FE1796495;
	div.rn.f64 	%fd2585, %fd2583, %fd2584;
	add.s32 	%r2061, %r569, -1;
	mad.lo.s32 	%r2062, %r2061, %r421, %r732;
	mul.wide.s32 	%rd1890, %r2062, 8;
	add.s64 	%rd1891, %rd69, %rd1890;
	ld.local.f64 	%fd2586, [%rd1891];
	add.f64 	%fd2587, %fd2586, 0d0000000000000000;
	add.s64 	%rd1892, %rd70, %rd1890;
	ld.local.f64 	%fd2588, [%rd1892];
	add.f64 	%fd2589, %fd2588, 0dBDA5FD7FE1796495;
	div.rn.f64 	%fd2590, %fd2587, %fd2589;
	setp.ltu.f64 	%p1468, %fd2585, %fd2590;
	selp.f64 	%fd3755, %fd1178, %fd2582, %p1468;
	selp.f64 	%fd3756, %fd1177, %fd2581, %p1468;
	bra.uni 	$L__BB0_1576;
$L__BB0_1572:
	mul.wide.s32 	%rd1851, %r731, 8;
	add.s64 	%rd1852, %rd41, %rd1851;
	ld.global.f64 	%fd2547, [%rd1852+25192];
	ld.local.s8 	%r2047, [%rd1879];
	mul.wide.s32 	%rd1855, %r2047, 5;
	ld.local.s8 	%rd1858, [%rd1883];
	add.s64 	%rd1859, %rd1855, %rd1858;
	shl.b64 	%rd1860, %rd1859, 3;
	add.s64 	%rd1861, %rd41, %rd1860;
	ld.global.f64 	%fd2548, [%rd1861+45640];
	add.f64 	%fd2549, %fd2547, %fd2548;
	cvt.s64.s32 	%rd1862, %r3175;
	add.s64 	%rd1863, %rd74, %rd1862;
	ld.local.s8 	%r2048, [%rd1863];
	mul.wide.s32 	%rd1864, %r2048, 5;
	cvt.s64.s32 	%rd1865, %r3170;
	add.s64 	%rd1866, %rd75, %rd1865;
	ld.local.s8 	%rd1867, [%rd1866];
	add.s64 	%rd1868, %rd1864, %rd1867;
	shl.b64 	%rd1869, %rd1868, 3;
	add.s64 	%rd1870, %rd41, %rd1869;
	ld.global.f64 	%fd2550, [%rd1870+45640];
	add.f64 	%fd2551, %fd2549, %fd2550;
	add.f64 	%fd2552, %fd2551, %fd1179;
	ld.global.f64 	%fd2553, [%rd1852+24472];
	ld.global.f64 	%fd2554, [%rd1861+45440];
	add.f64 	%fd2555, %fd2553, %fd2554;
	ld.global.f64 	%fd2556, [%rd1870+45440];
	add.f64 	%fd2557, %fd2555, %fd2556;
	mul.wide.s32 	%rd1871, %r3174, 8;
	add.s64 	%rd1872, %rd70, %rd1871;
	ld.local.f64 	%fd2558, [%rd1872];
	add.f64 	%fd2559, %fd2557, %fd2558;
	abs.f64 	%fd2560, %fd2552;
	setp.gt.f64 	%p1457, %fd2560, 0d41CDCD64FF800000;
	selp.f64 	%fd2561, 0dBFF0000000000000, %fd2559, %p1457;
	selp.f64 	%fd2562, 0d7FF0000000000000, %fd2552, %p1457;
	add.f64 	%fd2563, %fd2562, 0d0000000000000000;
	add.f64 	%fd2564, %fd2561, 0dBDA5FD7FE1796495;
	div.rn.f64 	%fd2565, %fd2563, %fd2564;
	add.s32 	%r2049, %r569, -1;
	mad.lo.s32 	%r2050, %r2049, %r421, %r562;
	add.s32 	%r2051, %r2050, -1;
	mul.wide.s32 	%rd1873, %r2051, 8;
	add.s64 	%rd1874, %rd69, %rd1873;
	ld.local.f64 	%fd2566, [%rd1874];
	add.f64 	%fd2567, %fd2566, 0d0000000000000000;
	add.s64 	%rd1875, %rd70, %rd1873;
	ld.local.f64 	%fd2568, [%rd1875];
	add.f64 	%fd2569, %fd2568, 0dBDA5FD7FE1796495;
	div.rn.f64 	%fd2570, %fd2567, %fd2569;
	setp.ltu.f64 	%p1458, %fd2565, %fd2570;
	selp.f64 	%fd3755, %fd1178, %fd2562, %p1458;
	selp.f64 	%fd3756, %fd1177, %fd2561, %p1458;
	bra.uni 	$L__BB0_1576;
$L__BB0_1573:
	setp.ne.s32 	%p1447, %r3173, 2;
	setp.ne.s32 	%p1448, %r3168, -1;
	or.pred  	%p1449, %p1447, %p1448;
	@%p1449 bra 	$L__BB0_1575;
	cvt.s64.s32 	%rd1834, %r569;
	add.s64 	%rd1835, %rd74, %rd1834;
	cvt.s64.s32 	%rd1836, %r562;
	add.s64 	%rd1837, %rd75, %rd1836;
	ld.local.s8 	%r2028, [%rd1837+-1];
	ld.local.u8 	%r2029, [%rd1835+1];
	ld.local.u8 	%r2030, [%rd1835];
	prmt.b32 	%r2031, %r2030, %r2029, 0x3340U;
	ld.local.u8 	%r2032, [%rd1837];
	prmt.b32 	%r2033, %r2032, 0, 0x3340U;
	prmt.b32 	%r2034, %r2031, %r2033, 0x5410U;
	mov.b32 	%r2035, 334205;
	dp4a.s32.u32 	%r2036, %r2034, %r2035, %r2028;
	mul.wide.s32 	%rd1838, %r2036, 8;
	add.s64 	%rd1839, %rd41, %rd1838;
	ld.global.f64 	%fd2527, [%rd1839+10000];
	cvt.s64.s32 	%rd1840, %r3170;
	add.s64 	%rd1841, %rd75, %rd1840;
	cvt.s64.s32 	%rd1842, %r3175;
	add.s64 	%rd1843, %rd74, %rd1842;
	ld.local.s8 	%r2037, [%rd1843+-1];
	ld.local.u8 	%r2038, [%rd1841+1];
	ld.local.u8 	%r2039, [%rd1841];
	prmt.b32 	%r2040, %r2039, %r2038, 0x3340U;
	ld.local.u8 	%r2041, [%rd1843];
	prmt.b32 	%r2042, %r2041, 0, 0x3340U;
	prmt.b32 	%r2043, %r2040, %r2042, 0x5410U;
	dp4a.s32.u32 	%r2044, %r2043, %r2035, %r2037;
	mul.wide.s32 	%rd1844, %r2044, 8;
	add.s64 	%rd1845, %rd41, %rd1844;
	ld.global.f64 	%fd2528, [%rd1845+10000];
	add.f64 	%fd2529, %fd2527, %fd2528;
	mul.wide.s32 	%rd1846, %r3174, 8;
	add.s64 	%rd1847, %rd70, %rd1846;
	ld.local.f64 	%fd2530, [%rd1847];
	add.f64 	%fd2531, %fd2529, %fd2530;
	ld.global.f64 	%fd2532, [%rd1839+15000];
	ld.global.f64 	%fd2533, [%rd1845+15000];
	add.f64 	%fd2534, %fd2532, %fd2533;
	add.f64 	%fd2535, %fd2534, %fd1179;
	abs.f64 	%fd2536, %fd2535;
	setp.gt.f64 	%p1452, %fd2536, 0d41CDCD64FF800000;
	selp.f64 	%fd2537, 0dBFF0000000000000, %fd2531, %p1452;
	selp.f64 	%fd2538, 0d7FF0000000000000, %fd2535, %p1452;
	add.f64 	%fd2539, %fd2538, 0d0000000000000000;
	add.f64 	%fd2540, %fd2537, 0dBDA5FD7FE1796495;
	div.rn.f64 	%fd2541, %fd2539, %fd2540;
	add.s32 	%r2045, %r569, -1;
	mad.lo.s32 	%r2046, %r2045, %r421, %r732;
	mul.wide.s32 	%rd1848, %r2046, 8;
	add.s64 	%rd1849, %rd69, %rd1848;
	ld.local.f64 	%fd2542, [%rd1849];
	add.f64 	%fd2543, %fd2542, 0d0000000000000000;
	add.s64 	%rd1850, %rd70, %rd1848;
	ld.local.f64 	%fd2544, [%rd1850];
	add.f64 	%fd2545, %fd2544, 0dBDA5FD7FE1796495;
	div.rn.f64 	%fd2546, %fd2543, %fd2545;
	setp.ltu.f64 	%p1453, %fd2541, %fd2546;
	selp.f64 	%fd3755, %fd1178, %fd2538, %p1453;
	selp.f64 	%fd3756, %fd1177, %fd2537, %p1453;
	bra.uni 	$L__BB0_1576;
$L__BB0_1575:
	mul.wide.s32 	%rd1815, %r731, 8;
	add.s64 	%rd1816, %rd41, %rd1815;
	ld.global.f64 	%fd2501, [%rd1816+24952];
	cvt.s64.s32 	%rd1817, %r569;
	add.s64 	%rd1818, %rd74, %rd1817;
	cvt.s64.s32 	%rd1819, %r562;
	add.s64 	%rd1820, %rd75, %rd1819;
	ld.local.s8 	%r2006, [%rd1820+-1];
	ld.local.u8 	%r2007, [%rd1818+1];
	ld.local.u8 	%r2008, [%rd1818];
	prmt.b32 	%r2009, %r2008, %r2007, 0x3340U;
	ld.local.u8 	%r2010, [%rd1820];
	prmt.b32 	%r2011, %r2010, 0, 0x3340U;
	prmt.b32 	%r2012, %r2009, %r2011, 0x5410U;
	mov.b32 	%r2013, 334205;
	dp4a.s32.u32 	%r2014, %r2012, %r2013, %r2006;
	mul.wide.s32 	%rd1821, %r2014, 8;
	add.s64 	%rd1822, %rd41, %rd1821;
	ld.global.f64 	%fd2502, [%rd1822+30440];
	add.f64 	%fd2503, %fd2501, %fd2502;
	cvt.s64.s32 	%rd1823, %r3170;
	add.s64 	%rd1824, %rd75, %rd1823;
	cvt.s64.s32 	%rd1825, %r3175;
	add.s64 	%rd1826, %rd74, %rd1825;
	ld.local.s8 	%r2015, [%rd1826+-1];
	ld.local.u8 	%r2016, [%rd1824+1];
	ld.local.u8 	%r2017, [%rd1824];
	prmt.b32 	%r2018, %r2017, %r2016, 0x3340U;
	ld.local.u8 	%r2019, [%rd1826];
	prmt.b32 	%r2020, %r2019, 0, 0x3340U;
	prmt.b32 	%r2021, %r2018, %r2020, 0x5410U;
	dp4a.s32.u32 	%r2022, %r2021, %r2013, %r2015;
	mul.wide.s32 	%rd1827, %r2022, 8;
	add.s64 	%rd1828, %rd41, %rd1827;
	ld.global.f64 	%fd2504, [%rd1828+30440];
	add.f64 	%fd2505, %fd2503, %fd2504;
	add.f64 	%fd2506, %fd2505, %fd1179;
	ld.global.f64 	%fd2507, [%rd1816+24232];
	ld.global.f64 	%fd2508, [%rd1822+25440];
	add.f64 	%fd2509, %fd2507, %fd2508;
	ld.global.f64 	%fd2510, [%rd1828+25440];
	add.f64 	%fd2511, %fd2509, %fd2510;
	add.s32 	%r2023, %r3172, 2;
	abs.s32 	%r2024, %r2023;
	cvt.rn.f64.s32 	%fd2512, %r2024;
	fma.rn.f64 	%fd2513, %fd2512, 0dBFEEF3E864B31D04, %fd2511;
	mul.wide.s32 	%rd1829, %r3174, 8;
	add.s64 	%rd1830, %rd70, %rd1829;
	ld.local.f64 	%fd2514, [%rd1830];
	add.f64 	%fd2515, %fd2514, %fd2513;
	abs.f64 	%fd2516, %fd2506;
	setp.gt.f64 	%p1450, %fd2516, 0d41CDCD64FF800000;
	selp.f64 	%fd2517, 0dBFF0000000000000, %fd2515, %p1450;
	selp.f64 	%fd2518, 0d7FF0000000000000, %fd2506, %p1450;
	add.f64 	%fd2519, %fd2518, 0d0000000000000000;
	add.f64 	%fd2520, %fd2517, 0dBDA5FD7FE1796495;
	div.rn.f64 	%fd2521, %fd2519, %fd2520;
	add.s32 	%r2025, %r569, -1;
	mad.lo.s32 	%r2026, %r2025, %r421, %r562;
	add.s32 	%r2027, %r2026, -1;
	mul.wide.s32 	%rd1831, %r2027, 8;
	add.s64 	%rd1832, %rd69, %rd1831;
	ld.local.f64 	%fd2522, [%rd1832];
	add.f64 	%fd2523, %fd2522, 0d0000000000000000;
	add.s64 	%rd1833, %rd70, %rd1831;
	ld.local.f64 	%fd2524, [%rd1833];
	add.f64 	%fd2525, %fd2524, 0dBDA5FD7FE1796495;
	div.rn.f64 	%fd2526, %fd2523, %fd2525;
	setp.ltu.f64 	%p1451, %fd2521, %fd2526;
	selp.f64 	%fd3755, %fd1178, %fd2518, %p1451;
	selp.f64 	%fd3756, %fd1177, %fd2517, %p1451;
$L__BB0_1576:
	abs.f64 	%fd2591, %fd3755;
	setp.geu.f64 	%p1469, %fd2591, 0d41CDCD64FF800000;
	@%p1469 bra 	$L__BB0_1578;
	setp.lt.f64 	%p1470, %fd3756, 0dC0A3880000000000;
	selp.f64 	%fd3755, 0d0000000000000000, %fd3755, %p1470;
	selp.f64 	%fd3756, 0dC0A9300000000000, %fd3756, %p1470;
$L__BB0_1578:
	add.s32 	%r3175, %r3175, 1;
	add.s32 	%r2063, %r3171, 2;
	sub.s32 	%r2064, %r562, %r3167;
	setp.lt.s32 	%p1471, %r2063, %r2064;
	add.s32 	%r3171, %r3171, 1;
	setp.lt.s32 	%p1472, %r3171, %r416;
	and.pred  	%p1473, %p1472, %p1471;
	add.s32 	%r3174, %r3174, %r419;
	add.s32 	%r3173, %r3173, 1;
	add.s32 	%r3172, %r3172, 2;
	add.s32 	%r3170, %r3170, 1;
	add.s32 	%r3169, %r3169, -1;
	add.s32 	%r3168, %r3168, 1;
	@%p1473 bra 	$L__BB0_1564;
$L__BB0_1579:
	add.s32 	%r741, %r3167, -1;
	setp.gt.s32 	%p1474, %r3167, %r713;
	mov.u32 	%r3167, %r741;
	@%p1474 bra 	$L__BB0_1562;
$L__BB0_1580:
	add.s32 	%r2065, %r569, -1;
	add.s32 	%r742, %r562, -1;
	mad.lo.s32 	%r743, %r2065, %r421, %r742;
	mul.wide.s32 	%rd1893, %r743, 8;
	add.s64 	%rd1894, %rd70, %rd1893;
	ld.local.f64 	%fd1202, [%rd1894];
	setp.ge.s32 	%p1475, %r569, %r562;
	setp.eq.s32 	%p1476, %r569, %r416;
	add.s32 	%r2066, %r419, 1;
	setp.eq.s32 	%p1477, %r562, %r2066;
	or.pred  	%p1478, %p1476, %p1477;
	or.pred  	%p6, %p1478, %p1475;
	mov.f64 	%fd3763, 0dBFF0000000000000;
	@%p6 bra 	$L__BB0_1582;
	setp.gt.s32 	%p1479, %r569, %r416;
	selp.b32 	%r2067, %r416, 0, %p1479;
	sub.s32 	%r2068, %r569, %r2067;
	setp.gt.s32 	%p1480, %r562, %r419;
	selp.b32 	%r2069, %r419, 0, %p1480;
	sub.s32 	%r2070, %r562, %r2069;
	cvt.s64.s32 	%rd1895, %r2068;
	add.s64 	%rd1896, %rd74, %rd1895;
	cvt.s64.s32 	%rd1897, %r2070;
	add.s64 	%rd1898, %rd75, %rd1897;
	ld.local.s8 	%r2071, [%rd1898+-1];
	ld.local.u8 	%r2072, [%rd1896+1];
	ld.local.u8 	%r2073, [%rd1896];
	prmt.b32 	%r2074, %r2073, %r2072, 0x3340U;
	ld.local.u8 	%r2075, [%rd1898];
	prmt.b32 	%r2076, %r2075, 0, 0x3340U;
	prmt.b32 	%r2077, %r2074, %r2076, 0x5410U;
	mov.b32 	%r2078, 334205;
	dp4a.s32.u32 	%r2079, %r2077, %r2078, %r2071;
	mul.wide.s32 	%rd1899, %r2079, 8;
	add.s64 	%rd1900, %rd41, %rd1899;
	ld.global.f64 	%fd3763, [%rd1900];
$L__BB0_1582:
	mad.lo.s32 	%r2080, %r569, %r421, %r562;
	add.s32 	%r744, %r2080, -2;
	mul.wide.s32 	%rd1901, %r744, 8;
	add.s64 	%rd1902, %rd70, %rd1901;
	ld.local.f64 	%fd2593, [%rd1902];
	add.f64 	%fd2594, %fd3763, %fd2593;
	abs.f64 	%fd1205, %fd1202;
	abs.f64 	%fd2595, %fd2594;
	max.f64 	%fd2597, %fd1205, %fd2595;
	setp.gt.f64 	%p1481, %fd2597, 0d41CDCD64FF800000;
	sub.f64 	%fd2598, %fd1202, %fd2594;
	abs.f64 	%fd2599, %fd2598;
	setp.geu.f64 	%p1482, %fd2599, 0d3EE4F8B588E368F1;
	or.pred  	%p1483, %p1481, %p1482;
	mov.f64 	%fd3764, 0d7FF0000000000000;
	@%p1483 bra 	$L__BB0_1595;
	add.s64 	%rd1904, %rd69, %rd1893;
	ld.local.f64 	%fd1206, [%rd1904];
	@%p6 bra 	$L__BB0_1586;
	setp.gt.s32 	%p1484, %r569, %r416;
	selp.b32 	%r2081, %r416, 0, %p1484;
	sub.s32 	%r2082, %r569, %r2081;
	setp.gt.s32 	%p1485, %r562, %r419;
	selp.b32 	%r2083, %r419, 0, %p1485;
	sub.s32 	%r2084, %r562, %r2083;
	cvt.s64.s32 	%rd1905, %r2082;
	add.s64 	%rd1906, %rd74, %rd1905;
	cvt.s64.s32 	%rd1907, %r2084;
	add.s64 	%rd1908, %rd75, %rd1907;
	ld.local.s8 	%r2085, [%rd1908+-1];
	ld.local.u8 	%r2086, [%rd1906+1];
	ld.local.u8 	%r2087, [%rd1906];
	prmt.b32 	%r2088, %r2087, %r2086, 0x3340U;
	ld.local.u8 	%r2089, [%rd1908];
	prmt.b32 	%r2090, %r2089, 0, 0x3340U;
	prmt.b32 	%r2091, %r2088, %r2090, 0x5410U;
	mov.b32 	%r2092, 334205;
	dp4a.s32.u32 	%r2093, %r2091, %r2092, %r2085;
	mul.wide.s32 	%rd1909, %r2093, 8;
	add.s64 	%rd1910, %rd41, %rd1909;
	ld.global.f64 	%fd1207, [%rd1910+5000];
	abs.f64 	%fd2603, %fd1207;
	setp.geu.f64 	%p1486, %fd2603, 0d41CDCD64FF800000;
	@%p1486 bra 	$L__BB0_1586;
	mov.f64 	%fd3764, %fd1207;
$L__BB0_1586:
	mul.wide.s32 	%rd1911, %r744, 8;
	add.s64 	%rd1912, %rd69, %rd1911;
	ld.local.f64 	%fd2604, [%rd1912];
	add.f64 	%fd2605, %fd3764, %fd2604;
	abs.f64 	%fd2606, %fd1206;
	abs.f64 	%fd2607, %fd2605;
	max.f64 	%fd2609, %fd2606, %fd2607;
	setp.gt.f64 	%p1487, %fd2609, 0d41CDCD64FF800000;
	sub.f64 	%fd2610, %fd1206, %fd2605;
	abs.f64 	%fd2611, %fd2610;
	setp.geu.f64 	%p1488, %fd2611, 0d3EE4F8B588E368F1;
	or.pred  	%p1489, %p1487, %p1488;
	@%p1489 bra 	$L__BB0_1595;
	add.s32 	%r745, %r3187, 1;
	setp.le.s32 	%p1490, %r3185, %r745;
	@%p1490 bra 	$L__BB0_1594;
	not.b32 	%r2094, %r3187;
	add.s32 	%r2095, %r3185, %r2094;
	add.s32 	%r746, %r3185, -2;
	and.b32  	%r747, %r2095, 3;
	setp.eq.s32 	%p1491, %r747, 0;
	mov.u32 	%r3176, %r3185;
	@%p1491 bra 	$L__BB0_1592;
	add.s32 	%r3176, %r3185, -1;
	mul.lo.s32 	%r2096, %r3176, 3;
	mul.wide.s32 	%rd1913, %r2096, 4;
	add.s64 	%rd155, %rd68, %rd1913;
	ld.local.u32 	%r2097, [%rd155];
	st.local.u32 	[%rd155+12], %r2097;
	ld.local.u32 	%r2098, [%rd155+4];
	st.local.u32 	[%rd155+16], %r2098;
	ld.local.u32 	%r2099, [%rd155+8];
	st.local.u32 	[%rd155+20], %r2099;
	setp.eq.s32 	%p1492, %r747, 1;
	@%p1492 bra 	$L__BB0_1592;
	ld.local.u32 	%r2100, [%rd155+-12];
	st.local.u32 	[%rd155], %r2100;
	ld.local.u32 	%r2101, [%rd155+-8];
	st.local.u32 	[%rd155+4], %r2101;
	ld.local.u32 	%r2102, [%rd155+-4];
	st.local.u32 	[%rd155+8], %r2102;
	setp.eq.s32 	%p1493, %r747, 2;
	mov.u32 	%r3176, %r746;
	@%p1493 bra 	$L__BB0_1592;
	add.s32 	%r3176, %r3185, -3;
	ld.local.u32 	%r2103, [%rd155+-24];
	st.local.u32 	[%rd155+-12], %r2103;
	ld.local.u32 	%r2104, [%rd155+-20];
	st.local.u32 	[%rd155+-8], %r2104;
	ld.local.u32 	%r2105, [%rd155+-16];
	st.local.u32 	[%rd155+-4], %r2105;
$L__BB0_1592:
	sub.s32 	%r2106, %r746, %r3187;
	setp.lt.u32 	%p1494, %r2106, 3;
	@%p1494 bra 	$L__BB0_1594;
$L__BB0_1593:
	mul.lo.s32 	%r2107, %r3176, 3;
	add.s32 	%r2108, %r2107, -3;
	mul.wide.s32 	%rd1914, %r2108, 4;
	add.s64 	%rd1915, %rd68, %rd1914;
	ld.local.u32 	%r2109, [%rd1915];
	st.local.u32 	[%rd1915+12], %r2109;
	ld.local.u32 	%r2110, [%rd1915+4];
	st.local.u32 	[%rd1915+16], %r2110;
	ld.local.u32 	%r2111, [%rd1915+8];
	st.local.u32 	[%rd1915+20], %r2111;
	ld.local.u32 	%r2112, [%rd1915+-12];
	st.local.u32 	[%rd1915], %r2112;
	ld.local.u32 	%r2113, [%rd1915+-8];
	st.local.u32 	[%rd1915+4], %r2113;
	ld.local.u32 	%r2114, [%rd1915+-4];
	st.local.u32 	[%rd1915+8], %r2114;
	ld.local.u32 	%r2115, [%rd1915+-24];
	st.local.u32 	[%rd1915+-12], %r2115;
	ld.local.u32 	%r2116, [%rd1915+-20];
	st.local.u32 	[%rd1915+-8], %r2116;
	ld.local.u32 	%r2117, [%rd1915+-16];
	st.local.u32 	[%rd1915+-4], %r2117;
	shl.b32 	%r2118, %r3176, 1;
	sub.s32 	%r2119, %r2107, %r2118;
	add.s32 	%r3176, %r2119, -4;
	ld.local.u32 	%r2120, [%rd1915+-36];
	st.local.u32 	[%rd1915+-24], %r2120;
	ld.local.u32 	%r2121, [%rd1915+-32];
	st.local.u32 	[%rd1915+-20], %r2121;
	ld.local.u32 	%r2122, [%rd1915+-28];
	st.local.u32 	[%rd1915+-16], %r2122;
	setp.gt.s32 	%p1495, %r3176, %r745;
	@%p1495 bra 	$L__BB0_1593;
$L__BB0_1594:
	add.s32 	%r2123, %r569, 1;
	st.local.u32 	[%rd106+12], %r2123;
	st.local.u32 	[%rd106+16], %r742;
	mov.b32 	%r2124, 0;
	st.local.u32 	[%rd106+20], %r2124;
	add.s32 	%r3185, %r3185, 1;
	bra.uni 	$L__BB0_1625;
$L__BB0_1595:
	abs.f64 	%fd2613, %fd3748;
	max.f64 	%fd2615, %fd1205, %fd2613;
	setp.gt.f64 	%p1496, %fd2615, 0d41CDCD64FF800000;
	sub.f64 	%fd2616, %fd1202, %fd3748;
	abs.f64 	%fd2617, %fd2616;
	setp.geu.f64 	%p1497, %fd2617, 0d3EE4F8B588E368F1;
	or.pred  	%p1498, %p1496, %p1497;
	@%p1498 bra 	$L__BB0_1597;
	mul.wide.s32 	%rd1916, %r743, 8;
	add.s64 	%rd1917, %rd69, %rd1916;
	ld.local.f64 	%fd2619, [%rd1917];
	abs.f64 	%fd2620, %fd2619;
	abs.f64 	%fd2621, %fd3747;
	max.f64 	%fd2623, %fd2620, %fd2621;
	setp.leu.f64 	%p1499, %fd2623, 0d41CDCD64FF800000;
	sub.f64 	%fd2624, %fd2619, %fd3747;
	abs.f64 	%fd2625, %fd2624;
	setp.lt.f64 	%p1500, %fd2625, 0d3EE4F8B588E368F1;
	and.pred  	%p1501, %p1499, %p1500;
	@%p1501 bra 	$L__BB0_1625;
$L__BB0_1597:
	abs.f64 	%fd2627, %fd3756;
	max.f64 	%fd2629, %fd1205, %fd2627;
	setp.gt.f64 	%p1502, %fd2629, 0d41CDCD64FF800000;
	sub.f64 	%fd2630, %fd1202, %fd3756;
	abs.f64 	%fd2631, %fd2630;
	setp.geu.f64 	%p1503, %fd2631, 0d3EE4F8B588E368F1;
	or.pred  	%p1504, %p1502, %p1503;
	@%p1504 bra 	$L__BB0_1625;
	setp.lt.s32 	%p1505, %r710, 7;
	mul.wide.s32 	%rd1918, %r743, 8;
	add.s64 	%rd1919, %rd69, %rd1918;
	ld.local.f64 	%fd1209, [%rd1919];
	abs.f64 	%fd2633, %fd1209;
	abs.f64 	%fd2634, %fd3755;
	max.f64 	%fd2636, %fd2633, %fd2634;
	setp.gt.f64 	%p1506, %fd2636, 0d41CDCD64FF800000;
	sub.f64 	%fd2637, %fd1209, %fd3755;
	abs.f64 	%fd2638, %fd2637;
	setp.geu.f64 	%p1507, %fd2638, 0d3EE4F8B588E368F1;
	or.pred  	%p1508, %p1506, %p1507;
	or.pred  	%p1509, %p1508, %p1505;
	@%p1509 bra 	$L__BB0_1625;
	add.s32 	%r754, %r569, 1;
	add.s32 	%r755, %r3187, 1;
	max.s32 	%r756, %r712, 4;
	not.b32 	%r757, %r3187;
$L__BB0_1600:
	mov.u32 	%r758, %r3178;
	sub.s32 	%r760, %r562, %r758;
	setp.ge.s32 	%p1511, %r754, %r760;
	mov.pred 	%p1980, -1;
	@%p1511 bra 	$L__BB0_1624;
	mov.u32 	%r3180, %r754;
	mov.u32 	%r3181, %r569;
$L__BB0_1602:
	mov.u32 	%r761, %r3180;
	add.s32 	%r763, %r761, %r758;
	sub.s32 	%r764, %r3181, %r569;
	not.b32 	%r2125, %r763;
	add.s32 	%r765, %r562, %r2125;
	add.s32 	%r766, %r765, %r764;
	setp.gt.s32 	%p1512, %r766, 30;
	mov.f64 	%fd3768, 0dBFF0000000000000;
	mov.f64 	%fd3767, 0d7FF0000000000000;
	@%p1512 bra 	$L__BB0_1613;
	cvt.s64.s32 	%rd1920, %r569;
	add.s64 	%rd156, %rd74, %rd1920;
	cvt.s64.s32 	%rd1921, %r562;
	add.s64 	%rd157, %rd75, %rd1921;
	setp.eq.s32 	%p1513, %r764, 0;
	setp.gt.s32 	%p1514, %r765, 0;
	and.pred  	%p1515, %p1513, %p1514;
	@%p1515 bra 	$L__BB0_1605;
	setp.ne.s32 	%p1516, %r765, 0;
	setp.lt.s32 	%p1517, %r764, 1;
	or.pred  	%p1518, %p1517, %p1516;
	@%p1518 bra 	$L__BB0_1610;
$L__BB0_1605:
	setp.ne.s32 	%p1524, %r765, 1;
	setp.ne.s32 	%p1525, %r764, 1;
	and.pred  	%p1526, %p1525, %p1524;
	@%p1526 bra 	$L__BB0_1609;
	setp.eq.s32 	%p1528, %r764, 1;
	setp.eq.s32 	%p1529, %r765, 1;
	and.pred  	%p1531, %p1513, %p1529;
	setp.eq.s32 	%p1532, %r765, 0;
	and.pred  	%p1533, %p1528, %p1532;
	or.pred  	%p1534, %p1531, %p1533;
	mov.f64 	%fd3766, 0d0000000000000000;
	mov.f64 	%fd3765, 0dC0A9300000000000;
	not.pred 	%p1535, %p1534;
	@%p1535 bra 	$L__BB0_1608;
	mul.wide.u32 	%rd1956, %r766, 8;
	add.s64 	%rd1957, %rd41, %rd1956;
	ld.global.f64 	%fd2675, [%rd1957+25192];
	cvt.s64.s32 	%rd1958, %r761;
	add.s64 	%rd1959, %rd74, %rd1958;
	cvt.s64.s32 	%rd1960, %r763;
	add.s64 	%rd1961, %rd75, %rd1960;
	ld.local.s8 	%r2164, [%rd1961];
	ld.local.u8 	%r2165, [%rd1959];
	ld.local.u8 	%r2166, [%rd156];
	prmt.b32 	%r2167, %r2166, %r2165, 0x3340U;
	ld.local.u8 	%r2168, [%rd157];
	prmt.b32 	%r2169, %r2168, 0, 0x3340U;
	prmt.b32 	%r2170, %r2167, %r2169, 0x5410U;
	mov.b32 	%r2171, 334205;
	dp4a.s32.u32 	%r2172, %r2170, %r2171, %r2164;
	mul.wide.s32 	%rd1962, %r2172, 8;
	add.s64 	%rd1963, %rd41, %rd1962;
	ld.global.f64 	%fd2676, [%rd1963+5000];
	add.f64 	%fd3766, %fd2675, %fd2676;
	ld.global.f64 	%fd2677, [%rd1957+24472];
	ld.global.f64 	%fd2678, [%rd1963];
	add.f64 	%fd3765, %fd2677, %fd2678;
$L__BB0_1608:
	abs.f64 	%fd2679, %fd3766;
	setp.gt.f64 	%p1536, %fd2679, 0d41CDCD64FF800000;
	selp.f64 	%fd3768, 0dBFF0000000000000, %fd3765, %p1536;
	selp.f64 	%fd3767, 0d7FF0000000000000, %fd3766, %p1536;
	bra.uni 	$L__BB0_1613;
$L__BB0_1609:
	mul.wide.s32 	%rd1940, %r766, 8;
	add.s64 	%rd1941, %rd41, %rd1940;
	ld.global.f64 	%fd2662, [%rd1941+25192];
	ld.local.s8 	%r2162, [%rd156];
	mul.wide.s32 	%rd1942, %r2162, 5;
	ld.local.s8 	%rd1943, [%rd157];
	add.s64 	%rd1944, %rd1942, %rd1943;
	shl.b64 	%rd1945, %rd1944, 3;
	add.s64 	%rd1946, %rd41, %rd1945;
	ld.global.f64 	%fd2663, [%rd1946+45640];
	add.f64 	%fd2664, %fd2662, %fd2663;
	cvt.s64.s32 	%rd1947, %r761;
	add.s64 	%rd1948, %rd74, %rd1947;
	ld.local.s8 	%r2163, [%rd1948];
	mul.wide.s32 	%rd1949, %r2163, 5;
	cvt.s64.s32 	%rd1950, %r763;
	add.s64 	%rd1951, %rd75, %rd1950;
	ld.local.s8 	%rd1952, [%rd1951];
	add.s64 	%rd1953, %rd1949, %rd1952;
	shl.b64 	%rd1954, %rd1953, 3;
	add.s64 	%rd1955, %rd41, %rd1954;
	ld.global.f64 	%fd2665, [%rd1955+45640];
	add.f64 	%fd2666, %fd2664, %fd2665;
	ld.global.f64 	%fd2667, [%rd1941+24472];
	ld.global.f64 	%fd2668, [%rd1946+45440];
	add.f64 	%fd2669, %fd2667, %fd2668;
	ld.global.f64 	%fd2670, [%rd1955+45440];
	add.f64 	%fd2671, %fd2669, %fd2670;
	abs.f64 	%fd2672, %fd2666;
	setp.gt.f64 	%p1527, %fd2672, 0d41CDCD64FF800000;
	selp.f64 	%fd3768, 0dBFF0000000000000, %fd2671, %p1527;
	selp.f64 	%fd3767, 0d7FF0000000000000, %fd2666, %p1527;
	bra.uni 	$L__BB0_1613;
$L__BB0_1610:
	setp.ne.s32 	%p1519, %r764, 1;
	setp.ne.s32 	%p1520, %r765, 1;
	or.pred  	%p1521, %p1519, %p1520;
	@%p1521 bra 	$L__BB0_1612;
	ld.local.s8 	%r2145, [%rd157+-1];
	ld.local.u8 	%r2146, [%rd156+1];
	ld.local.u8 	%r2147, [%rd156];
	prmt.b32 	%r2148, %r2147, %r2146, 0x3340U;
	ld.local.u8 	%r2149, [%rd157];
	prmt.b32 	%r2150, %r2149, 0, 0x3340U;
	prmt.b32 	%r2151, %r2148, %r2150, 0x5410U;
	mov.b32 	%r2152, 334205;
	dp4a.s32.u32 	%r2153, %r2151, %r2152, %r2145;
	mul.wide.s32 	%rd1932, %r2153, 8;
	add.s64 	%rd1933, %rd41, %rd1932;
	ld.global.f64 	%fd2655, [%rd1933+10000];
	cvt.s64.s32 	%rd1934, %r763;
	add.s64 	%rd1935, %rd75, %rd1934;
	cvt.s64.s32 	%rd1936, %r761;
	add.s64 	%rd1937, %rd74, %rd1936;
	ld.local.s8 	%r2154, [%rd1937+-1];
	ld.local.u8 	%r2155, [%rd1935+1];
	ld.local.u8 	%r2156, [%rd1935];
	prmt.b32 	%r2157, %r2156, %r2155, 0x3340U;
	ld.local.u8 	%r2158, [%rd1937];
	prmt.b32 	%r2159, %r2158, 0, 0x3340U;
	prmt.b32 	%r2160, %r2157, %r2159, 0x5410U;
	dp4a.s32.u32 	%r2161, %r2160, %r2152, %r2154;
	mul.wide.s32 	%rd1938, %r2161, 8;
	add.s64 	%rd1939, %rd41, %rd1938;
	ld.global.f64 	%fd2656, [%rd1939+10000];
	add.f64 	%fd2657, %fd2655, %fd2656;
	ld.global.f64 	%fd2658, [%rd1933+15000];
	ld.global.f64 	%fd2659, [%rd1939+15000];
	add.f64 	%fd2660, %fd2658, %fd2659;
	abs.f64 	%fd2661, %fd2660;
	setp.gt.f64 	%p1523, %fd2661, 0d41CDCD64FF800000;
	selp.f64 	%fd3768, 0dBFF0000000000000, %fd2657, %p1523;
	selp.f64 	%fd3767, 0d7FF0000000000000, %fd2660, %p1523;
	bra.uni 	$L__BB0_1613;
$L__BB0_1612:
	mul.wide.s32 	%rd1922, %r766, 8;
	add.s64 	%rd1923, %rd41, %rd1922;
	ld.global.f64 	%fd2642, [%rd1923+24952];
	ld.local.s8 	%r2126, [%rd157+-1];
	ld.local.u8 	%r2127, [%rd156+1];
	ld.local.u8 	%r2128, [%rd156];
	prmt.b32 	%r2129, %r2128, %r2127, 0x3340U;
	ld.local.u8 	%r2130, [%rd157];
	prmt.b32 	%r2131, %r2130, 0, 0x3340U;
	prmt.b32 	%r2132, %r2129, %r2131, 0x5410U;
	mov.b32 	%r2133, 334205;
	dp4a.s32.u32 	%r2134, %r2132, %r2133, %r2126;
	mul.wide.s32 	%rd1924, %r2134, 8;
	add.s64 	%rd1925, %rd41, %rd1924;
	ld.global.f64 	%fd2643, [%rd1925+30440];
	add.f64 	%fd2644, %fd2642, %fd2643;
	cvt.s64.s32 	%rd1926, %r763;
	add.s64 	%rd1927, %rd75, %rd1926;
	cvt.s64.s32 	%rd1928, %r761;
	add.s64 	%rd1929, %rd74, %rd1928;
	ld.local.s8 	%r2135, [%rd1929+-1];
	ld.local.u8 	%r2136, [%rd1927+1];
	ld.local.u8 	%r2137, [%rd1927];
	prmt.b32 	%r2138, %r2137, %r2136, 0x3340U;
	ld.local.u8 	%r2139, [%rd1929];
	prmt.b32 	%r2140, %r2139, 0, 0x3340U;
	prmt.b32 	%r2141, %r2138, %r2140, 0x5410U;
	dp4a.s32.u32 	%r2142, %r2141, %r2133, %r2135;
	mul.wide.s32 	%rd1930, %r2142, 8;
	add.s64 	%rd1931, %rd41, %rd1930;
	ld.global.f64 	%fd2645, [%rd1931+30440];
	add.f64 	%fd2646, %fd2644, %fd2645;
	ld.global.f64 	%fd2647, [%rd1923+24232];
	ld.global.f64 	%fd2648, [%rd1925+25440];
	add.f64 	%fd2649, %fd2647, %fd2648;
	ld.global.f64 	%fd2650, [%rd1931+25440];
	add.f64 	%fd2651, %fd2649, %fd2650;
	sub.s32 	%r2143, %r764, %r765;
	abs.s32 	%r2144, %r2143;
	cvt.rn.f64.s32 	%fd2652, %r2144;
	fma.rn.f64 	%fd2653, %fd2652, 0dBFEEF3E864B31D04, %fd2651;
	abs.f64 	%fd2654, %fd2646;
	setp.gt.f64 	%p1522, %fd2654, 0d41CDCD64FF800000;
	selp.f64 	%fd3768, 0dBFF0000000000000, %fd2653, %p1522;
	selp.f64 	%fd3767, 0d7FF0000000000000, %fd2646, %p1522;
$L__BB0_1613:
	mad.lo.s32 	%r2173, %r3181, %r421, %r763;
	add.s32 	%r767, %r2173, -1;
	mul.wide.s32 	%rd1964, %r767, 8;
	add.s64 	%rd1965, %rd70, %rd1964;
	ld.local.f64 	%fd2680, [%rd1965];
	add.f64 	%fd2681, %fd3768, %fd2680;
	abs.f64 	%fd2682, %fd2681;
	setp.gt.f64 	%p1537, %fd2682, 0d41CDCD64FF800000;
	sub.f64 	%fd2683, %fd1202, %fd2681;
	abs.f64 	%fd2684, %fd2683;
	setp.geu.f64 	%p1538, %fd2684, 0d3EE4F8B588E368F1;
	or.pred  	%p1539, %p1537, %p1538;
	@%p1539 bra 	$L__BB0_1623;
	add.s64 	%rd1967, %rd69, %rd1964;
	ld.local.f64 	%fd2686, [%rd1967];
	add.f64 	%fd2687, %fd3767, %fd2686;
	abs.f64 	%fd2688, %fd2687;
	setp.gt.f64 	%p1540, %fd2688, 0d41CDCD64FF800000;
	sub.f64 	%fd2689, %fd1209, %fd2687;
	abs.f64 	%fd2690, %fd2689;
	setp.geu.f64 	%p1541, %fd2690, 0d3EE4F8B588E368F1;
	or.pred  	%p1542, %p1540, %p1541;
	@%p1542 bra 	$L__BB0_1623;
	setp.le.s32 	%p1543, %r3185, %r755;
	@%p1543 bra 	$L__BB0_1622;
	add.s32 	%r2174, %r3185, %r757;
	and.b32  	%r768, %r2174, 3;
	setp.eq.s32 	%p1544, %r768, 0;
	mov.u32 	%r3182, %r3185;
	@%p1544 bra 	$L__BB0_1620;
	add.s32 	%r3182, %r3185, -1;
	mul.lo.s32 	%r2175, %r3182, 3;
	mul.wide.s32 	%rd1968, %r2175, 4;
	add.s64 	%rd158, %rd68, %rd1968;
	ld.local.u32 	%r2176, [%rd158];
	st.local.u32 	[%rd158+12], %r2176;
	ld.local.u32 	%r2177, [%rd158+4];
	st.local.u32 	[%rd158+16], %r2177;
	ld.local.u32 	%r2178, [%rd158+8];
	st.local.u32 	[%rd158+20], %r2178;
	setp.eq.s32 	%p1545, %r768, 1;
	@%p1545 bra 	$L__BB0_1620;
	add.s32 	%r3182, %r3185, -2;
	ld.local.u32 	%r2179, [%rd158+-12];
	st.local.u32 	[%rd158], %r2179;
	ld.local.u32 	%r2180, [%rd158+-8];
	st.local.u32 	[%rd158+4], %r2180;
	ld.local.u32 	%r2181, [%rd158+-4];
	st.local.u32 	[%rd158+8], %r2181;
	setp.eq.s32 	%p1546, %r768, 2;
	@%p1546 bra 	$L__BB0_1620;
	add.s32 	%r3182, %r3185, -3;
	ld.local.u32 	%r2182, [%rd158+-24];
	st.local.u32 	[%rd158+-12], %r2182;
	ld.local.u32 	%r2183, [%rd158+-20];
	st.local.u32 	[%rd158+-8], %r2183;
	ld.local.u32 	%r2184, [%rd158+-16];
	st.local.u32 	[%rd158+-4], %r2184;
$L__BB0_1620:
	sub.s32 	%r2185, %r3185, %r3187;
	add.s32 	%r2186, %r2185, -2;
	setp.lt.u32 	%p1547, %r2186, 3;
	@%p1547 bra 	$L__BB0_1622;
$L__BB0_1621:
	mul.lo.s32 	%r2187, %r3182, 3;
	add.s32 	%r2188, %r2187, -3;
	mul.wide.s32 	%rd1969, %r2188, 4;
	add.s64 	%rd1970, %rd68, %rd1969;
	ld.local.u32 	%r2189, [%rd1970];
	st.local.u32 	[%rd1970+12], %r2189;
	ld.local.u32 	%r2190, [%rd1970+4];
	st.local.u32 	[%rd1970+16], %r2190;
	ld.local.u32 	%r2191, [%rd1970+8];
	st.local.u32 	[%rd1970+20], %r2191;
	ld.local.u32 	%r2192, [%rd1970+-12];
	st.local.u32 	[%rd1970], %r2192;
	ld.local.u32 	%r2193, [%rd1970+-8];
	st.local.u32 	[%rd1970+4], %r2193;
	ld.local.u32 	%r2194, [%rd1970+-4];
	st.local.u32 	[%rd1970+8], %r2194;
	ld.local.u32 	%r2195, [%rd1970+-24];
	st.local.u32 	[%rd1970+-12], %r2195;
	ld.local.u32 	%r2196, [%rd1970+-20];
	st.local.u32 	[%rd1970+-8], %r2196;
	ld.local.u32 	%r2197, [%rd1970+-16];
	st.local.u32 	[%rd1970+-4], %r2197;
	shl.b32 	%r2198, %r3182, 1;
	sub.s32 	%r2199, %r2187, %r2198;
	add.s32 	%r3182, %r2199, -4;
	ld.local.u32 	%r2200, [%rd1970+-36];
	st.local.u32 	[%rd1970+-24], %r2200;
	ld.local.u32 	%r2201, [%rd1970+-32];
	st.local.u32 	[%rd1970+-20], %r2201;
	ld.local.u32 	%r2202, [%rd1970+-28];
	st.local.u32 	[%rd1970+-16], %r2202;
	setp.gt.s32 	%p1548, %r3182, %r755;
	@%p1548 bra 	$L__BB0_1621;
$L__BB0_1622:
	st.local.u32 	[%rd106+12], %r761;
	st.local.u32 	[%rd106+16], %r763;
	mov.b32 	%r2203, 0;
	st.local.u32 	[%rd106+20], %r2203;
	add.s32 	%r3185, %r3185, 1;
	mov.pred 	%p1980, 0;
	bra.uni 	$L__BB0_1624;
$L__BB0_1623:
	add.s32 	%r3180, %r761, 1;
	setp.lt.s32 	%p1551, %r3180, %r760;
	mov.u32 	%r3181, %r761;
	@%p1551 bra 	$L__BB0_1602;
$L__BB0_1624:
	add.s32 	%r3178, %r758, -1;
	setp.gt.s32 	%p1552, %r758, %r756;
	and.pred  	%p1553, %p1552, %p1980;
	@%p1553 bra 	$L__BB0_1600;
$L__BB0_1625:
	add.s32 	%r3187, %r3187, 1;
$L__BB0_1626:
	setp.lt.s32 	%p1826, %r3187, %r3185;
	@%p1826 bra 	$L__BB0_1332;
	abs.f64 	%fd3131, %fd877;
	max.f64 	%fd3132, %fd878, %fd3131;
	setp.gt.f64 	%p1827, %fd3132, 0d41CDCD64FF800000;
	@%p1827 bra 	$L__BB0_1644;
	setp.lt.u32 	%p1828, %r416, 2;
	mov.f64 	%fd3769, 0dBFE0A2B1704FF434;
	@%p1828 bra 	$L__BB0_1643;
	add.s32 	%r783, %r416, -1;
	add.s32 	%r2621, %r416, -2;
	and.b32  	%r784, %r783, 15;
	setp.lt.u32 	%p1829, %r2621, 15;
	mov.b32 	%r3196, 1;
	mov.b32 	%r3203, 0;
	@%p1829 bra 	$L__BB0_1633;
	and.b32  	%r2623, %r415, -16;
	neg.s32 	%r3189, %r2623;
	add.s64 	%rd2705, %rd73, 32;
	mov.b32 	%r3188, 0;
	mov.u32 	%r3203, %r3188;
$L__BB0_1631:
	.pragma "nounroll";
	ld.local.u32 	%r2624, [%rd2705+-32];
	setp.gt.s32 	%p1830, %r2624, 0;
	selp.u32 	%r2625, 1, 0, %p1830;
	add.s32 	%r2626, %r3203, %r2625;
	ld.local.u32 	%r2627, [%rd2705+-28];
	setp.gt.s32 	%p1831, %r2627, 0;
	selp.u32 	%r2628, 1, 0, %p1831;
	add.s32 	%r2629, %r2626, %r2628;
	ld.local.u32 	%r2630, [%rd2705+-24];
	setp.gt.s32 	%p1832, %r2630, 0;
	selp.u32 	%r2631, 1, 0, %p1832;
	add.s32 	%r2632, %r2629, %r2631;
	ld.local.u32 	%r2633, [%rd2705+-20];
	setp.gt.s32 	%p1833, %r2633, 0;
	selp.u32 	%r2634, 1, 0, %p1833;
	add.s32 	%r2635, %r2632, %r2634;
	ld.local.u32 	%r2636, [%rd2705+-16];
	setp.gt.s32 	%p1834, %r2636, 0;
	selp.u32 	%r2637, 1, 0, %p1834;
	add.s32 	%r2638, %r2635, %r2637;
	ld.local.u32 	%r2639, [%rd2705+-12];
	setp.gt.s32 	%p1835, %r2639, 0;
	selp.u32 	%r2640, 1, 0, %p1835;
	add.s32 	%r2641, %r2638, %r2640;
	ld.local.u32 	%r2642, [%rd2705+-8];
	setp.gt.s32 	%p1836, %r2642, 0;
	selp.u32 	%r2643, 1, 0, %p1836;
	add.s32 	%r2644, %r2641, %r2643;
	ld.local.u32 	%r2645, [%rd2705+-4];
	setp.gt.s32 	%p1837, %r2645, 0;
	selp.u32 	%r2646, 1, 0, %p1837;
	add.s32 	%r2647, %r2644, %r2646;
	ld.local.u32 	%r2648, [%rd2705];
	setp.gt.s32 	%p1838, %r2648, 0;
	selp.u32 	%r2649, 1, 0, %p1838;
	add.s32 	%r2650, %r2647, %r2649;
	ld.local.u32 	%r2651, [%rd2705+4];
	setp.gt.s32 	%p1839, %r2651, 0;
	selp.u32 	%r2652, 1, 0, %p1839;
	add.s32 	%r2653, %r2650, %r2652;
	ld.local.u32 	%r2654, [%rd2705+8];
	setp.gt.s32 	%p1840, %r2654, 0;
	selp.u32 	%r2655, 1, 0, %p1840;
	add.s32 	%r2656, %r2653, %r2655;
	ld.local.u32 	%r2657, [%rd2705+12];
	setp.gt.s32 	%p1841, %r2657, 0;
	selp.u32 	%r2658, 1, 0, %p1841;
	add.s32 	%r2659, %r2656, %r2658;
	ld.local.u32 	%r2660, [%rd2705+16];
	setp.gt.s32 	%p1842, %r2660, 0;
	selp.u32 	%r2661, 1, 0, %p1842;
	add.s32 	%r2662, %r2659, %r2661;
	ld.local.u32 	%r2663, [%rd2705+20];
	setp.gt.s32 	%p1843, %r2663, 0;
	selp.u32 	%r2664, 1, 0, %p1843;
	add.s32 	%r2665, %r2662, %r2664;
	ld.local.u32 	%r2666, [%rd2705+24];
	setp.gt.s32 	%p1844, %r2666, 0;
	selp.u32 	%r2667, 1, 0, %p1844;
	add.s32 	%r2668, %r2665, %r2667;
	ld.local.u32 	%r2669, [%rd2705+28];
	setp.gt.s32 	%p1845, %r2669, 0;
	selp.u32 	%r2670, 1, 0, %p1845;
	add.s32 	%r3203, %r2668, %r2670;
	add.s32 	%r3189, %r3189, 16;
	add.s32 	%r3188, %r3188, 16;
	add.s64 	%rd2705, %rd2705, 64;
	setp.ne.s32 	%p1846, %r3189, 0;
	@%p1846 bra 	$L__BB0_1631;
	add.s32 	%r3196, %r3188, 1;
$L__BB0_1633:
	setp.eq.s32 	%p1847, %r784, 0;
	@%p1847 bra 	$L__BB0_1642;
	and.b32  	%r796, %r783, 7;
	setp.lt.u32 	%p1848, %r784, 8;
	@%p1848 bra 	$L__BB0_1636;
	mul.wide.s32 	%rd2376, %r3196, 4;
	add.s64 	%rd2377, %rd73, %rd2376;
	ld.local.u32 	%r2672, [%rd2377+-4];
	setp.gt.s32 	%p1849, %r2672, 0;
	selp.u32 	%r2673, 1, 0, %p1849;
	add.s32 	%r2674, %r3203, %r2673;
	ld.local.u32 	%r2675, [%rd2377];
	setp.gt.s32 	%p1850, %r2675, 0;
	selp.u32 	%r2676, 1, 0, %p1850;
	add.s32 	%r2677, %r2674, %r2676;
	ld.local.u32 	%r2678, [%rd2377+4];
	setp.gt.s32 	%p1851, %r2678, 0;
	selp.u32 	%r2679, 1, 0, %p1851;
	add.s32 	%r2680, %r2677, %r2679;
	ld.local.u32 	%r2681, [%rd2377+8];
	setp.gt.s32 	%p1852, %r2681, 0;
	selp.u32 	%r2682, 1, 0, %p1852;
	add.s32 	%r2683, %r2680, %r2682;
	ld.local.u32 	%r2684, [%rd2377+12];
	setp.gt.s32 	%p1853, %r2684, 0;
	selp.u32 	%r2685, 1, 0, %p1853;
	add.s32 	%r2686, %r2683, %r2685;
	ld.local.u32 	%r2687, [%rd2377+16];
	setp.gt.s32 	%p1854, %r2687, 0;
	selp.u32 	%r2688, 1, 0, %p1854;
	add.s32 	%r2689, %r2686, %r2688;
	ld.local.u32 	%r2690, [%rd2377+20];
	setp.gt.s32 	%p1855, %r2690, 0;
	selp.u32 	%r2691, 1, 0, %p1855;
	add.s32 	%r2692, %r2689, %r2691;
	ld.local.u32 	%r2693, [%rd2377+24];
	setp.gt.s32 	%p1856, %r2693, 0;
	selp.u32 	%r2694, 1, 0, %p1856;
	add.s32 	%r3203, %r2692, %r2694;
	add.s32 	%r3196, %r3196, 8;
$L__BB0_1636:
	setp.eq.s32 	%p1857, %r796, 0;
	@%p1857 bra 	$L__BB0_1642;
	setp.lt.u32 	%p1858, %r796, 4;
	@%p1858 bra 	$L__BB0_1639;
	mul.wide.s32 	%rd2378, %r3196, 4;
	add.s64 	%rd2379, %rd73, %rd2378;
	ld.local.u32 	%r2696, [%rd2379+-4];
	setp.gt.s32 	%p1859, %r2696, 0;
	selp.u32 	%r2697, 1, 0, %p1859;
	add.s32 	%r2698, %r3203, %r2697;
	ld.local.u32 	%r2699, [%rd2379];
	setp.gt.s32 	%p1860, %r2699, 0;
	selp.u32 	%r2700, 1, 0, %p1860;
	add.s32 	%r2701, %r2698, %r2700;
	ld.local.u32 	%r2702, [%rd2379+4];
	setp.gt.s32 	%p1861, %r2702, 0;
	selp.u32 	%r2703, 1, 0, %p1861;
	add.s32 	%r2704, %r2701, %r2703;
	ld.local.u32 	%r2705, [%rd2379+8];
	setp.gt.s32 	%p1862, %r2705, 0;
	selp.u32 	%r2706, 1, 0, %p1862;
	add.s32 	%r3203, %r2704, %r2706;
	add.s32 	%r3196, %r3196, 4;
$L__BB0_1639:
	and.b32  	%r2707, %r783, 3;
	setp.eq.s32 	%p1863, %r2707, 0;
	@%p1863 bra 	$L__BB0_1642;
	add.s64 	%rd162, %rd73, -4;
	cvt.u32.u16 	%r2708, %rs54;
	and.b32  	%r2709, %r2708, 3;
	neg.s32 	%r3200, %r2709;
$L__BB0_1641:
	.pragma "nounroll";
	mul.wide.s32 	%rd2380, %r3196, 4;
	add.s64 	%rd2381, %rd162, %rd2380;
	ld.local.u32 	%r2710, [%rd2381];
	setp.gt.s32 	%p1864, %r2710, 0;
	selp.u32 	%r2711, 1, 0, %p1864;
	add.s32 	%r3203, %r3203, %r2711;
	add.s32 	%r3196, %r3196, 1;
	add.s32 	%r3200, %r3200, 1;
	setp.ne.s32 	%p1865, %r3200, 0;
	@%p1865 bra 	$L__BB0_1641;
$L__BB0_1642:
	shr.u32 	%r2712, %r3203, 1;
	add.s32 	%r2713, %r2712, -1;
	cvt.rn.f64.s32 	%fd3134, %r2713;
	mul.f64 	%fd3769, %fd3134, 0d3FE0A2B1704FF434;
$L__BB0_1643:
	sub.f64 	%fd3135, %fd877, %fd3769;
	div.rn.f64 	%fd3136, %fd876, %fd3135;
	add.f64 	%fd3770, %fd3136, 0dC071126666666666;
$L__BB0_1644:
	ld.param.u64 	%rd2672, [_Z4TestPcPdS0_S0_S0_S_Pi_param_3];
	mov.u32 	%r2714, %ntid.x;
	mov.u32 	%r2715, %ctaid.x;
	mov.u32 	%r2716, %tid.x;
	mad.lo.s32 	%r2717, %r2714, %r2715, %r2716;
	cvta.to.global.u64 	%rd2382, %rd2672;
	setp.lt.f64 	%p1866, %fd3770, 0d0000000000000000;
	selp.f64 	%fd3137, 0d0000000000000000, %fd3770, %p1866;
	mul.wide.s32 	%rd2383, %r2717, 8;
	add.s64 	%rd2384, %rd2382, %rd2383;
	st.global.f64 	[%rd2384], %fd3137;
	bar.sync 	0;
	ret;

}


// ===== COMPILED SASS (sm_100) =====

	.target	sm_100

	.elftype	@"ET_EXEC"


//--------------------- .note.nv.tkinfo           --------------------------
	.section	.note.nv.tkinfo,"",@"SHT_NOTE"
	.sectionflags	@"SHF_NOTE_NV_TKINFO"
	.tkinfo
        /*0018*/ 	.word	0x00000002
        /*0030*/ 	.string	""
        /*0030*/ 	.string	"ptxas"
        /*0030*/ 	.string	"Cuda compilation tools, release 13.0, V13.0.88"
        /*0030*/ 	.string	"Build cuda_13.0.r13.0/compiler.36424714_0"
        /*0030*/ 	.string	"-arch sm_100 -m 64 "



//--------------------- .note.nv.cuinfo           --------------------------
	.section	.note.nv.cuinfo,"",@"SHT_NOTE"
	.sectionflags	@"SHF_NOTE_NV_CUINFO"
        /*0018*/ 	.short	0x0002
        /*001a*/ 	.short	0x0064
        /*001c*/ 	.short	0x0082
	.zero		2


//--------------------- .nv.info                  --------------------------
	.section	.nv.info,"",@"SHT_CUDA_INFO"
	.align	4


	//----- nvinfo : EIATTR_REGCOUNT
	.align		4
        /*0000*/ 	.byte	0x04, 0x2f
        /*0002*/ 	.short	(.L_1 - .L_0)
	.align		4
.L_0:
        /*0004*/ 	.word	index@(_Z4TestPcPdS0_S0_S0_S_Pi)
        /*0008*/ 	.word	0x00000048


	//----- nvinfo : EIATTR_FRAME_SIZE
	.align		4
.L_1:
        /*000c*/ 	.byte	0x04, 0x11
        /*000e*/ 	.short	(.L_3 - .L_2)
	.align		4
.L_2:
        /*0010*/ 	.word	index@($__internal_0_$__cuda_sm20_div_rn_f64_full)
        /*0014*/ 	.word	0x000051a0


	//----- nvinfo : EIATTR_FRAME_SIZE
	.align		4
.L_3:
        /*0018*/ 	.byte	0x04, 0x11
        /*001a*/ 	.short	(.L_5 - .L_4)
	.align		4
.L_4:
        /*001c*/ 	.word	index@(_Z4TestPcPdS0_S0_S0_S_Pi)
        /*0020*/ 	.word	0x000051a0


	//----- nvinfo : EIATTR_MIN_STACK_SIZE
	.align		4
.L_5:
        /*0024*/ 	.byte	0x04, 0x12
        /*0026*/ 	.short	(.L_7 - .L_6)
	.align		4
.L_6:
        /*0028*/ 	.word	index@(_Z4TestPcPdS0_S0_S0_S_Pi)
        /*002c*/ 	.word	0x000051a0
.L_7:


//--------------------- .nv.compat                --------------------------
	.section	.nv.compat,"",@"SHT_CUDA_COMPAT_INFO"
	.align	4
        /*0000*/ 	.byte	0x02, 0x09, 0x00, 0x00, 0x02, 0x02, 0x01, 0x00, 0x02, 0x05, 0x05, 0x00, 0x03, 0x07, 0x01, 0x01
        /*0010*/ 	.byte	0x02, 0x03, 0x00, 0x00, 0x02, 0x06, 0x01, 0x00, 0x04, 0x0b, 0x08, 0x00, 0x01, 0x00, 0x00, 0x00
        /*0020*/ 	.byte	0x00, 0x00, 0x00, 0x00


//--------------------- .nv.info._Z4TestPcPdS0_S0_S0_S_Pi --------------------------
	.section	.nv.info._Z4TestPcPdS0_S0_S0_S_Pi,"",@"SHT_CUDA_INFO"
	.sectionflags	@""
	.align	4


	//----- nvinfo : EIATTR_CUDA_API_VERSION
	.align		4
        /*0000*/ 	.byte	0x04, 0x37
        /*0002*/ 	.short	(.L_9 - .L_8)
.L_8:
        /*0004*/ 	.word	0x00000082


	//----- nvinfo : EIATTR_KPARAM_INFO
	.align		4
.L_9:
        /*0008*/ 	.byte	0x04, 0x17
        /*000a*/ 	.short	(.L_11 - .L_10)
.L_10:
        /*000c*/ 	.word	0x00000000
        /*0010*/ 	.short	0x0006
        /*0012*/ 	.short	0x0030
        /*0014*/ 	.byte	0x00, 0xf5, 0x21, 0x00


	//----- nvinfo : EIATTR_KPARAM_INFO
	.align		4
.L_11:
        /*0018*/ 	.byte	0x04, 0x17
        /*001a*/ 	.short	(.L_13 - .L_12)
.L_12:
        /*001c*/ 	.word	0x00000000
        /*0020*/ 	.short	0x0005
        /*0022*/ 	.short	0x0028
        /*0024*/ 	.byte	0x00, 0xf5, 0x21, 0x00


	//----- nvinfo : EIATTR_KPARAM_INFO
	.align		4
.L_13:
        /*0028*/ 	.byte	0x04, 0x17
        /*002a*/ 	.short	(.L_15 - .L_14)
.L_14:
        /*002c*/ 	.word	0x00000000
        /*0030*/ 	.short	0x0004
        /*0032*/ 	.short	0x0020
        /*0034*/ 	.byte	0x00, 0xf5, 0x21, 0x00


	//----- nvinfo : EIATTR_KPARAM_INFO
	.align		4
.L_15:
        /*0038*/ 	.byte	0x04, 0x17
        /*003a*/ 	.short	(.L_17 - .L_16)
.L_16:
        /*003c*/ 	.word	0x00000000
        /*0040*/ 	.short	0x0003
        /*0042*/ 	.short	0x0018
        /*0044*/ 	.byte	0x00, 0xf5, 0x21, 0x00


	//----- nvinfo : EIATTR_KPARAM_INFO
	.align		4
.L_17:
        /*0048*/ 	.byte	0x04, 0x17
        /*004a*/ 	.short	(.L_19 - .L_18)
.L_18:
        /*004c*/ 	.word	0x00000000
        /*0050*/ 	.short	0x0002
        /*0052*/ 	.short	0x0010
        /*0054*/ 	.byte	0x00, 0xf5, 0x21, 0x00


	//----- nvinfo : EIATTR_KPARAM_INFO
	.align		4
.L_19:
        /*0058*/ 	.byte	0x04, 0x17
        /*005a*/ 	.short	(.L_21 - .L_20)
.L_20:
        /*005c*/ 	.word	0x00000000
        /*0060*/ 	.short	0x0001
        /*0062*/ 	.short	0x0008
        /*0064*/ 	.byte	0x00, 0xf5, 0x21, 0x00


	//----- nvinfo : EIATTR_KPARAM_INFO
	.align		4
.L_21:
        /*0068*/ 	.byte	0x04, 0x17
        /*006a*/ 	.short	(.L_23 - .L_22)
.L_22:
        /*006c*/ 	.word	0x00000000
        /*0070*/ 	.short	0x0000
        /*0072*/ 	.short	0x0000
        /*0074*/ 	.byte	0x00, 0xf5, 0x21, 0x00


	//----- nvinfo : EIATTR_SPARSE_MMA_MASK
	.align		4
.L_23:
        /*0078*/ 	.byte	0x03, 0x50
        /*007a*/ 	.short	0x0000


	//----- nvinfo : EIATTR_MAXREG_COUNT
	.align		4
        /*007c*/ 	.byte	0x03, 0x1b
        /*007e*/ 	.short	0x00ff


	//----- nvinfo : EIATTR_NUM_BARRIERS
	.align		4
        /*0080*/ 	.byte	0x02, 0x4c
        /*0082*/ 	.byte	0x01
	.zero		1


	//----- nvinfo : EIATTR_MERCURY_ISA_VERSION
	.align		4
        /*0084*/ 	.byte	0x03, 0x5f
        /*0086*/ 	.short	0x0101


	//----- nvinfo : EIATTR_VRC_CTA_INIT_COUNT
	.align		4
        /*0088*/ 	.byte	0x02, 0x4a
	.zero		1
	.zero		1


	//----- nvinfo : EIATTR_EXIT_INSTR_OFFSETS
	.align		4
        /*008c*/ 	.byte	0x04, 0x1c
        /*008e*/ 	.short	(.L_25 - .L_24)


	//   ....[0]....
.L_24:
        /*0090*/ 	.word	0x0003e020


	//----- nvinfo : EIATTR_INDIRECT_BRANCH_TARGETS
	.align		4
.L_25:
        /*0094*/ 	.byte	0x04, 0x34
        /*0096*/ 	.short	(.L_27 - .L_26)


	//   ....[0]....
.L_26:
        /*0098*/ 	.word	.L_x_1298@srel
        /*009c*/ 	.short	0x0
        /*009e*/ 	.short	0x0
        /*00a0*/ 	.word	0x3
        /*00a4*/ 	.word	.L_x_1299@srel
        /*00a8*/ 	.word	.L_x_1300@srel
        /*00ac*/ 	.word	.L_x_1301@srel


	//----- nvinfo : EIATTR_CRS_STACK_SIZE
	.align		4
.L_27:
        /*00b0*/ 	.byte	0x04, 0x1e
        /*00b2*/ 	.short	(.L_29 - .L_28)
.L_28:
        /*00b4*/ 	.word	0x00000000


	//----- nvinfo : EIATTR_CBANK_PARAM_SIZE
	.align		4
.L_29:
        /*00b8*/ 	.byte	0x03, 0x19
        /*00ba*/ 	.short	0x0038


	//----- nvinfo : EIATTR_PARAM_CBANK
	.align		4
        /*00bc*/ 	.byte	0x04, 0x0a
        /*00be*/ 	.short	(.L_31 - .L_30)
	.align		4
.L_30:
        /*00c0*/ 	.word	index@(.nv.constant0._Z4TestPcPdS0_S0_S0_S_Pi)
        /*00c4*/ 	.short	0x0380
        /*00c6*/ 	.short	0x0038


	//----- nvinfo : EIATTR_SW_WAR
	.align		4
.L_31:
        /*00c8*/ 	.byte	0x04, 0x36
        /*00ca*/ 	.short	(.L_33 - .L_32)
.L_32:
        /*00cc*/ 	.word	0x00000008
.L_33:


//--------------------- .nv.callgraph             --------------------------
	.section	.nv.callgraph,"",@"SHT_CUDA_CALLGRAPH"
	.align	4
	.sectionentsize	8
	.align		4
        /*0000*/ 	.word	0x00000000
	.align		4
        /*0004*/ 	.word	0xffffffff
	.align		4
        /*0008*/ 	.word	0x00000000
	.align		4
        /*000c*/ 	.word	0xfffffffe
	.align		4
        /*0010*/ 	.word	0x00000000
	.align		4
        /*0014*/ 	.word	0xfffffffd
	.align		4
        /*0018*/ 	.word	0x00000000
	.align		4
        /*001c*/ 	.word	0xfffffffc


//--------------------- .nv.constant2._Z4TestPcPdS0_S0_S0_S_Pi --------------------------
	.section	.nv.constant2._Z4TestPcPdS0_S0_S0_S_Pi,"a",@progbits
	.sectionflags	@""
	.align	4
.nv.constant2._Z4TestPcPdS0_S0_S0_S_Pi:
        /*0000*/ 	.byte	0x20, 0xd6, 0x02, 0x00, 0x00, 0xd5, 0x02, 0x00, 0x90, 0xd5, 0x02, 0x00


//--------------------- .text._Z4TestPcPdS0_S0_S0_S_Pi --------------------------
	.section	.text._Z4TestPcPdS0_S0_S0_S_Pi,"ax",@progbits
	.align	128
        .global         _Z4TestPcPdS0_S0_S0_S_Pi
        .type           _Z4TestPcPdS0_S0_S0_S_Pi,@function
        .size           _Z4TestPcPdS0_S0_S0_S_Pi,(.L_x_1302 - _Z4TestPcPdS0_S0_S0_S_Pi)
        .other          _Z4TestPcPdS0_S0_S0_S_Pi,@"STO_CUDA_ENTRY STV_DEFAULT"
_Z4TestPcPdS0_S0_S0_S_Pi:
.text._Z4TestPcPdS0_S0_S0_S_Pi:
[----:B------:R-:W0:Y:S01]  /*0000*/  LDC R1, c[0x0][0x37c] ;  /* 0x0000df00ff017b82 */ /* 0x000e220000000800 */
[----:B------:R-:W1:Y:S01]  /*0010*/  S2R R0, SR_CTAID.X ;  /* 0x0000000000007919 */ /* 0x000e620000002500 */
[----:B------:R-:W1:Y:S01]  /*0020*/  LDCU UR4, c[0x0][0x360] ;  /* 0x00006c00ff0477ac */ /* 0x000e620008000800 */
[----:B0-----:R-:W-:Y:S01]  /*0030*/  VIADD R1, R1, 0xffffae60 ;  /* 0xffffae6001017836 */ /* 0x001fe20000000000 */
[----:B------:R-:W1:Y:S01]  /*0040*/  S2R R3, SR_TID.X ;  /* 0x0000000000037919 */ /* 0x000e620000002100 */
[----:B------:R-:W0:Y:S01]  /*0050*/  LDCU.64 UR6, c[0x0][0x380] ;  /* 0x00007000ff0677ac */ /* 0x000e220008000a00 */
[----:B-1----:R-:W-:Y:S01]  /*0060*/  IMAD R0, R0, UR4, R3 ;  /* 0x0000000400007c24 */ /* 0x002fe2000f8e0203 */
[----:B------:R-:W1:Y:S03]  /*0070*/  LDCU.64 UR4, c[0x0][0x358] ;  /* 0x00006b00ff0477ac */ /* 0x000e660008000a00 */
[----:B------:R-:W-:-:S05]  /*0080*/  IMAD R0, R0, 0x1a, RZ ;  /* 0x0000001a00007824 */ /* 0x000fca00078e02ff */
[----:B0-----:R-:W-:-:S04]  /*0090*/  IADD3 R10, P0, PT, R0, UR6, RZ ;  /* 0x00000006000a7c10 */ /* 0x001fc8000ff1e0ff */
[----:B------:R-:W-:-:S05]  /*00a0*/  LEA.HI.X.SX32 R11, R0, UR7, 0x1, P0 ;  /* 0x00000007000b7c11 */ /* 0x000fca00080f0eff */
[----:B-1----:R-:W2:Y:S04]  /*00b0*/  LDG.E.U8 R2, desc[UR4][R10.64+0x2] ;  /* 0x000002040a027981 */ /* 0x002ea8000c1e1100 */
[----:B------:R-:W2:Y:S04]  /*00c0*/  LDG.E.U8 R5, desc[UR4][R10.64+0x3] ;  /* 0x000003040a057981 */ /* 0x000ea8000c1e1100 */
[----:B------:R-:W3:Y:S04]  /*00d0*/  LDG.E.U8 R4, desc[UR4][R10.64+0x4] ;  /* 0x000004040a047981 */ /* 0x000ee8000c1e1100 */
[----:B------:R-:W3:Y:S04]  /*00e0*/  LDG.E.U8 R7, desc[UR4][R10.64+0x5] ;  /* 0x000005040a077981 */ /* 0x000ee8000c1e1100 */
[----:B------:R-:W4:Y:S04]  /*00f0*/  LDG.E.U8 R6, desc[UR4][R10.64+0x6] ;  /* 0x000006040a067981 */ /* 0x000f28000c1e1100 */
[----:B------:R-:W4:Y:S04]  /*0100*/  LDG.E.U8 R9, desc[UR4][R10.64+0x7] ;  /* 0x000007040a097981 */ /* 0x000f28000c1e1100 */
[----:B------:R-:W5:Y:S04]  /*0110*/  LDG.E.U8 R8, desc[UR4][R10.64+0x8] ;  /* 0x000008040a087981 */ /* 0x000f68000c1e1100 */
        /* <DEDUP_REMOVED lines=18> */
[----:B------:R0:W5:Y:S01]  /*0240*/  LDG.E.U8 R17, desc[UR4][R10.64+0xd] ;  /* 0x00000d040a117981 */ /* 0x000162000c1e1100 */
[----:B------:R-:W-:Y:S01]  /*0250*/  BSSY.RECONVERGENT B0, `(.L_x_0) ;  /* 0x000002f000007945 */ /* 0x000fe20003800200 */
[----:B--2---:R-:W-:-:S02]  /*0260*/  PRMT R2, R5, 0x7604, R2 ;  /* 0x0000760405027816 */ /* 0x004fc40000000002 */
[----:B---3--:R-:W-:-:S03]  /*0270*/  PRMT R4, R7, 0x7604, R4 ;  /* 0x0000760407047816 */ /* 0x008fc60000000004 */
[----:B------:R-:W-:Y:S01]  /*0280*/  STL.U16 [R1+0x5160], R2 ;  /* 0x0051600201007387 */ /* 0x000fe20000100400 */
[----:B----4-:R-:W-:-:S03]  /*0290*/  PRMT R6, R9, 0x7604, R6 ;  /* 0x0000760409067816 */ /* 0x010fc60000000006 */
[----:B------:R1:W-:Y:S01]  /*02a0*/  STL.U16 [R1+0x517a], R2 ;  /* 0x00517a0201007387 */ /* 0x0003e20000100400 */
[----:B-----5:R-:W-:-:S03]  /*02b0*/  PRMT R8, R13, 0x7604, R8 ;  /* 0x000076040d087816 */ /* 0x020fc60000000008 */
[----:B------:R-:W-:Y:S01]  /*02c0*/  STL.U16 [R1+0x5162], R4 ;  /* 0x0051620401007387 */ /* 0x000fe20000100400 */
[----:B0-----:R-:W-:-:S03]  /*02d0*/  PRMT R10, R15, 0x7604, R12 ;  /* 0x000076040f0a7816 */ /* 0x001fc6000000000c */
[----:B------:R0:W-:Y:S04]  /*02e0*/  STL.U16 [R1+0x517c], R4 ;  /* 0x00517c0401007387 */ /* 0x0001e80000100400 */
[----:B------:R-:W-:Y:S01]  /*02f0*/  STL.U16 [R1+0x5164], R6 ;  /* 0x0051640601007387 */ /* 0x000fe20000100400 */
[----:B------:R-:W-:-:S03]  /*0300*/  PRMT R12, R19, 0x7604, R16 ;  /* 0x00007604130c7816 */ /* 0x000fc60000000010 */
[----:B------:R2:W-:Y:S04]  /*0310*/  STL.U16 [R1+0x517e], R6 ;  /* 0x00517e0601007387 */ /* 0x0005e80000100400 */
[----:B------:R-:W-:Y:S01]  /*0320*/  STL.U16 [R1+0x5166], R8 ;  /* 0x0051660801007387 */ /* 0x000fe20000100400 */
[----:B-1----:R-:W-:-:S03]  /*0330*/  PRMT R2, R21, 0x7604, R18 ;  /* 0x0000760415027816 */ /* 0x002fc60000000012 */
[----:B------:R1:W-:Y:S04]  /*0340*/  STL.U16 [R1+0x5180], R8 ;  /* 0x0051800801007387 */ /* 0x0003e80000100400 */
[----:B------:R-:W-:Y:S01]  /*0350*/  STL.U16 [R1+0x5168], R10 ;  /* 0x0051680a01007387 */ /* 0x000fe20000100400 */
[----:B0-----:R-:W-:-:S03]  /*0360*/  PRMT R4, R23, 0x7604, R20 ;  /* 0x0000760417047816 */ /* 0x001fc60000000014 */
[----:B------:R0:W-:Y:S01]  /*0370*/  STL.U16 [R1+0x5182], R10 ;  /* 0x0051820a01007387 */ /* 0x0001e20000100400 */
[----:B--2---:R-:W-:-:S03]  /*0380*/  PRMT R6, R25, 0x7604, R22 ;  /* 0x0000760419067816 */ /* 0x004fc60000000016 */
[----:B------:R-:W-:Y:S01]  /*0390*/  STL.U16 [R1+0x516c], R12 ;  /* 0x00516c0c01007387 */ /* 0x000fe20000100400 */
[----:B-1----:R-:W-:-:S03]  /*03a0*/  PRMT R8, R27, 0x7604, R24 ;  /* 0x000076041b087816 */ /* 0x002fc60000000018 */
[----:B------:R-:W-:Y:S01]  /*03b0*/  STL.U16 [R1+0x5186], R12 ;  /* 0x0051860c01007387 */ /* 0x000fe20000100400 */
[----:B0-----:R-:W-:-:S03]  /*03c0*/  PRMT R10, R29, 0x7604, R26 ;  /* 0x000076041d0a7816 */ /* 0x001fc6000000001a */
[----:B------:R-:W-:Y:S04]  /*03d0*/  STL.U16 [R1+0x516e], R2 ;  /* 0x00516e0201007387 */ /* 0x000fe80000100400 */
        /* <DEDUP_REMOVED lines=8> */
[----:B------:R-:W-:Y:S01]  /*0460*/  STL.U16 [R1+0x5190], R10 ;  /* 0x0051900a01007387 */ /* 0x000fe20000100400 */
[----:B------:R-:W-:-:S05]  /*0470*/  PRMT R0, R3, 0x7604, R0 ;  /* 0x0000760403007816 */ /* 0x000fca0000000000 */
[----:B------:R-:W-:Y:S04]  /*0480*/  STL.U16 [R1+0x515e], R0 ;  /* 0x00515e0001007387 */ /* 0x000fe80000100400 */
[----:B------:R0:W-:Y:S02]  /*0490*/  STL.U16 [R1+0x5178], R0 ;  /* 0x0051780001007387 */ /* 0x0001e40000100400 */
[----:B0-----:R-:W-:-:S05]  /*04a0*/  PRMT R0, R17, 0x7604, R14 ;  /* 0x0000760411007816 */ /* 0x001fca000000000e */
[----:B------:R-:W-:Y:S04]  /*04b0*/  STL.U16 [R1+0x516a], R0 ;  /* 0x00516a0001007387 */ /* 0x000fe80000100400 */
[----:B------:R0:W-:Y:S02]  /*04c0*/  STL.U16 [R1+0x5184], R0 ;  /* 0x0051840001007387 */ /* 0x0001e40000100400 */
[----:B0-----:R-:W-:-:S07]  /*04d0*/  IMAD.MOV.U32 R0, RZ, RZ, RZ ;  /* 0x000000ffff007224 */ /* 0x001fce00078e00ff */
.L_x_1:
[----:B------:R-:W-:-:S05]  /*04e0*/  IMAD.IADD R5, R1, 0x1, R0 ;  /* 0x0000000101057824 */ /* 0x000fca00078e0200 */
[----:B------:R-:W2:Y:S02]  /*04f0*/  LDL.U8 R2, [R5+0x515e] ;  /* 0x00515e0005027983 */ /* 0x000ea40000100000 */
[----:B--2---:R-:W-:Y:S01]  /*0500*/  ISETP.NE.AND P0, PT, R2, RZ, PT ;  /* 0x000000ff0200720c */ /* 0x004fe20003f05270 */
[----:B------:R-:W-:Y:S02]  /*0510*/  IMAD.MOV.U32 R2, RZ, RZ, R0 ;  /* 0x000000ffff027224 */ /* 0x000fe400078e0000 */
[----:B------:R-:W-:-:S10]  /*0520*/  VIADD R0, R0, 0x1 ;  /* 0x0000000100007836 */ /* 0x000fd40000000000 */
[----:B------:R-:W-:Y:S05]  /*0530*/  @P0 BRA `(.L_x_1) ;  /* 0xfffffffc00e80947 */ /* 0x000fea000383ffff */
[----:B------:R-:W-:Y:S05]  /*0540*/  BSYNC.RECONVERGENT B0 ;  /* 0x0000000000007941 */ /* 0x000fea0003800200 */
.L_x_0:
[----:B------:R-:W-:Y:S01]  /*0550*/  LOP3.LUT R0, R2, 0x1, RZ, 0xc0, !PT ;  /* 0x0000000102007812 */ /* 0x000fe200078ec0ff */
[----:B------:R-:W-:Y:S03]  /*0560*/  BSSY.RECONVERGENT B0, `(.L_x_2) ;  /* 0x00000be000007945 */ /* 0x000fe60003800200 */
[----:B------:R-:W-:-:S13]  /*0570*/  ISETP.NE.U32.AND P0, PT, R0, 0x1, PT ;  /* 0x000000010000780c */ /* 0x000fda0003f05070 */
[----:B------:R-:W-:Y:S05]  /*0580*/  @!P0 BRA `(.L_x_3) ;  /* 0x0000000800108947 */ /* 0x000fea0003800000 */
[----:B------:R-:W-:-:S13]  /*0590*/  ISETP.NE.AND P0, PT, R2, RZ, PT ;  /* 0x000000ff0200720c */ /* 0x000fda0003f05270 */
[----:B------:R-:W-:Y:S05]  /*05a0*/  @!P0 BRA `(.L_x_4) ;  /* 0x0000000000788947 */ /* 0x000fea0003800000 */
[----:B------:R-:W-:Y:S01]  /*05b0*/  SHF.R.U32.HI R2, RZ, 0x1, R2 ;  /* 0x00000001ff027819 */ /* 0x000fe20000011602 */
[----:B------:R-:W-:-:S03]  /*05c0*/  IMAD.MOV.U32 R0, RZ, RZ, RZ ;  /* 0x000000ffff007224 */ /* 0x000fc600078e00ff */
[----:B------:R-:W-:-:S07]  /*05d0*/  VIMNMX.U32 R7, PT, PT, R2, 0x1, !PT ;  /* 0x0000000102077848 */ /* 0x000fce0007fe0000 */
.L_x_5:
[----:B------:R-:W-:Y:S01]  /*05e0*/  LOP3.LUT R2, RZ, R0, RZ, 0x33, !PT ;  /* 0x00000000ff027212 */ /* 0x000fe200078e33ff */
[----:B------:R-:W-:-:S04]  /*05f0*/  IMAD.IADD R3, R1, 0x1, R0 ;  /* 0x0000000101037824 */ /* 0x000fc800078e0200 */
[----:B------:R-:W-:Y:S02]  /*0600*/  IMAD.IADD R2, R2, 0x1, R5 ;  /* 0x0000000102027824 */ /* 0x000fe400078e0205 */
[----:B------:R-:W2:Y:S04]  /*0610*/  LDL.U8 R3, [R3+0x515e] ;  /* 0x00515e0003037983 */ /* 0x000ea80000100000 */
[----:B------:R-:W3:Y:S01]  /*0620*/  LDL.U8 R2, [R2+0x515e] ;  /* 0x00515e0002027983 */ /* 0x000ee20000100000 */
[----:B--2---:R-:W-:Y:S02]  /*0630*/  ISETP.EQ.AND P1, PT, R3, 0x41, PT ;  /* 0x000000410300780c */ /* 0x004fe40003f22270 */
[----:B---3--:R-:W-:-:S13]  /*0640*/  ISETP.NE.AND P0, PT, R2, 0x54, PT ;  /* 0x000000540200780c */ /* 0x008fda0003f05270 */
[----:B------:R-:W-:Y:S05]  /*0650*/  @P0 BRA P1, `(.L_x_3) ;  /* 0x0000000400dc0947 */ /* 0x000fea0000800000 */
[----:B------:R-:W-:Y:S02]  /*0660*/  ISETP.NE.AND P0, PT, R2, 0x41, PT ;  /* 0x000000410200780c */ /* 0x000fe40003f05270 */
[----:B------:R-:W-:-:S13]  /*0670*/  ISETP.EQ.AND P1, PT, R3, 0x54, PT ;  /* 0x000000540300780c */ /* 0x000fda0003f22270 */
[----:B------:R-:W-:Y:S05]  /*0680*/  @P0 BRA P1, `(.L_x_3) ;  /* 0x0000000400d00947 */ /* 0x000fea0000800000 */
[C---:B------:R-:W-:Y:S02]  /*0690*/  ISETP.NE.AND P1, PT, R3.reuse, 0x54, PT ;  /* 0x000000540300780c */ /* 0x040fe40003f25270 */
[C---:B------:R-:W-:Y:S02]  /*06a0*/  ISETP.NE.AND P2, PT, R3.reuse, 0x41, PT ;  /* 0x000000410300780c */ /* 0x040fe40003f45270 */
[----:B------:R-:W-:Y:S02]  /*06b0*/  ISETP.NE.AND P0, PT, R3, 0x43, PT ;  /* 0x000000430300780c */ /* 0x000fe40003f05270 */
[C---:B------:R-:W-:Y:S02]  /*06c0*/  ISETP.NE.OR P1, PT, R2.reuse, 0x41, !P1 ;  /* 0x000000410200780c */ /* 0x040fe40004f25670 */
[C---:B------:R-:W-:Y:S02]  /*06d0*/  ISETP.NE.OR P2, PT, R2.reuse, 0x54, !P2 ;  /* 0x000000540200780c */ /* 0x040fe40005745670 */
[----:B------:R-:W-:-:S04]  /*06e0*/  ISETP.NE.AND P3, PT, R2, 0x47, !P0 ;  /* 0x000000470200780c */ /* 0x000fc80004765270 */
[----:B------:R-:W-:-:S13]  /*06f0*/  PLOP3.LUT P1, PT, P3, P1, P2, 0xf7, 0x0 ;  /* 0x000000000000781c */ /* 0x000fda0001f23e27 */
[----:B------:R-:W-:Y:S05]  /*0700*/  @P1 BRA `(.L_x_3) ;  /* 0x0000000400b01947 */ /* 0x000fea0003800000 */
[C---:B------:R-:W-:Y:S02]  /*0710*/  ISETP.NE.AND P1, PT, R2.reuse, 0x43, PT ;  /* 0x000000430200780c */ /* 0x040fe40003f25270 */
[----:B------:R-:W-:Y:S02]  /*0720*/  ISETP.NE.OR P0, PT, R2, 0x47, !P0 ;  /* 0x000000470200780c */ /* 0x000fe40004705670 */
[----:B------:R-:W-:-:S04]  /*0730*/  ISETP.EQ.XOR P1, PT, R3, 0x47, P1 ;  /* 0x000000470300780c */ /* 0x000fc80000f22a70 */
[----:B------:R-:W-:-:S13]  /*0740*/  PLOP3.LUT P0, PT, P1, P0, PT, 0x80, 0x8 ;  /* 0x000000000008781c */ /* 0x000fda0000f01070 */
[----:B------:R-:W-:Y:S05]  /*0750*/  @!P0 BRA `(.L_x_3) ;  /* 0x00000004009c8947 */ /* 0x000fea0003800000 */
[----:B------:R-:W-:-:S05]  /*0760*/  VIADD R0, R0, 0x1 ;  /* 0x0000000100007836 */ /* 0x000fca0000000000 */
[----:B------:R-:W-:-:S13]  /*0770*/  ISETP.NE.AND P0, PT, R0, R7, PT ;  /* 0x000000070000720c */ /* 0x000fda0003f05270 */
[----:B------:R-:W-:Y:S05]  /*0780*/  @P0 BRA `(.L_x_5) ;  /* 0xfffffffc00940947 */ /* 0x000fea000383ffff */
.L_x_4:
[----:B------:R-:W-:Y:S01]  /*0790*/  BSSY.RECONVERGENT B1, `(.L_x_6) ;  /* 0x0000008000017945 */ /* 0x000fe20003800200 */
[----:B------:R-:W-:-:S07]  /*07a0*/  IMAD.MOV.U32 R0, RZ, RZ, RZ ;  /* 0x000000ffff007224 */ /* 0x000fce00078e00ff */
.L_x_7:
[----:B------:R-:W-:-:S05]  /*07b0*/  IMAD.IADD R5, R1, 0x1, R0 ;  /* 0x0000000101057824 */ /* 0x000fca00078e0200 */
[----:B------:R-:W2:Y:S02]  /*07c0*/  LDL.U8 R2, [R5+0x5178] ;  /* 0x0051780005027983 */ /* 0x000ea40000100000 */
[----:B--2---:R-:W-:Y:S01]  /*07d0*/  ISETP.NE.AND P0, PT, R2, RZ, PT ;  /* 0x000000ff0200720c */ /* 0x004fe20003f05270 */
[----:B------:R-:W-:Y:S02]  /*07e0*/  IMAD.MOV.U32 R2, RZ, RZ, R0 ;  /* 0x000000ffff027224 */ /* 0x000fe400078e0000 */
[----:B------:R-:W-:-:S10]  /*07f0*/  VIADD R0, R0, 0x1 ;  /* 0x0000000100007836 */ /* 0x000fd40000000000 */
[----:B------:R-:W-:Y:S05]  /*0800*/  @P0 BRA `(.L_x_7) ;  /* 0xfffffffc00e80947 */ /* 0x000fea000383ffff */
[----:B------:R-:W-:Y:S05]  /*0810*/  BSYNC.RECONVERGENT B1 ;  /* 0x0000000000017941 */ /* 0x000fea0003800200 */
.L_x_6:
[----:B------:R-:W-:-:S04]  /*0820*/  LOP3.LUT R0, R2, 0x1, RZ, 0xc0, !PT ;  /* 0x0000000102007812 */ /* 0x000fc800078ec0ff */
[----:B------:R-:W-:-:S13]  /*0830*/  ISETP.NE.U32.AND P0, PT, R0, 0x1, PT ;  /* 0x000000010000780c */ /* 0x000fda0003f05070 */
[----:B------:R-:W-:Y:S05]  /*0840*/  @!P0 BRA `(.L_x_3) ;  /* 0x0000000400608947 */ /* 0x000fea0003800000 */
[----:B------:R-:W-:-:S13]  /*0850*/  ISETP.NE.AND P0, PT, R2, RZ, PT ;  /* 0x000000ff0200720c */ /* 0x000fda0003f05270 */
[----:B------:R-:W-:Y:S05]  /*0860*/  @!P0 BRA `(.L_x_8) ;  /* 0x0000000000788947 */ /* 0x000fea0003800000 */
[----:B------:R-:W-:Y:S01]  /*0870*/  SHF.R.U32.HI R2, RZ, 0x1, R2 ;  /* 0x00000001ff027819 */ /* 0x000fe20000011602 */
[----:B------:R-:W-:-:S03]  /*0880*/  IMAD.MOV.U32 R0, RZ, RZ, RZ ;  /* 0x000000ffff007224 */ /* 0x000fc600078e00ff */
[----:B------:R-:W-:-:S07]  /*0890*/  VIMNMX.U32 R7, PT, PT, R2, 0x1, !PT ;  /* 0x0000000102077848 */ /* 0x000fce0007fe0000 */
.L_x_9:
        /* <DEDUP_REMOVED lines=27> */
.L_x_8:
[----:B------:R-:W0:Y:S01]  /*0a50*/  MUFU.RCP64H R3, 2.2750682830810546875 ;  /* 0x4002335700037908 */ /* 0x000e220000001800 */
[----:B------:R-:W-:Y:S01]  /*0a60*/  IMAD.MOV.U32 R4, RZ, RZ, 0x11d70f68 ;  /* 0x11d70f68ff047424 */ /* 0x000fe200078e00ff */
[----:B------:R-:W-:Y:S01]  /*0a70*/  UMOV UR6, 0x8eb87b44 ;  /* 0x8eb87b4400067882 */ /* 0x000fe20000000000 */
[----:B------:R-:W-:Y:S01]  /*0a80*/  IMAD.MOV.U32 R5, RZ, RZ, 0x40023357 ;  /* 0x40023357ff057424 */ /* 0x000fe200078e00ff */
[----:B------:R-:W-:Y:S01]  /*0a90*/  UMOV UR7, 0x3fd19ab8 ;  /* 0x3fd19ab800077882 */ /* 0x000fe20000000000 */
[----:B------:R-:W-:Y:S01]  /*0aa0*/  IMAD.MOV.U32 R2, RZ, RZ, RZ ;  /* 0x000000ffff027224 */ /* 0x000fe200078e00ff */
[----:B------:R-:W-:Y:S01]  /*0ab0*/  UMOV UR8, 0x3ae80f1e ;  /* 0x3ae80f1e00087882 */ /* 0x000fe20000000000 */
[----:B------:R-:W-:Y:S01]  /*0ac0*/  IMAD.MOV.U32 R8, RZ, RZ, -0x748574fc ;  /* 0x8b7a8b04ff087424 */ /* 0x000fe200078e00ff */
[----:B------:R-:W-:Y:S01]  /*0ad0*/  UMOV UR9, 0x3eb1380b ;  /* 0x3eb1380b00097882 */ /* 0x000fe20000000000 */
[----:B------:R-:W-:Y:S01]  /*0ae0*/  IMAD.MOV.U32 R9, RZ, RZ, 0x3ed0ee25 ;  /* 0x3ed0ee25ff097424 */ /* 0x000fe200078e00ff */
[----:B------:R-:W-:Y:S01]  /*0af0*/  UMOV UR10, 0x0 ;  /* 0x00000000000a7882 */ /* 0x000fe20000000000 */
[----:B------:R-:W-:Y:S01]  /*0b00*/  IMAD.MOV.U32 R16, RZ, RZ, -0x105c611 ;  /* 0xfefa39efff107424 */ /* 0x000fe200078e00ff */
[----:B------:R-:W-:Y:S01]  /*0b10*/  UMOV UR11, 0x40390000 ;  /* 0x40390000000b7882 */ /* 0x000fe20000000000 */
[----:B------:R-:W-:-:S02]  /*0b20*/  IMAD.MOV.U32 R17, RZ, RZ, 0x3fe62e42 ;  /* 0x3fe62e42ff117424 */ /* 0x000fc400078e00ff */
[----:B------:R-:W-:Y:S01]  /*0b30*/  IMAD.MOV.U32 R12, RZ, RZ, -0x105c611 ;  /* 0xfefa39efff0c7424 */ /* 0x000fe200078e00ff */
[----:B0-----:R-:W-:Y:S01]  /*0b40*/  DFMA R4, R2, -R4, 1 ;  /* 0x3ff000000204742b */ /* 0x001fe20000000804 */
[----:B------:R-:W-:-:S07]  /*0b50*/  IMAD.MOV.U32 R13, RZ, RZ, 0x3fe62e42 ;  /* 0x3fe62e42ff0d7424 */ /* 0x000fce00078e00ff */
[----:B------:R-:W-:-:S08]  /*0b60*/  DFMA R4, R4, R4, R4 ;  /* 0x000000040404722b */ /* 0x000fd00000000004 */
[----:B------:R-:W-:-:S08]  /*0b70*/  DFMA R4, R2, R4, R2 ;  /* 0x000000040204722b */ /* 0x000fd00000000002 */
[----:B------:R-:W-:-:S08]  /*0b80*/  DMUL R2, R4, UR6 ;  /* 0x0000000604027c28 */ /* 0x000fd00008000000 */
[----:B------:R-:W-:-:S08]  /*0b90*/  DFMA R2, R4, UR6, R2 ;  /* 0x0000000604027c2b */ /* 0x000fd00008000002 */
[C---:B------:R-:W-:Y:S02]  /*0ba0*/  DMUL R6, R2.reuse, R2 ;  /* 0x0000000202067228 */ /* 0x040fe40000000000 */
[----:B------:R-:W-:Y:S02]  /*0bb0*/  DADD R10, -R2, UR6 ;  /* 0x00000006020a7e29 */ /* 0x000fe40008000100 */
[----:B------:R-:W-:-:S04]  /*0bc0*/  DFMA R16, R16, -UR10, R2 ;  /* 0x8000000a10107c2b */ /* 0x000fc80008000002 */
[----:B------:R-:W-:Y:S01]  /*0bd0*/  DFMA R8, R6, UR8, R8 ;  /* 0x0000000806087c2b */ /* 0x000fe20008000008 */
[----:B------:R-:W-:Y:S01]  /*0be0*/  UMOV UR8, 0x9f02676f ;  /* 0x9f02676f00087882 */ /* 0x000fe20000000000 */
[----:B------:R-:W-:Y:S01]  /*0bf0*/  UMOV UR9, 0x3ef3b266 ;  /* 0x3ef3b26600097882 */ /* 0x000fe20000000000 */
[----:B------:R-:W-:Y:S02]  /*0c00*/  DADD R10, R10, R10 ;  /* 0x000000000a0a7229 */ /* 0x000fe4000000000a */
[----:B------:R-:W-:-:S03]  /*0c10*/  DFMA R12, -R12, -25, R16 ;  /* 0xc03900000c0c782b */ /* 0x000fc60000000110 */
[----:B------:R-:W-:Y:S01]  /*0c20*/  DFMA R8, R6, R8, UR8 ;  /* 0x0000000806087e2b */ /* 0x000fe20008000008 */
[----:B------:R-:W-:Y:S01]  /*0c30*/  UMOV UR8, 0xa9ab0956 ;  /* 0xa9ab095600087882 */ /* 0x000fe20000000000 */
[----:B------:R-:W-:Y:S01]  /*0c40*/  UMOV UR9, 0x3f1745cb ;  /* 0x3f1745cb00097882 */ /* 0x000fe20000000000 */
[C---:B------:R-:W-:Y:S02]  /*0c50*/  DFMA R10, -R2.reuse, UR6, R10 ;  /* 0x00000006020a7c2b */ /* 0x040fe4000800010a */
[----:B------:R-:W-:-:S03]  /*0c60*/  DADD R12, -R2, R12 ;  /* 0x00000000020c7229 */ /* 0x000fc6000000010c */
[----:B------:R-:W-:Y:S01]  /*0c70*/  DFMA R8, R6, R8, UR8 ;  /* 0x0000000806087e2b */ /* 0x000fe20008000008 */
[----:B------:R-:W-:Y:S01]  /*0c80*/  UMOV UR8, 0x2d1b5154 ;  /* 0x2d1b515400087882 */ /* 0x000fe20000000000 */
[----:B------:R-:W-:Y:S01]  /*0c90*/  UMOV UR9, 0x3f3c71c7 ;  /* 0x3f3c71c700097882 */ /* 0x000fe20000000000 */
[----:B------:R-:W-:-:S05]  /*0ca0*/  DMUL R10, R4, R10 ;  /* 0x0000000a040a7228 */ /* 0x000fca0000000000 */
[----:B------:R-:W-:Y:S01]  /*0cb0*/  DFMA R8, R6, R8, UR8 ;  /* 0x0000000806087e2b */ /* 0x000fe20008000008 */
[----:B------:R-:W-:Y:S01]  /*0cc0*/  UMOV UR8, 0x923be72d ;  /* 0x923be72d00087882 */ /* 0x000fe20000000000 */
[----:B------:R-:W-:-:S06]  /*0cd0*/  UMOV UR9, 0x3f624924 ;  /* 0x3f62492400097882 */ /* 0x000fcc0000000000 */
[----:B------:R-:W-:Y:S01]  /*0ce0*/  DFMA R8, R6, R8, UR8 ;  /* 0x0000000806087e2b */ /* 0x000fe20008000008 */
[----:B------:R-:W-:Y:S01]  /*0cf0*/  UMOV UR8, 0x9999a3c4 ;  /* 0x9999a3c400087882 */ /* 0x000fe20000000000 */
[----:B------:R-:W-:-:S06]  /*0d00*/  UMOV UR9, 0x3f899999 ;  /* 0x3f89999900097882 */ /* 0x000fcc0000000000 */
[----:B------:R-:W-:Y:S01]  /*0d10*/  DFMA R8, R6, R8, UR8 ;  /* 0x0000000806087e2b */ /* 0x000fe20008000008 */
[----:B------:R-:W-:Y:S01]  /*0d20*/  UMOV UR8, 0x55555554 ;  /* 0x5555555400087882 */ /* 0x000fe20000000000 */
[----:B------:R-:W-:-:S06]  /*0d30*/  UMOV UR9, 0x3fb55555 ;  /* 0x3fb5555500097882 */ /* 0x000fcc0000000000 */
[----:B------:R-:W-:-:S08]  /*0d40*/  DFMA R8, R6, R8, UR8 ;  /* 0x0000000806087e2b */ /* 0x000fd00008000008 */
[----:B------:R-:W-:-:S08]  /*0d50*/  DMUL R8, R6, R8 ;  /* 0x0000000806087228 */ /* 0x000fd00000000000 */
[----:B------:R-:W-:Y:S01]  /*0d60*/  DFMA R8, R2, R8, R10 ;  /* 0x000000080208722b */ /* 0x000fe2000000000a */
[----:B------:R-:W-:Y:S02]  /*0d70*/  IMAD.MOV.U32 R2, RZ, RZ, 0x3b39803f ;  /* 0x3b39803fff027424 */ /* 0x000fe400078e00ff */
[----:B------:R-:W-:-:S05]  /*0d80*/  IMAD.MOV.U32 R3, RZ, RZ, 0x3c7abc9e ;  /* 0x3c7abc9eff037424 */ /* 0x000fca00078e00ff */
[----:B------:R-:W-:-:S08]  /*0d90*/  DADD R8, R8, -R12 ;  /* 0x0000000008087229 */ /* 0x000fd0000000080c */
[----:B------:R-:W-:-:S08]  /*0da0*/  DFMA R8, R2, -UR10, R8 ;  /* 0x8000000a02087c2b */ /* 0x000fd00008000008 */
[----:B------:R-:W-:Y:S01]  /*0db0*/  DADD R16, R16, R8 ;  /* 0x0000000010107229 */ /* 0x000fe20000000008 */
[----:B------:R-:W-:Y:S10]  /*0dc0*/  BRA `(.L_x_10) ;  /* 0x0000000000dc7947 */ /* 0x000ff40003800000 */
.L_x_3:
[----:B------:R-:W0:Y:S01]  /*0dd0*/  MUFU.RCP64H R3, 2.2750682830810546875 ;  /* 0x4002335700037908 */ /* 0x000e220000001800 */
[----:B------:R-:W-:Y:S01]  /*0de0*/  IMAD.MOV.U32 R4, RZ, RZ, 0x11d70f68 ;  /* 0x11d70f68ff047424 */ /* 0x000fe200078e00ff */
[----:B------:R-:W-:Y:S01]  /*0df0*/  UMOV UR8, 0x8eb87b44 ;  /* 0x8eb87b4400087882 */ /* 0x000fe20000000000 */
[----:B------:R-:W-:Y:S01]  /*0e00*/  IMAD.MOV.U32 R5, RZ, RZ, 0x40023357 ;  /* 0x40023357ff057424 */ /* 0x000fe200078e00ff */
[----:B------:R-:W-:Y:S01]  /*0e10*/  UMOV UR9, 0x3fd19ab8 ;  /* 0x3fd19ab800097882 */ /* 0x000fe20000000000 */
[----:B------:R-:W-:Y:S01]  /*0e20*/  IMAD.MOV.U32 R2, RZ, RZ, RZ ;  /* 0x000000ffff027224 */ /* 0x000fe200078e00ff */
[----:B------:R-:W-:Y:S01]  /*0e30*/  UMOV UR6, 0x3ae80f1e ;  /* 0x3ae80f1e00067882 */ /* 0x000fe20000000000 */
[----:B------:R-:W-:Y:S01]  /*0e40*/  UMOV UR7, 0x3eb1380b ;  /* 0x3eb1380b00077882 */ /* 0x000fe20000000000 */
[----:B------:R-:W-:Y:S01]  /*0e50*/  IMAD.MOV.U32 R16, RZ, RZ, -0x105c611 ;  /* 0xfefa39efff107424 */ /* 0x000fe200078e00ff */
[----:B------:R-:W-:Y:S01]  /*0e60*/  UMOV UR10, 0x55555554 ;  /* 0x55555554000a7882 */ /* 0x000fe20000000000 */
[----:B------:R-:W-:Y:S01]  /*0e70*/  IMAD.MOV.U32 R17, RZ, RZ, 0x3fe62e42 ;  /* 0x3fe62e42ff117424 */ /* 0x000fe200078e00ff */
[----:B------:R-:W-:Y:S01]  /*0e80*/  UMOV UR11, 0x3fb55555 ;  /* 0x3fb55555000b7882 */ /* 0x000fe20000000000 */
[----:B------:R-:W-:-:S02]  /*0e90*/  IMAD.MOV.U32 R14, RZ, RZ, -0x105c611 ;  /* 0xfefa39efff0e7424 */ /* 0x000fc400078e00ff */
[----:B------:R-:W-:Y:S01]  /*0ea0*/  IMAD.MOV.U32 R15, RZ, RZ, 0x3fe62e42 ;  /* 0x3fe62e42ff0f7424 */ /* 0x000fe200078e00ff */
[----:B0-----:R-:W-:-:S08]  /*0eb0*/  DFMA R4, R2, -R4, 1 ;  /* 0x3ff000000204742b */ /* 0x001fd00000000804 */
[----:B------:R-:W-:-:S08]  /*0ec0*/  DFMA R4, R4, R4, R4 ;  /* 0x000000040404722b */ /* 0x000fd00000000004 */
[----:B------:R-:W-:-:S08]  /*0ed0*/  DFMA R4, R2, R4, R2 ;  /* 0x000000040204722b */ /* 0x000fd00000000002 */
[----:B------:R-:W-:-:S08]  /*0ee0*/  DMUL R2, R4, UR8 ;  /* 0x0000000804027c28 */ /* 0x000fd00008000000 */
[----:B------:R-:W-:Y:S01]  /*0ef0*/  DFMA R6, R4, UR8, R2 ;  /* 0x0000000804067c2b */ /* 0x000fe20008000002 */
[----:B------:R-:W-:Y:S01]  /*0f00*/  MOV R2, 0x8b7a8b04 ;  /* 0x8b7a8b0400027802 */ /* 0x000fe20000000f00 */
[----:B------:R-:W-:-:S06]  /*0f10*/  IMAD.MOV.U32 R3, RZ, RZ, 0x3ed0ee25 ;  /* 0x3ed0ee25ff037424 */ /* 0x000fcc00078e00ff */
[C---:B------:R-:W-:Y:S02]  /*0f20*/  DMUL R8, R6.reuse, R6 ;  /* 0x0000000606087228 */ /* 0x040fe40000000000 */
[----:B------:R-:W-:-:S06]  /*0f30*/  DADD R10, -R6, UR8 ;  /* 0x00000008060a7e29 */ /* 0x000fcc0008000100 */
[----:B------:R-:W-:Y:S01]  /*0f40*/  DFMA R2, R8, UR6, R2 ;  /* 0x0000000608027c2b */ /* 0x000fe20008000002 */
[----:B------:R-:W-:Y:S01]  /*0f50*/  UMOV UR6, 0x9f02676f ;  /* 0x9f02676f00067882 */ /* 0x000fe20000000000 */
[----:B------:R-:W-:Y:S01]  /*0f60*/  UMOV UR7, 0x3ef3b266 ;  /* 0x3ef3b26600077882 */ /* 0x000fe20000000000 */
[----:B------:R-:W-:-:S05]  /*0f70*/  DADD R10, R10, R10 ;  /* 0x000000000a0a7229 */ /* 0x000fca000000000a */
[----:B------:R-:W-:Y:S01]  /*0f80*/  DFMA R2, R8, R2, UR6 ;  /* 0x0000000608027e2b */ /* 0x000fe20008000002 */
[----:B------:R-:W-:Y:S01]  /*0f90*/  UMOV UR6, 0xa9ab0956 ;  /* 0xa9ab095600067882 */ /* 0x000fe20000000000 */
[----:B------:R-:W-:Y:S01]  /*0fa0*/  UMOV UR7, 0x3f1745cb ;  /* 0x3f1745cb00077882 */ /* 0x000fe20000000000 */
[----:B------:R-:W-:-:S05]  /*0fb0*/  DFMA R12, -R6, UR8, R10 ;  /* 0x00000008060c7c2b */ /* 0x000fca000800010a */
[----:B------:R-:W-:Y:S01]  /*0fc0*/  DFMA R2, R8, R2, UR6 ;  /* 0x0000000608027e2b */ /* 0x000fe20008000002 */
[----:B------:R-:W-:Y:S01]  /*0fd0*/  UMOV UR6, 0x2d1b5154 ;  /* 0x2d1b515400067882 */ /* 0x000fe20000000000 */
[----:B------:R-:W-:Y:S01]  /*0fe0*/  UMOV UR7, 0x3f3c71c7 ;  /* 0x3f3c71c700077882 */ /* 0x000fe20000000000 */
[----:B------:R-:W-:Y:S01]  /*0ff0*/  DMUL R12, R4, R12 ;  /* 0x0000000c040c7228 */ /* 0x000fe20000000000 */
[----:B------:R-:W-:Y:S02]  /*1000*/  IMAD.MOV.U32 R4, RZ, RZ, 0x3b39803f ;  /* 0x3b39803fff047424 */ /* 0x000fe400078e00ff */
[----:B------:R-:W-:Y:S02]  /*1010*/  IMAD.MOV.U32 R5, RZ, RZ, 0x3c7abc9e ;  /* 0x3c7abc9eff057424 */ /* 0x000fe400078e00ff */
        /* <DEDUP_REMOVED lines=8> */
[----:B------:R-:W-:Y:S02]  /*10a0*/  UMOV UR7, 0x403b0000 ;  /* 0x403b000000077882 */ /* 0x000fe40000000000 */
[----:B------:R-:W-:-:S04]  /*10b0*/  DFMA R16, R16, -UR6, R6 ;  /* 0x8000000610107c2b */ /* 0x000fc80008000006 */
[----:B------:R-:W-:-:S04]  /*10c0*/  DFMA R10, R8, R2, UR10 ;  /* 0x0000000a080a7e2b */ /* 0x000fc80008000002 */
[----:B------:R-:W-:-:S04]  /*10d0*/  DFMA R2, -R14, -27, R16 ;  /* 0xc03b00000e02782b */ /* 0x000fc80000000110 */
[----:B------:R-:W-:-:S04]  /*10e0*/  DMUL R10, R8, R10 ;  /* 0x0000000a080a7228 */ /* 0x000fc80000000000 */
[----:B------:R-:W-:-:S04]  /*10f0*/  DADD R2, -R6, R2 ;  /* 0x0000000006027229 */ /* 0x000fc80000000102 */
[----:B------:R-:W-:-:S08]  /*1100*/  DFMA R10, R6, R10, R12 ;  /* 0x0000000a060a722b */ /* 0x000fd0000000000c */
[----:B------:R-:W-:-:S08]  /*1110*/  DADD R2, R10, -R2 ;  /* 0x000000000a027229 */ /* 0x000fd00000000802 */
[----:B------:R-:W-:-:S08]  /*1120*/  DFMA R2, R4, -UR6, R2 ;  /* 0x8000000604027c2b */ /* 0x000fd00008000002 */
[----:B------:R-:W-:-:S11]  /*1130*/  DADD R16, R16, R2 ;  /* 0x0000000010107229 */ /* 0x000fd60000000002 */
.L_x_10:
[----:B------:R-:W-:Y:S05]  /*1140*/  BSYNC.RECONVERGENT B0 ;  /* 0x0000000000007941 */ /* 0x000fea0003800200 */
.L_x_2:
[----:B------:R-:W-:Y:S01]  /*1150*/  BSSY.RECONVERGENT B0, `(.L_x_11) ;  /* 0x0000008000007945 */ /* 0x000fe20003800200 */
[----:B------:R-:W-:-:S07]  /*1160*/  IMAD.MOV.U32 R0, RZ, RZ, RZ ;  /* 0x000000ffff007224 */ /* 0x000fce00078e00ff */
.L_x_12:
[----:B------:R-:W-:-:S05]  /*1170*/  IMAD.IADD R3, R1, 0x1, R0 ;  /* 0x0000000101037824 */ /* 0x000fca00078e0200 */
[----:B------:R-:W2:Y:S02]  /*1180*/  LDL.U8 R2, [R3+0x515e] ;  /* 0x00515e0003027983 */ /* 0x000ea40000100000 */
[----:B--2---:R-:W-:Y:S01]  /*1190*/  ISETP.NE.AND P0, PT, R2, RZ, PT ;  /* 0x000000ff0200720c */ /* 0x004fe20003f05270 */
[----:B------:R-:W-:Y:S02]  /*11a0*/  IMAD.MOV.U32 R2, RZ, RZ, R0 ;  /* 0x000000ffff027224 */ /* 0x000fe400078e0000 */
[----:B------:R-:W-:-:S10]  /*11b0*/  VIADD R0, R0, 0x1 ;  /* 0x0000000100007836 */ /* 0x000fd40000000000 */
[----:B------:R-:W-:Y:S05]  /*11c0*/  @P0 BRA `(.L_x_12) ;  /* 0xfffffffc00e80947 */ /* 0x000fea000383ffff */
[----:B------:R-:W-:Y:S05]  /*11d0*/  BSYNC.RECONVERGENT B0 ;  /* 0x0000000000007941 */ /* 0x000fea0003800200 */
.L_x_11:
[----:B------:R-:W-:Y:S01]  /*11e0*/  BSSY.RECONVERGENT B0, `(.L_x_13) ;  /* 0x0000008000007945 */ /* 0x000fe20003800200 */
[----:B------:R-:W-:-:S07]  /*11f0*/  IMAD.MOV.U32 R4, RZ, RZ, RZ ;  /* 0x000000ffff047224 */ /* 0x000fce00078e00ff */
.L_x_14:
[----:B------:R-:W-:-:S05]  /*1200*/  IMAD.IADD R3, R1, 0x1, R4 ;  /* 0x0000000101037824 */ /* 0x000fca00078e0204 */
[----:B------:R-:W2:Y:S02]  /*1210*/  LDL.U8 R0, [R3+0x5178] ;  /* 0x0051780003007983 */ /* 0x000ea40000100000 */
[----:B--2---:R-:W-:Y:S01]  /*1220*/  ISETP.NE.AND P0, PT, R0, RZ, PT ;  /* 0x000000ff0000720c */ /* 0x004fe20003f05270 */
[----:B------:R-:W-:Y:S02]  /*1230*/  IMAD.MOV.U32 R0, RZ, RZ, R4 ;  /* 0x000000ffff007224 */ /* 0x000fe400078e0004 */
[----:B------:R-:W-:-:S10]  /*1240*/  VIADD R4, R4, 0x1 ;  /* 0x0000000104047836 */ /* 0x000fd40000000000 */
[----:B------:R-:W-:Y:S05]  /*1250*/  @P0 BRA `(.L_x_14) ;  /* 0xfffffffc00e80947 */ /* 0x000fea000383ffff */
[----:B------:R-:W-:Y:S05]  /*1260*/  BSYNC.RECONVERGENT B0 ;  /* 0x0000000000007941 */ /* 0x000fea0003800200 */
.L_x_13:
[----:B------:R-:W-:Y:S01]  /*1270*/  ISETP.NE.AND P0, PT, R2, RZ, PT ;  /* 0x000000ff0200720c */ /* 0x000fe20003f05270 */
[----:B------:R-:W-:-:S12]  /*1280*/  BSSY.RECONVERGENT B0, `(.L_x_15) ;  /* 0x00000f8000007945 */ /* 0x000fd80003800200 */
[----:B------:R-:W-:Y:S05]  /*1290*/  @!P0 BRA `(.L_x_16) ;  /* 0x0000000c00d88947 */ /* 0x000fea0003800000 */
[C---:B------:R-:W-:Y:S01]  /*12a0*/  ISETP.GE.U32.AND P0, PT, R2.reuse, 0x4, PT ;  /* 0x000000040200780c */ /* 0x040fe20003f06070 */
[----:B------:R-:W-:Y:S01]  /*12b0*/  BSSY.RECONVERGENT B1, `(.L_x_17) ;  /* 0x00000bf000017945 */ /* 0x000fe20003800200 */
[----:B------:R-:W-:Y:S01]  /*12c0*/  LOP3.LUT R8, R2, 0x3, RZ, 0xc0, !PT ;  /* 0x0000000302087812 */ /* 0x000fe200078ec0ff */
[----:B------:R-:W-:-:S10]  /*12d0*/  IMAD.MOV.U32 R4, RZ, RZ, 0x1 ;  /* 0x00000001ff047424 */ /* 0x000fd400078e00ff */
[----:B------:R-:W-:Y:S05]  /*12e0*/  @!P0 BRA `(.L_x_18) ;  /* 0x0000000800ec8947 */ /* 0x000fea0003800000 */
[----:B------:R-:W-:Y:S01]  /*12f0*/  LOP3.LUT R6, R2, 0x7ffffffc, RZ, 0xc0, !PT ;  /* 0x7ffffffc02067812 */ /* 0x000fe200078ec0ff */
[----:B------:R-:W-:-:S07]  /*1300*/  IMAD.MOV.U32 R4, RZ, RZ, 0x1 ;  /* 0x00000001ff047424 */ /* 0x000fce00078e00ff */
.L_x_55:
[----:B------:R-:W-:-:S05]  /*1310*/  IMAD.IADD R10, R1, 0x1, R4 ;  /* 0x00000001010a7824 */ /* 0x000fca00078e0204 */
[----:B------:R-:W2:Y:S01]  /*1320*/  LDL.U8 R5, [R10+0x515d] ;  /* 0x00515d000a057983 */ /* 0x000ea20000100000 */
[----:B------:R-:W-:Y:S01]  /*1330*/  BSSY.RECONVERGENT B2, `(.L_x_19) ;  /* 0x000002a000027945 */ /* 0x000fe20003800200 */
[----:B------:R-:W-:Y:S02]  /*1340*/  PRMT R3, RZ, 0x7610, R3 ;  /* 0x00007610ff037816 */ /* 0x000fe40000000003 */
[----:B--2---:R-:W-:-:S13]  /*1350*/  ISETP.GT.AND P0, PT, R5, 0x46, PT ;  /* 0x000000460500780c */ /* 0x004fda0003f04270 */
[----:B------:R-:W-:Y:S05]  /*1360*/  @P0 BRA `(.L_x_20) ;  /* 0x0000000000400947 */ /* 0x000fea0003800000 */
[----:B------:R-:W-:-:S13]  /*1370*/  ISETP.GT.AND P0, PT, R5, 0x32, PT ;  /* 0x000000320500780c */ /* 0x000fda0003f04270 */
[----:B------:R-:W-:Y:S05]  /*1380*/  @P0 BRA `(.L_x_21) ;  /* 0x00000000001c0947 */ /* 0x000fea0003800000 */
[----:B------:R-:W-:-:S13]  /*1390*/  ISETP.NE.AND P0, PT, R5, 0x30, PT ;  /* 0x000000300500780c */ /* 0x000fda0003f05270 */
[----:B------:R-:W-:Y:S05]  /*13a0*/  @!P0 BRA `(.L_x_22) ;  /* 0x0000000000888947 */ /* 0x000fea0003800000 */
[----:B------:R-:W-:-:S13]  /*13b0*/  ISETP.NE.AND P0, PT, R5, 0x31, PT ;  /* 0x000000310500780c */ /* 0x000fda0003f05270 */
[----:B------:R-:W-:Y:S05]  /*13c0*/  @!P0 BRA `(.L_x_23) ;  /* 0x0000000000648947 */ /* 0x000fea0003800000 */
[----:B------:R-:W-:-:S13]  /*13d0*/  ISETP.NE.AND P0, PT, R5, 0x32, PT ;  /* 0x000000320500780c */ /* 0x000fda0003f05270 */
[----:B------:R-:W-:Y:S05]  /*13e0*/  @!P0 BRA `(.L_x_24) ;  /* 0x00000000006c8947 */ /* 0x000fea0003800000 */
[----:B------:R-:W-:Y:S05]  /*13f0*/  BRA `(.L_x_25) ;  /* 0x0000000000607947 */ /* 0x000fea0003800000 */
.L_x_21:
[----:B------:R-:W-:-:S13]  /*1400*/  ISETP.NE.AND P0, PT, R5, 0x33, PT ;  /* 0x000000330500780c */ /* 0x000fda0003f05270 */
[----:B------:R-:W-:Y:S05]  /*1410*/  @!P0 BRA `(.L_x_26) ;  /* 0x0000000000688947 */ /* 0x000fea0003800000 */
[----:B------:R-:W-:-:S13]  /*1420*/  ISETP.NE.AND P0, PT, R5, 0x41, PT ;  /* 0x000000410500780c */ /* 0x000fda0003f05270 */
[----:B------:R-:W-:Y:S05]  /*1430*/  @!P0 BRA `(.L_x_22) ;  /* 0x0000000000648947 */ /* 0x000fea0003800000 */
[----:B------:R-:W-:-:S13]  /*1440*/  ISETP.NE.AND P0, PT, R5, 0x43, PT ;  /* 0x000000430500780c */ /* 0x000fda0003f05270 */
[----:B------:R-:W-:Y:S05]  /*1450*/  @!P0 BRA `(.L_x_23) ;  /* 0x0000000000408947 */ /* 0x000fea0003800000 */
[----:B------:R-:W-:Y:S05]  /*1460*/  BRA `(.L_x_25) ;  /* 0x0000000000447947 */ /* 0x000fea0003800000 */
.L_x_20:
        /* <DEDUP_REMOVED lines=9> */
.L_x_27:
[----:B------:R-:W-:-:S13]  /*1500*/  ISETP.NE.AND P0, PT, R5, 0x74, PT ;  /* 0x000000740500780c */ /* 0x000fda0003f05270 */
[----:B------:R-:W-:Y:S05]  /*1510*/  @!P0 BRA `(.L_x_26) ;  /* 0x0000000000288947 */ /* 0x000fea0003800000 */
[----:B------:R-:W-:-:S13]  /*1520*/  ISETP.NE.AND P0, PT, R5, 0x67, PT ;  /* 0x000000670500780c */ /* 0x000fda0003f05270 */
[----:B------:R-:W-:Y:S05]  /*1530*/  @!P0 BRA `(.L_x_24) ;  /* 0x0000000000188947 */ /* 0x000fea0003800000 */
[----:B------:R-:W-:-:S13]  /*1540*/  ISETP.NE.AND P0, PT, R5, 0x63, PT ;  /* 0x000000630500780c */ /* 0x000fda0003f05270 */
[----:B------:R-:W-:Y:S05]  /*1550*/  @P0 BRA `(.L_x_25) ;  /* 0x0000000000080947 */ /* 0x000fea0003800000 */
.L_x_23:
[----:B------:R-:W-:Y:S01]  /*1560*/  IMAD.MOV.U32 R3, RZ, RZ, 0x1 ;  /* 0x00000001ff037424 */ /* 0x000fe200078e00ff */
[----:B------:R-:W-:Y:S06]  /*1570*/  BRA `(.L_x_22) ;  /* 0x0000000000147947 */ /* 0x000fec0003800000 */
.L_x_25:
[----:B------:R-:W-:Y:S01]  /*1580*/  IMAD.MOV.U32 R3, RZ, RZ, 0x4 ;  /* 0x00000004ff037424 */ /* 0x000fe200078e00ff */
[----:B------:R-:W-:Y:S06]  /*1590*/  BRA `(.L_x_22) ;  /* 0x00000000000c7947 */ /* 0x000fec0003800000 */
.L_x_24:
[----:B------:R-:W-:Y:S01]  /*15a0*/  IMAD.MOV.U32 R3, RZ, RZ, 0x2 ;  /* 0x00000002ff037424 */ /* 0x000fe200078e00ff */
[----:B------:R-:W-:Y:S06]  /*15b0*/  BRA `(.L_x_22) ;  /* 0x0000000000047947 */ /* 0x000fec0003800000 */
.L_x_26:
[----:B------:R-:W-:-:S07]  /*15c0*/  IMAD.MOV.U32 R3, RZ, RZ, 0x3 ;  /* 0x00000003ff037424 */ /* 0x000fce00078e00ff */
.L_x_22:
[----:B------:R-:W-:Y:S05]  /*15d0*/  BSYNC.RECONVERGENT B2 ;  /* 0x0000000000027941 */ /* 0x000fea0003800200 */
.L_x_19:
[----:B------:R-:W2:Y:S01]  /*15e0*/  LDL.U8 R7, [R10+0x515e] ;  /* 0x00515e000a077983 */ /* 0x000ea20000100000 */
[----:B------:R-:W-:Y:S01]  /*15f0*/  BSSY.RECONVERGENT B2, `(.L_x_28) ;  /* 0x000002b000027945 */ /* 0x000fe20003800200 */
[----:B------:R-:W-:Y:S02]  /*1600*/  PRMT R5, RZ, 0x7610, R5 ;  /* 0x00007610ff057816 */ /* 0x000fe40000000005 */
[----:B------:R0:W-:Y:S01]  /*1610*/  STL.U8 [R10+0x5128], R3 ;  /* 0x005128030a007387 */ /* 0x0001e20000100000 */
[----:B--2---:R-:W-:-:S13]  /*1620*/  ISETP.GT.AND P0, PT, R7, 0x46, PT ;  /* 0x000000460700780c */ /* 0x004fda0003f04270 */
[----:B0-----:R-:W-:Y:S05]  /*1630*/  @P0 BRA `(.L_x_29) ;  /* 0x0000000000400947 */ /* 0x001fea0003800000 */
        /* <DEDUP_REMOVED lines=9> */
.L_x_30:
[----:B------:R-:W-:-:S13]  /*16d0*/  ISETP.NE.AND P0, PT, R7, 0x33, PT ;  /* 0x000000330700780c */ /* 0x000fda0003f05270 */
[----:B------:R-:W-:Y:S05]  /*16e0*/  @!P0 BRA `(.L_x_35) ;  /* 0x0000000000508947 */ /* 0x000fea0003800000 */
[----:B------:R-:W-:-:S13]  /*16f0*/  ISETP.NE.AND P0, PT, R7, 0x41, PT ;  /* 0x000000410700780c */ /* 0x000fda0003f05270 */
[----:B------:R-:W-:Y:S05]  /*1700*/  @!P0 BRA `(.L_x_31) ;  /* 0x0000000000648947 */ /* 0x000fea0003800000 */
[----:B------:R-:W-:-:S13]  /*1710*/  ISETP.NE.AND P0, PT, R7, 0x43, PT ;  /* 0x000000430700780c */ /* 0x000fda0003f05270 */
[----:B------:R-:W-:Y:S05]  /*1720*/  @!P0 BRA `(.L_x_32) ;  /* 0x0000000000588947 */ /* 0x000fea0003800000 */
[----:B------:R-:W-:Y:S05]  /*1730*/  BRA `(.L_x_34) ;  /* 0x0000000000447947 */ /* 0x000fea0003800000 */
.L_x_29:
        /* <DEDUP_REMOVED lines=9> */
.L_x_36:
[----:B------:R-:W-:-:S13]  /*17d0*/  ISETP.NE.AND P0, PT, R7, 0x63, PT ;  /* 0x000000630700780c */ /* 0x000fda0003f05270 */
[----:B------:R-:W-:Y:S05]  /*17e0*/  @!P0 BRA `(.L_x_32) ;  /* 0x0000000000288947 */ /* 0x000fea0003800000 */
[----:B------:R-:W-:-:S13]  /*17f0*/  ISETP.NE.AND P0, PT, R7, 0x67, PT ;  /* 0x000000670700780c */ /* 0x000fda0003f05270 */
[----:B------:R-:W-:Y:S05]  /*1800*/  @!P0 BRA `(.L_x_33) ;  /* 0x0000000000188947 */ /* 0x000fea0003800000 */
[----:B------:R-:W-:-:S13]  /*1810*/  ISETP.NE.AND P0, PT, R7, 0x74, PT ;  /* 0x000000740700780c */ /* 0x000fda0003f05270 */
[----:B------:R-:W-:Y:S05]  /*1820*/  @P0 BRA `(.L_x_34) ;  /* 0x0000000000080947 */ /* 0x000fea0003800000 */
.L_x_35:
[----:B------:R-:W-:Y:S01]  /*1830*/  IMAD.MOV.U32 R5, RZ, RZ, 0x3 ;  /* 0x00000003ff057424 */ /* 0x000fe200078e00ff */
[----:B------:R-:W-:Y:S06]  /*1840*/  BRA `(.L_x_31) ;  /* 0x0000000000147947 */ /* 0x000fec0003800000 */
.L_x_34:
[----:B------:R-:W-:Y:S01]  /*1850*/  IMAD.MOV.U32 R5, RZ, RZ, 0x4 ;  /* 0x00000004ff057424 */ /* 0x000fe200078e00ff */
[----:B------:R-:W-:Y:S06]  /*1860*/  BRA `(.L_x_31) ;  /* 0x00000000000c7947 */ /* 0x000fec0003800000 */
.L_x_33:
[----:B------:R-:W-:Y:S01]  /*1870*/  IMAD.MOV.U32 R5, RZ, RZ, 0x2 ;  /* 0x00000002ff057424 */ /* 0x000fe200078e00ff */
[----:B------:R-:W-:Y:S06]  /*1880*/  BRA `(.L_x_31) ;  /* 0x0000000000047947 */ /* 0x000fec0003800000 */
.L_x_32:
[----:B------:R-:W-:-:S07]  /*1890*/  IMAD.MOV.U32 R5, RZ, RZ, 0x1 ;  /* 0x00000001ff057424 */ /* 0x000fce00078e00ff */
.L_x_31:
[----:B------:R-:W-:Y:S05]  /*18a0*/  BSYNC.RECONVERGENT B2 ;  /* 0x0000000000027941 */ /* 0x000fea0003800200 */
.L_x_28:
        /* <DEDUP_REMOVED lines=15> */
.L_x_39:
[----:B------:R-:W-:-:S13]  /*19a0*/  ISETP.NE.AND P0, PT, R7, 0x33, PT ;  /* 0x000000330700780c */ /* 0x000fda0003f05270 */
[----:B------:R-:W-:Y:S05]  /*19b0*/  @!P0 BRA `(.L_x_44) ;  /* 0x0000000000508947 */ /* 0x000fea0003800000 */
[----:B------:R-:W-:-:S13]  /*19c0*/  ISETP.NE.AND P0, PT, R7, 0x41, PT ;  /* 0x000000410700780c */ /* 0x000fda0003f05270 */
[----:B------:R-:W-:Y:S05]  /*19d0*/  @!P0 BRA `(.L_x_40) ;  /* 0x0000000000648947 */ /* 0x000fea0003800000 */
[----:B------:R-:W-:-:S13]  /*19e0*/  ISETP.NE.AND P0, PT, R7, 0x43, PT ;  /* 0x000000430700780c */ /* 0x000fda0003f05270 */
[----:B------:R-:W-:Y:S05]  /*19f0*/  @!P0 BRA `(.L_x_41) ;  /* 0x0000000000588947 */ /* 0x000fea0003800000 */
[----:B------:R-:W-:Y:S05]  /*1a00*/  BRA `(.L_x_43) ;  /* 0x0000000000447947 */ /* 0x000fea0003800000 */
.L_x_38:
        /* <DEDUP_REMOVED lines=9> */
.L_x_45:
[----:B------:R-:W-:-:S13]  /*1aa0*/  ISETP.NE.AND P0, PT, R7, 0x63, PT ;  /* 0x000000630700780c */ /* 0x000fda0003f05270 */
[----:B------:R-:W-:Y:S05]  /*1ab0*/  @!P0 BRA `(.L_x_41) ;  /* 0x0000000000288947 */ /* 0x000fea0003800000 */
[----:B------:R-:W-:-:S13]  /*1ac0*/  ISETP.NE.AND P0, PT, R7, 0x67, PT ;  /* 0x000000670700780c */ /* 0x000fda0003f05270 */
[----:B------:R-:W-:Y:S05]  /*1ad0*/  @!P0 BRA `(.L_x_42) ;  /* 0x0000000000188947 */ /* 0x000fea0003800000 */
[----:B------:R-:W-:-:S13]  /*1ae0*/  ISETP.NE.AND P0, PT, R7, 0x74, PT ;  /* 0x000000740700780c */ /* 0x000fda0003f05270 */
[----:B------:R-:W-:Y:S05]  /*1af0*/  @P0 BRA `(.L_x_43) ;  /* 0x0000000000080947 */ /* 0x000fea0003800000 */
.L_x_44:
[----:B------:R-:W-:Y:S01]  /*1b00*/  IMAD.MOV.U32 R3, RZ, RZ, 0x3 ;  /* 0x00000003ff037424 */ /* 0x000fe200078e00ff */
[----:B------:R-:W-:Y:S06]  /*1b10*/  BRA `(.L_x_40) ;  /* 0x0000000000147947 */ /* 0x000fec0003800000 */
.L_x_43:
[----:B------:R-:W-:Y:S01]  /*1b20*/  IMAD.MOV.U32 R3, RZ, RZ, 0x4 ;  /* 0x00000004ff037424 */ /* 0x000fe200078e00ff */
[----:B------:R-:W-:Y:S06]  /*1b30*/  BRA `(.L_x_40) ;  /* 0x00000000000c7947 */ /* 0x000fec0003800000 */
.L_x_42:
[----:B------:R-:W-:Y:S01]  /*1b40*/  IMAD.MOV.U32 R3, RZ, RZ, 0x2 ;  /* 0x00000002ff037424 */ /* 0x000fe200078e00ff */
[----:B------:R-:W-:Y:S06]  /*1b50*/  BRA `(.L_x_40) ;  /* 0x0000000000047947 */ /* 0x000fec0003800000 */
.L_x_41:
[----:B------:R-:W-:-:S07]  /*1b60*/  IMAD.MOV.U32 R3, RZ, RZ, 0x1 ;  /* 0x00000001ff037424 */ /* 0x000fce00078e00ff */
.L_x_40:
[----:B------:R-:W-:Y:S05]  /*1b70*/  BSYNC.RECONVERGENT B2 ;  /* 0x0000000000027941 */ /* 0x000fea0003800200 */
.L_x_37:
        /* <DEDUP_REMOVED lines=15> */
.L_x_48:
[----:B------:R-:W-:-:S13]  /*1c70*/  ISETP.NE.AND P0, PT, R7, 0x33, PT ;  /* 0x000000330700780c */ /* 0x000fda0003f05270 */
[----:B------:R-:W-:Y:S05]  /*1c80*/  @!P0 BRA `(.L_x_53) ;  /* 0x0000000000508947 */ /* 0x000fea0003800000 */
[----:B------:R-:W-:-:S13]  /*1c90*/  ISETP.NE.AND P0, PT, R7, 0x41, PT ;  /* 0x000000410700780c */ /* 0x000fda0003f05270 */
[----:B------:R-:W-:Y:S05]  /*1ca0*/  @!P0 BRA `(.L_x_49) ;  /* 0x0000000000648947 */ /* 0x000fea0003800000 */
[----:B------:R-:W-:-:S13]  /*1cb0*/  ISETP.NE.AND P0, PT, R7, 0x43, PT ;  /* 0x000000430700780c */ /* 0x000fda0003f05270 */
[----:B------:R-:W-:Y:S05]  /*1cc0*/  @!P0 BRA `(.L_x_50) ;  /* 0x0000000000588947 */ /* 0x000fea0003800000 */
[----:B------:R-:W-:Y:S05]  /*1cd0*/  BRA `(.L_x_52) ;  /* 0x0000000000447947 */ /* 0x000fea0003800000 */
.L_x_47:
        /* <DEDUP_REMOVED lines=9> */
.L_x_54:
[----:B------:R-:W-:-:S13]  /*1d70*/  ISETP.NE.AND P0, PT, R7, 0x63, PT ;  /* 0x000000630700780c */ /* 0x000fda0003f05270 */
[----:B------:R-:W-:Y:S05]  /*1d80*/  @!P0 BRA `(.L_x_50) ;  /* 0x0000000000288947 */ /* 0x000fea0003800000 */
[----:B------:R-:W-:-:S13]  /*1d90*/  ISETP.NE.AND P0, PT, R7, 0x67, PT ;  /* 0x000000670700780c */ /* 0x000fda0003f05270 */
[----:B------:R-:W-:Y:S05]  /*1da0*/  @!P0 BRA `(.L_x_51) ;  /* 0x0000000000188947 */ /* 0x000fea0003800000 */
[----:B------:R-:W-:-:S13]  /*1db0*/  ISETP.NE.AND P0, PT, R7, 0x74, PT ;  /* 0x000000740700780c */ /* 0x000fda0003f05270 */
[----:B------:R-:W-:Y:S05]  /*1dc0*/  @P0 BRA `(.L_x_52) ;  /* 0x0000000000080947 */ /* 0x000fea0003800000 */
.L_x_53:
[----:B------:R-:W-:Y:S01]  /*1dd0*/  IMAD.MOV.U32 R5, RZ, RZ, 0x3 ;  /* 0x00000003ff057424 */ /* 0x000fe200078e00ff */
[----:B------:R-:W-:Y:S06]  /*1de0*/  BRA `(.L_x_49) ;  /* 0x0000000000147947 */ /* 0x000fec0003800000 */
.L_x_52:
[----:B------:R-:W-:Y:S01]  /*1df0*/  MOV R5, 0x4 ;  /* 0x0000000400057802 */ /* 0x000fe20000000f00 */
[----:B------:R-:W-:Y:S06]  /*1e00*/  BRA `(.L_x_49) ;  /* 0x00000000000c7947 */ /* 0x000fec0003800000 */
.L_x_51:
[----:B------:R-:W-:Y:S01]  /*1e10*/  IMAD.MOV.U32 R5, RZ, RZ, 0x2 ;  /* 0x00000002ff057424 */ /* 0x000fe200078e00ff */
[----:B------:R-:W-:Y:S06]  /*1e20*/  BRA `(.L_x_49) ;  /* 0x0000000000047947 */ /* 0x000fec0003800000 */
.L_x_50:
[----:B------:R-:W-:-:S07]  /*1e30*/  IMAD.MOV.U32 R5, RZ, RZ, 0x1 ;  /* 0x00000001ff057424 */ /* 0x000fce00078e00ff */
.L_x_49:
[----:B------:R-:W-:Y:S05]  /*1e40*/  BSYNC.RECONVERGENT B2 ;  /* 0x0000000000027941 */ /* 0x000fea0003800200 */
.L_x_46:
[----:B------:R0:W-:Y:S01]  /*1e50*/  STL.U8 [R10+0x512b], R5 ;  /* 0x00512b050a007387 */ /* 0x0001e20000100000 */
[C---:B------:R-:W-:Y:S02]  /*1e60*/  VIADD R3, R4.reuse, 0x3 ;  /* 0x0000000304037836 */ /* 0x040fe40000000000 */
[----:B------:R-:W-:-:S03]  /*1e70*/  VIADD R4, R4, 0x4 ;  /* 0x0000000404047836 */ /* 0x000fc60000000000 */
[----:B------:R-:W-:-:S13]  /*1e80*/  ISETP.NE.AND P0, PT, R3, R6, PT ;  /* 0x000000060300720c */ /* 0x000fda0003f05270 */
[----:B0-----:R-:W-:Y:S05]  /*1e90*/  @P0 BRA `(.L_x_55) ;  /* 0xfffffff4001c0947 */ /* 0x001fea000383ffff */
.L_x_18:
[----:B------:R-:W-:Y:S05]  /*1ea0*/  BSYNC.RECONVERGENT B1 ;  /* 0x0000000000017941 */ /* 0x000fea0003800200 */
.L_x_17:
[----:B------:R-:W-:-:S13]  /*1eb0*/  ISETP.NE.AND P0, PT, R8, RZ, PT ;  /* 0x000000ff0800720c */ /* 0x000fda0003f05270 */
[----:B------:R-:W-:Y:S05]  /*1ec0*/  @!P0 BRA `(.L_x_16) ;  /* 0x0000000000cc8947 */ /* 0x000fea0003800000 */
[----:B------:R-:W-:-:S07]  /*1ed0*/  IMAD.MOV.U32 R3, RZ, RZ, RZ ;  /* 0x000000ffff037224 */ /* 0x000fce00078e00ff */
.L_x_65:
[----:B0-----:R-:W-:-:S05]  /*1ee0*/  IMAD.IADD R6, R1, 0x1, R4 ;  /* 0x0000000101067824 */ /* 0x001fca00078e0204 */
[----:B------:R-:W2:Y:S01]  /*1ef0*/  LDL.U8 R7, [R6+0x515d] ;  /* 0x00515d0006077983 */ /* 0x000ea20000100000 */
[----:B------:R-:W-:Y:S01]  /*1f00*/  VIADD R3, R3, 0x1 ;  /* 0x0000000103037836 */ /* 0x000fe20000000000 */
[----:B------:R-:W-:Y:S01]  /*1f10*/  BSSY.RECONVERGENT B1, `(.L_x_56) ;  /* 0x000002b000017945 */ /* 0x000fe20003800200 */
[----:B------:R-:W-:-:S03]  /*1f20*/  PRMT R5, RZ, 0x7610, R5 ;  /* 0x00007610ff057816 */ /* 0x000fc60000000005 */
[----:B------:R-:W-:Y:S02]  /*1f30*/  ISETP.NE.AND P0, PT, R3, R8, PT ;  /* 0x000000080300720c */ /* 0x000fe40003f05270 */
        /* <DEDUP_REMOVED lines=11> */
.L_x_58:
[----:B------:R-:W-:-:S13]  /*1ff0*/  ISETP.NE.AND P1, PT, R7, 0x33, PT ;  /* 0x000000330700780c */ /* 0x000fda0003f25270 */
[----:B------:R-:W-:Y:S05]  /*2000*/  @!P1 BRA `(.L_x_63) ;  /* 0x0000000000509947 */ /* 0x000fea0003800000 */
[----:B------:R-:W-:-:S13]  /*2010*/  ISETP.NE.AND P1, PT, R7, 0x41, PT ;  /* 0x000000410700780c */ /* 0x000fda0003f25270 */
[----:B------:R-:W-:Y:S05]  /*2020*/  @!P1 BRA `(.L_x_59) ;  /* 0x0000000000649947 */ /* 0x000fea0003800000 */
[----:B------:R-:W-:-:S13]  /*2030*/  ISETP.NE.AND P1, PT, R7, 0x43, PT ;  /* 0x000000430700780c */ /* 0x000fda0003f25270 */
[----:B------:R-:W-:Y:S05]  /*2040*/  @!P1 BRA `(.L_x_60) ;  /* 0x0000000000589947 */ /* 0x000fea0003800000 */
[----:B------:R-:W-:Y:S05]  /*2050*/  BRA `(.L_x_62) ;  /* 0x0000000000447947 */ /* 0x000fea0003800000 */
.L_x_57:
        /* <DEDUP_REMOVED lines=9> */
.L_x_64:
[----:B------:R-:W-:-:S13]  /*20f0*/  ISETP.NE.AND P1, PT, R7, 0x63, PT ;  /* 0x000000630700780c */ /* 0x000fda0003f25270 */
[----:B------:R-:W-:Y:S05]  /*2100*/  @!P1 BRA `(.L_x_60) ;  /* 0x0000000000289947 */ /* 0x000fea0003800000 */
[----:B------:R-:W-:-:S13]  /*2110*/  ISETP.NE.AND P1, PT, R7, 0x67, PT ;  /* 0x000000670700780c */ /* 0x000fda0003f25270 */
[----:B------:R-:W-:Y:S05]  /*2120*/  @!P1 BRA `(.L_x_61) ;  /* 0x0000000000189947 */ /* 0x000fea0003800000 */
[----:B------:R-:W-:-:S13]  /*2130*/  ISETP.NE.AND P1, PT, R7, 0x74, PT ;  /* 0x000000740700780c */ /* 0x000fda0003f25270 */
[----:B------:R-:W-:Y:S05]  /*2140*/  @P1 BRA `(.L_x_62) ;  /* 0x0000000000081947 */ /* 0x000fea0003800000 */
.L_x_63:
[----:B------:R-:W-:Y:S01]  /*2150*/  IMAD.MOV.U32 R5, RZ, RZ, 0x3 ;  /* 0x00000003ff057424 */ /* 0x000fe200078e00ff */
[----:B------:R-:W-:Y:S06]  /*2160*/  BRA `(.L_x_59) ;  /* 0x0000000000147947 */ /* 0x000fec0003800000 */
.L_x_62:
[----:B------:R-:W-:Y:S01]  /*2170*/  IMAD.MOV.U32 R5, RZ, RZ, 0x4 ;  /* 0x00000004ff057424 */ /* 0x000fe200078e00ff */
[----:B------:R-:W-:Y:S06]  /*2180*/  BRA `(.L_x_59) ;  /* 0x00000000000c7947 */ /* 0x000fec0003800000 */
.L_x_61:
[----:B------:R-:W-:Y:S01]  /*2190*/  IMAD.MOV.U32 R5, RZ, RZ, 0x2 ;  /* 0x00000002ff057424 */ /* 0x000fe200078e00ff */
[----:B------:R-:W-:Y:S06]  /*21a0*/  BRA `(.L_x_59) ;  /* 0x0000000000047947 */ /* 0x000fec0003800000 */
.L_x_60:
[----:B------:R-:W-:-:S07]  /*21b0*/  IMAD.MOV.U32 R5, RZ, RZ, 0x1 ;  /* 0x00000001ff057424 */ /* 0x000fce00078e00ff */
.L_x_59:
[----:B------:R-:W-:Y:S05]  /*21c0*/  BSYNC.RECONVERGENT B1 ;  /* 0x0000000000017941 */ /* 0x000fea0003800200 */
.L_x_56:
[----:B------:R0:W-:Y:S01]  /*21d0*/  STL.U8 [R6+0x5128], R5 ;  /* 0x0051280506007387 */ /* 0x0001e20000100000 */
[----:B------:R-:W-:Y:S01]  /*21e0*/  VIADD R4, R4, 0x1 ;  /* 0x0000000104047836 */ /* 0x000fe20000000000 */
[----:B------:R-:W-:Y:S06]  /*21f0*/  @P0 BRA `(.L_x_65) ;  /* 0xfffffffc00380947 */ /* 0x000fec000383ffff */
.L_x_16:
[----:B------:R-:W-:Y:S05]  /*2200*/  BSYNC.RECONVERGENT B0 ;  /* 0x0000000000007941 */ /* 0x000fea0003800200 */
.L_x_15:
        /* <DEDUP_REMOVED lines=10> */
.L_x_106:
[----:B0-----:R-:W-:-:S04]  /*22b0*/  IMAD.IADD R6, R0, 0x1, -R4 ;  /* 0x0000000100067824 */ /* 0x001fc800078e0a04 */
[----:B------:R-:W-:-:S06]  /*22c0*/  IMAD.IADD R3, R1, 0x1, R6 ;  /* 0x0000000101037824 */ /* 0x000fcc00078e0206 */
        /* <DEDUP_REMOVED lines=14> */
.L_x_72:
[----:B------:R-:W-:-:S13]  /*23b0*/  ISETP.NE.AND P0, PT, R3, 0x33, PT ;  /* 0x000000330300780c */ /* 0x000fda0003f05270 */
[----:B------:R-:W-:Y:S05]  /*23c0*/  @!P0 BRA `(.L_x_77) ;  /* 0x0000000000688947 */ /* 0x000fea0003800000 */
[----:B------:R-:W-:-:S13]  /*23d0*/  ISETP.NE.AND P0, PT, R3, 0x41, PT ;  /* 0x000000410300780c */ /* 0x000fda0003f05270 */
[----:B------:R-:W-:Y:S05]  /*23e0*/  @!P0 BRA `(.L_x_73) ;  /* 0x0000000000648947 */ /* 0x000fea0003800000 */
[----:B------:R-:W-:-:S13]  /*23f0*/  ISETP.NE.AND P0, PT, R3, 0x43, PT ;  /* 0x000000430300780c */ /* 0x000fda0003f05270 */
[----:B------:R-:W-:Y:S05]  /*2400*/  @!P0 BRA `(.L_x_74) ;  /* 0x0000000000408947 */ /* 0x000fea0003800000 */
[----:B------:R-:W-:Y:S05]  /*2410*/  BRA `(.L_x_76) ;  /* 0x0000000000447947 */ /* 0x000fea0003800000 */
.L_x_71:
        /* <DEDUP_REMOVED lines=9> */
.L_x_78:
[----:B------:R-:W-:-:S13]  /*24b0*/  ISETP.NE.AND P0, PT, R3, 0x74, PT ;  /* 0x000000740300780c */ /* 0x000fda0003f05270 */
[----:B------:R-:W-:Y:S05]  /*24c0*/  @!P0 BRA `(.L_x_77) ;  /* 0x0000000000288947 */ /* 0x000fea0003800000 */
[----:B------:R-:W-:-:S13]  /*24d0*/  ISETP.NE.AND P0, PT, R3, 0x67, PT ;  /* 0x000000670300780c */ /* 0x000fda0003f05270 */
[----:B------:R-:W-:Y:S05]  /*24e0*/  @!P0 BRA `(.L_x_75) ;  /* 0x0000000000188947 */ /* 0x000fea0003800000 */
[----:B------:R-:W-:-:S13]  /*24f0*/  ISETP.NE.AND P0, PT, R3, 0x63, PT ;  /* 0x000000630300780c */ /* 0x000fda0003f05270 */
[----:B------:R-:W-:Y:S05]  /*2500*/  @P0 BRA `(.L_x_76) ;  /* 0x0000000000080947 */ /* 0x000fea0003800000 */
.L_x_74:
[----:B------:R-:W-:Y:S01]  /*2510*/  IMAD.MOV.U32 R5, RZ, RZ, 0x1 ;  /* 0x00000001ff057424 */ /* 0x000fe200078e00ff */
[----:B------:R-:W-:Y:S06]  /*2520*/  BRA `(.L_x_73) ;  /* 0x0000000000147947 */ /* 0x000fec0003800000 */
.L_x_76:
[----:B------:R-:W-:Y:S01]  /*2530*/  IMAD.MOV.U32 R5, RZ, RZ, 0x4 ;  /* 0x00000004ff057424 */ /* 0x000fe200078e00ff */
[----:B------:R-:W-:Y:S06]  /*2540*/  BRA `(.L_x_73) ;  /* 0x00000000000c7947 */ /* 0x000fec0003800000 */
.L_x_75:
[----:B------:R-:W-:Y:S01]  /*2550*/  IMAD.MOV.U32 R5, RZ, RZ, 0x2 ;  /* 0x00000002ff057424 */ /* 0x000fe200078e00ff */
[----:B------:R-:W-:Y:S06]  /*2560*/  BRA `(.L_x_73) ;  /* 0x0000000000047947 */ /* 0x000fec0003800000 */
.L_x_77:
[----:B------:R-:W-:-:S07]  /*2570*/  IMAD.MOV.U32 R5, RZ, RZ, 0x3 ;  /* 0x00000003ff057424 */ /* 0x000fce00078e00ff */
.L_x_73:
[----:B------:R-:W-:Y:S05]  /*2580*/  BSYNC.RECONVERGENT B2 ;  /* 0x0000000000027941 */ /* 0x000fea0003800200 */
.L_x_70:
[----:B------:R-:W-:Y:S01]  /*2590*/  LOP3.LUT R3, RZ, R4, RZ, 0x33, !PT ;  /* 0x00000004ff037212 */ /* 0x000fe200078e33ff */
[----:B------:R-:W-:-:S03]  /*25a0*/  IMAD.IADD R12, R1, 0x1, R4 ;  /* 0x00000001010c7824 */ /* 0x000fc600078e0204 */
[----:B------:R-:W-:Y:S02]  /*25b0*/  IADD3 R7, PT, PT, R1, R3, R0 ;  /* 0x0000000301077210 */ /* 0x000fe40007ffe000 */
[----:B------:R0:W-:Y:S04]  /*25c0*/  STL.U8 [R12+0x5143], R5 ;  /* 0x005143050c007387 */ /* 0x0001e80000100000 */
[----:B------:R-:W2:Y:S01]  /*25d0*/  LDL.U8 R7, [R7+0x5178] ;  /* 0x0051780007077983 */ /* 0x000ea20000100000 */
[----:B------:R-:W-:Y:S01]  /*25e0*/  BSSY.RECONVERGENT B2, `(.L_x_79) ;  /* 0x000002a000027945 */ /* 0x000fe20003800200 */
[----:B------:R-:W-:Y:S02]  /*25f0*/  PRMT R3, RZ, 0x7610, R3 ;  /* 0x00007610ff037816 */ /* 0x000fe40000000003 */
        /* <DEDUP_REMOVED lines=11> */
.L_x_81:
[----:B------:R-:W-:-:S13]  /*26b0*/  ISETP.NE.AND P0, PT, R7, 0x33, PT ;  /* 0x000000330700780c */ /* 0x000fda0003f05270 */
[----:B------:R-:W-:Y:S05]  /*26c0*/  @!P0 BRA `(.L_x_86) ;  /* 0x0000000000508947 */ /* 0x000fea0003800000 */
[----:B------:R-:W-:-:S13]  /*26d0*/  ISETP.NE.AND P0, PT, R7, 0x41, PT ;  /* 0x000000410700780c */ /* 0x000fda0003f05270 */
[----:B------:R-:W-:Y:S05]  /*26e0*/  @!P0 BRA `(.L_x_82) ;  /* 0x0000000000648947 */ /* 0x000fea0003800000 */
[----:B------:R-:W-:-:S13]  /*26f0*/  ISETP.NE.AND P0, PT, R7, 0x43, PT ;  /* 0x000000430700780c */ /* 0x000fda0003f05270 */
[----:B------:R-:W-:Y:S05]  /*2700*/  @!P0 BRA `(.L_x_83) ;  /* 0x0000000000588947 */ /* 0x000fea0003800000 */
[----:B------:R-:W-:Y:S05]  /*2710*/  BRA `(.L_x_85) ;  /* 0x0000000000447947 */ /* 0x000fea0003800000 */
.L_x_80:
        /* <DEDUP_REMOVED lines=9> */
.L_x_87:
[----:B------:R-:W-:-:S13]  /*27b0*/  ISETP.NE.AND P0, PT, R7, 0x63, PT ;  /* 0x000000630700780c */ /* 0x000fda0003f05270 */
[----:B------:R-:W-:Y:S05]  /*27c0*/  @!P0 BRA `(.L_x_83) ;  /* 0x0000000000288947 */ /* 0x000fea0003800000 */
[----:B------:R-:W-:-:S13]  /*27d0*/  ISETP.NE.AND P0, PT, R7, 0x67, PT ;  /* 0x000000670700780c */ /* 0x000fda0003f05270 */
[----:B------:R-:W-:Y:S05]  /*27e0*/  @!P0 BRA `(.L_x_84) ;  /* 0x0000000000188947 */ /* 0x000fea0003800000 */
[----:B------:R-:W-:-:S13]  /*27f0*/  ISETP.NE.AND P0, PT, R7, 0x74, PT ;  /* 0x000000740700780c */ /* 0x000fda0003f05270 */
[----:B------:R-:W-:Y:S05]  /*2800*/  @P0 BRA `(.L_x_85) ;  /* 0x0000000000080947 */ /* 0x000fea0003800000 */
.L_x_86:
[----:B------:R-:W-:Y:S01]  /*2810*/  IMAD.MOV.U32 R3, RZ, RZ, 0x3 ;  /* 0x00000003ff037424 */ /* 0x000fe200078e00ff */
[----:B------:R-:W-:Y:S06]  /*2820*/  BRA `(.L_x_82) ;  /* 0x0000000000147947 */ /* 0x000fec0003800000 */
.L_x_85:
[----:B------:R-:W-:Y:S01]  /*2830*/  IMAD.MOV.U32 R3, RZ, RZ, 0x4 ;  /* 0x00000004ff037424 */ /* 0x000fe200078e00ff */
[----:B------:R-:W-:Y:S06]  /*2840*/  BRA `(.L_x_82) ;  /* 0x00000000000c7947 */ /* 0x000fec0003800000 */
.L_x_84:
[----:B------:R-:W-:Y:S01]  /*2850*/  IMAD.MOV.U32 R3, RZ, RZ, 0x2 ;  /* 0x00000002ff037424 */ /* 0x000fe200078e00ff */
[----:B------:R-:W-:Y:S06]  /*2860*/  BRA `(.L_x_82) ;  /* 0x0000000000047947 */ /* 0x000fec0003800000 */
.L_x_83:
[----:B------:R-:W-:-:S07]  /*2870*/  IMAD.MOV.U32 R3, RZ, RZ, 0x1 ;  /* 0x00000001ff037424 */ /* 0x000fce00078e00ff */
.L_x_82:
[----:B------:R-:W-:Y:S05]  /*2880*/  BSYNC.RECONVERGENT B2 ;  /* 0x0000000000027941 */ /* 0x000fea0003800200 */
.L_x_79:
[----:B------:R-:W-:Y:S01]  /*2890*/  IADD3 R6, PT, PT, R1, -0x2, R6 ;  /* 0xfffffffe01067810 */ /* 0x000fe20007ffe006 */
[----:B------:R0:W-:Y:S05]  /*28a0*/  STL.U8 [R12+0x5144], R3 ;  /* 0x005144030c007387 */ /* 0x0001ea0000100000 */
        /* <DEDUP_REMOVED lines=14> */
.L_x_90:
[----:B------:R-:W-:-:S13]  /*2990*/  ISETP.NE.AND P0, PT, R6, 0x33, PT ;  /* 0x000000330600780c */ /* 0x000fda0003f05270 */
[----:B------:R-:W-:Y:S05]  /*29a0*/  @!P0 BRA `(.L_x_95) ;  /* 0x0000000000508947 */ /* 0x000fea0003800000 */
[----:B------:R-:W-:-:S13]  /*29b0*/  ISETP.NE.AND P0, PT, R6, 0x41, PT ;  /* 0x000000410600780c */ /* 0x000fda0003f05270 */
[----:B------:R-:W-:Y:S05]  /*29c0*/  @!P0 BRA `(.L_x_91) ;  /* 0x0000000000648947 */ /* 0x000fea0003800000 */
[----:B------:R-:W-:-:S13]  /*29d0*/  ISETP.NE.AND P0, PT, R6, 0x43, PT ;  /* 0x000000430600780c */ /* 0x000fda0003f05270 */
[----:B------:R-:W-:Y:S05]  /*29e0*/  @!P0 BRA `(.L_x_92) ;  /* 0x0000000000588947 */ /* 0x000fea0003800000 */
[----:B------:R-:W-:Y:S05]  /*29f0*/  BRA `(.L_x_94) ;  /* 0x0000000000447947 */ /* 0x000fea0003800000 */
.L_x_89:
        /* <DEDUP_REMOVED lines=9> */
.L_x_96:
[----:B------:R-:W-:-:S13]  /*2a90*/  ISETP.NE.AND P0, PT, R6, 0x63, PT ;  /* 0x000000630600780c */ /* 0x000fda0003f05270 */
[----:B------:R-:W-:Y:S05]  /*2aa0*/  @!P0 BRA `(.L_x_92) ;  /* 0x0000000000288947 */ /* 0x000fea0003800000 */
[----:B------:R-:W-:-:S13]  /*2ab0*/  ISETP.NE.AND P0, PT, R6, 0x67, PT ;  /* 0x000000670600780c */ /* 0x000fda0003f05270 */
[----:B------:R-:W-:Y:S05]  /*2ac0*/  @!P0 BRA `(.L_x_93) ;  /* 0x0000000000188947 */ /* 0x000fea0003800000 */
[----:B------:R-:W-:-:S13]  /*2ad0*/  ISETP.NE.AND P0, PT, R6, 0x74, PT ;  /* 0x000000740600780c */ /* 0x000fda0003f05270 */
[----:B------:R-:W-:Y:S05]  /*2ae0*/  @P0 BRA `(.L_x_94) ;  /* 0x0000000000080947 */ /* 0x000fea0003800000 */
.L_x_95:
[----:B------:R-:W-:Y:S01]  /*2af0*/  IMAD.MOV.U32 R5, RZ, RZ, 0x3 ;  /* 0x00000003ff057424 */ /* 0x000fe200078e00ff */
[----:B------:R-:W-:Y:S06]  /*2b00*/  BRA `(.L_x_91) ;  /* 0x0000000000147947 */ /* 0x000fec0003800000 */
.L_x_94:
[----:B------:R-:W-:Y:S01]  /*2b10*/  IMAD.MOV.U32 R5, RZ, RZ, 0x4 ;  /* 0x00000004ff057424 */ /* 0x000fe200078e00ff */
[----:B------:R-:W-:Y:S06]  /*2b20*/  BRA `(.L_x_91) ;  /* 0x00000000000c7947 */ /* 0x000fec0003800000 */
.L_x_93:
[----:B------:R-:W-:Y:S01]  /*2b30*/  IMAD.MOV.U32 R5, RZ, RZ, 0x2 ;  /* 0x00000002ff057424 */ /* 0x000fe200078e00ff */
[----:B------:R-:W-:Y:S06]  /*2b40*/  BRA `(.L_x_91) ;  /* 0x0000000000047947 */ /* 0x000fec0003800000 */
.L_x_92:
[----:B------:R-:W-:-:S07]  /*2b50*/  IMAD.MOV.U32 R5, RZ, RZ, 0x1 ;  /* 0x00000001ff057424 */ /* 0x000fce00078e00ff */
.L_x_91:
[----:B------:R-:W-:Y:S05]  /*2b60*/  BSYNC.RECONVERGENT B2 ;  /* 0x0000000000027941 */ /* 0x000fea0003800200 */
.L_x_88:
[----:B------:R-:W-:Y:S01]  /*2b70*/  VIADD R3, R4, 0x3 ;  /* 0x0000000304037836 */ /* 0x000fe20000000000 */
[----:B------:R0:W-:Y:S04]  /*2b80*/  STL.U8 [R12+0x5145], R5 ;  /* 0x005145050c007387 */ /* 0x0001e80000100000 */
[----:B------:R-:W-:-:S06]  /*2b90*/  IADD3 R7, PT, PT, R1, -R3, R0 ;  /* 0x8000000301077210 */ /* 0x000fcc0007ffe000 */
        /* <DEDUP_REMOVED lines=14> */
.L_x_99:
[----:B------:R-:W-:-:S13]  /*2c80*/  ISETP.NE.AND P0, PT, R7, 0x33, PT ;  /* 0x000000330700780c */ /* 0x000fda0003f05270 */
[----:B------:R-:W-:Y:S05]  /*2c90*/  @!P0 BRA `(.L_x_104) ;  /* 0x0000000000508947 */ /* 0x000fea0003800000 */
[----:B------:R-:W-:-:S13]  /*2ca0*/  ISETP.NE.AND P0, PT, R7, 0x41, PT ;  /* 0x000000410700780c */ /* 0x000fda0003f05270 */
[----:B------:R-:W-:Y:S05]  /*2cb0*/  @!P0 BRA `(.L_x_100) ;  /* 0x0000000000648947 */ /* 0x000fea0003800000 */
[----:B------:R-:W-:-:S13]  /*2cc0*/  ISETP.NE.AND P0, PT, R7, 0x43, PT ;  /* 0x000000430700780c */ /* 0x000fda0003f05270 */
[----:B------:R-:W-:Y:S05]  /*2cd0*/  @!P0 BRA `(.L_x_101) ;  /* 0x0000000000588947 */ /* 0x000fea0003800000 */
[----:B------:R-:W-:Y:S05]  /*2ce0*/  BRA `(.L_x_103) ;  /* 0x0000000000447947 */ /* 0x000fea0003800000 */
.L_x_98:
        /* <DEDUP_REMOVED lines=9> */
.L_x_105:
[----:B------:R-:W-:-:S13]  /*2d80*/  ISETP.NE.AND P0, PT, R7, 0x63, PT ;  /* 0x000000630700780c */ /* 0x000fda0003f05270 */
[----:B------:R-:W-:Y:S05]  /*2d90*/  @!P0 BRA `(.L_x_101) ;  /* 0x0000000000288947 */ /* 0x000fea0003800000 */
[----:B------:R-:W-:-:S13]  /*2da0*/  ISETP.NE.AND P0, PT, R7, 0x67, PT ;  /* 0x000000670700780c */ /* 0x000fda0003f05270 */
[----:B------:R-:W-:Y:S05]  /*2db0*/  @!P0 BRA `(.L_x_102) ;  /* 0x0000000000188947 */ /* 0x000fea0003800000 */
[----:B------:R-:W-:-:S13]  /*2dc0*/  ISETP.NE.AND P0, PT, R7, 0x74, PT ;  /* 0x000000740700780c */ /* 0x000fda0003f05270 */
[----:B------:R-:W-:Y:S05]  /*2dd0*/  @P0 BRA `(.L_x_103) ;  /* 0x0000000000080947 */ /* 0x000fea0003800000 */
.L_x_104:
[----:B------:R-:W-:Y:S01]  /*2de0*/  IMAD.MOV.U32 R6, RZ, RZ, 0x3 ;  /* 0x00000003ff067424 */ /* 0x000fe200078e00ff */
[----:B------:R-:W-:Y:S06]  /*2df0*/  BRA `(.L_x_100) ;  /* 0x0000000000147947 */ /* 0x000fec0003800000 */
.L_x_103:
[----:B------:R-:W-:Y:S01]  /*2e00*/  HFMA2 R6, -RZ, RZ, 0, 2.384185791015625e-07 ;  /* 0x00000004ff067431 */ /* 0x000fe200000001ff */
[----:B------:R-:W-:Y:S06]  /*2e10*/  BRA `(.L_x_100) ;  /* 0x00000000000c7947 */ /* 0x000fec0003800000 */
.L_x_102:
[----:B------:R-:W-:Y:S01]  /*2e20*/  IMAD.MOV.U32 R6, RZ, RZ, 0x2 ;  /* 0x00000002ff067424 */ /* 0x000fe200078e00ff */
[----:B------:R-:W-:Y:S06]  /*2e30*/  BRA `(.L_x_100) ;  /* 0x0000000000047947 */ /* 0x000fec0003800000 */
.L_x_101:
[----:B------:R-:W-:-:S07]  /*2e40*/  IMAD.MOV.U32 R6, RZ, RZ, 0x1 ;  /* 0x00000001ff067424 */ /* 0x000fce00078e00ff */
.L_x_100:
[----:B------:R-:W-:Y:S05]  /*2e50*/  BSYNC.RECONVERGENT B2 ;  /* 0x0000000000027941 */ /* 0x000fea0003800200 */
.L_x_97:
[----:B------:R1:W-:Y:S01]  /*2e60*/  STL.U8 [R12+0x5146], R6 ;  /* 0x005146060c007387 */ /* 0x0003e20000100000 */
[----:B------:R-:W-:Y:S01]  /*2e70*/  ISETP.NE.AND P0, PT, R3, R10, PT ;  /* 0x0000000a0300720c */ /* 0x000fe20003f05270 */
[----:B------:R-:W-:-:S12]  /*2e80*/  VIADD R4, R4, 0x4 ;  /* 0x0000000404047836 */ /* 0x000fd80000000000 */
[----:B-1----:R-:W-:Y:S05]  /*2e90*/  @P0 BRA `(.L_x_106) ;  /* 0xfffffff400040947 */ /* 0x002fea000383ffff */
.L_x_69:
[----:B------:R-:W-:Y:S05]  /*2ea0*/  BSYNC.RECONVERGENT B1 ;  /* 0x0000000000017941 */ /* 0x000fea0003800200 */
.L_x_68:
[----:B------:R-:W-:-:S13]  /*2eb0*/  ISETP.NE.AND P0, PT, R8, RZ, PT ;  /* 0x000000ff0800720c */ /* 0x000fda0003f05270 */
[----:B------:R-:W-:Y:S05]  /*2ec0*/  @!P0 BRA `(.L_x_67) ;  /* 0x0000000000d08947 */ /* 0x000fea0003800000 */
[----:B------:R-:W-:-:S07]  /*2ed0*/  IMAD.MOV.U32 R3, RZ, RZ, RZ ;  /* 0x000000ffff037224 */ /* 0x000fce00078e00ff */
.L_x_116:
[----:B01----:R-:W-:-:S06]  /*2ee0*/  IADD3 R6, PT, PT, R1, -R4, R0 ;  /* 0x8000000401067210 */ /* 0x003fcc0007ffe000 */
        /* <DEDUP_REMOVED lines=16> */
.L_x_109:
[----:B------:R-:W-:-:S13]  /*2ff0*/  ISETP.NE.AND P1, PT, R6, 0x33, PT ;  /* 0x000000330600780c */ /* 0x000fda0003f25270 */
[----:B------:R-:W-:Y:S05]  /*3000*/  @!P1 BRA `(.L_x_114) ;  /* 0x0000000000509947 */ /* 0x000fea0003800000 */
[----:B------:R-:W-:-:S13]  /*3010*/  ISETP.NE.AND P1, PT, R6, 0x41, PT ;  /* 0x000000410600780c */ /* 0x000fda0003f25270 */
[----:B------:R-:W-:Y:S05]  /*3020*/  @!P1 BRA `(.L_x_110) ;  /* 0x0000000000649947 */ /* 0x000fea0003800000 */
[----:B------:R-:W-:-:S13]  /*3030*/  ISETP.NE.AND P1, PT, R6, 0x43, PT ;  /* 0x000000430600780c */ /* 0x000fda0003f25270 */
[----:B------:R-:W-:Y:S05]  /*3040*/  @!P1 BRA `(.L_x_111) ;  /* 0x0000000000589947 */ /* 0x000fea0003800000 */
[----:B------:R-:W-:Y:S05]  /*3050*/  BRA `(.L_x_113) ;  /* 0x0000000000447947 */ /* 0x000fea0003800000 */
.L_x_108:
        /* <DEDUP_REMOVED lines=9> */
.L_x_115:
[----:B------:R-:W-:-:S13]  /*30f0*/  ISETP.NE.AND P1, PT, R6, 0x63, PT ;  /* 0x000000630600780c */ /* 0x000fda0003f25270 */
[----:B------:R-:W-:Y:S05]  /*3100*/  @!P1 BRA `(.L_x_111) ;  /* 0x0000000000289947 */ /* 0x000fea0003800000 */
[----:B------:R-:W-:-:S13]  /*3110*/  ISETP.NE.AND P1, PT, R6, 0x67, PT ;  /* 0x000000670600780c */ /* 0x000fda0003f25270 */
[----:B------:R-:W-:Y:S05]  /*3120*/  @!P1 BRA `(.L_x_112) ;  /* 0x0000000000189947 */ /* 0x000fea0003800000 */
[----:B------:R-:W-:-:S13]  /*3130*/  ISETP.NE.AND P1, PT, R6, 0x74, PT ;  /* 0x000000740600780c */ /* 0x000fda0003f25270 */
[----:B------:R-:W-:Y:S05]  /*3140*/  @P1 BRA `(.L_x_113) ;  /* 0x0000000000081947 */ /* 0x000fea0003800000 */
.L_x_114:
[----:B------:R-:W-:Y:S01]  /*3150*/  IMAD.MOV.U32 R5, RZ, RZ, 0x3 ;  /* 0x00000003ff057424 */ /* 0x000fe200078e00ff */
[----:B------:R-:W-:Y:S06]  /*3160*/  BRA `(.L_x_110) ;  /* 0x0000000000147947 */ /* 0x000fec0003800000 */
.L_x_113:
[----:B------:R-:W-:Y:S01]  /*3170*/  IMAD.MOV.U32 R5, RZ, RZ, 0x4 ;  /* 0x00000004ff057424 */ /* 0x000fe200078e00ff */
[----:B------:R-:W-:Y:S06]  /*3180*/  BRA `(.L_x_110) ;  /* 0x00000000000c7947 */ /* 0x000fec0003800000 */
.L_x_112:
[----:B------:R-:W-:Y:S01]  /*3190*/  IMAD.MOV.U32 R5, RZ, RZ, 0x2 ;  /* 0x00000002ff057424 */ /* 0x000fe200078e00ff */
[----:B------:R-:W-:Y:S06]  /*31a0*/  BRA `(.L_x_110) ;  /* 0x0000000000047947 */ /* 0x000fec0003800000 */
.L_x_111:
[----:B------:R-:W-:-:S07]  /*31b0*/  IMAD.MOV.U32 R5, RZ, RZ, 0x1 ;  /* 0x00000001ff057424 */ /* 0x000fce00078e00ff */
.L_x_110:
[----:B------:R-:W-:Y:S05]  /*31c0*/  BSYNC.RECONVERGENT B1 ;  /* 0x0000000000017941 */ /* 0x000fea0003800200 */
.L_x_107:
[----:B------:R-:W-:Y:S02]  /*31d0*/  IMAD.IADD R6, R1, 0x1, R4 ;  /* 0x0000000101067824 */ /* 0x000fe400078e0204 */
[----:B------:R-:W-:-:S03]  /*31e0*/  VIADD R4, R4, 0x1 ;  /* 0x0000000104047836 */ /* 0x000fc60000000000 */
[----:B------:R1:W-:Y:S01]  /*31f0*/  STL.U8 [R6+0x5143], R5 ;  /* 0x0051430506007387 */ /* 0x0003e20000100000 */
[----:B------:R-:W-:Y:S05]  /*3200*/  @P0 BRA `(.L_x_116) ;  /* 0xfffffffc00340947 */ /* 0x000fea000383ffff */
.L_x_67:
[----:B------:R-:W-:Y:S05]  /*3210*/  BSYNC.RECONVERGENT B0 ;  /* 0x0000000000007941 */ /* 0x000fea0003800200 */
.L_x_66:
[----:B------:R-:W-:Y:S01]  /*3220*/  IMAD.MOV.U32 R3, RZ, RZ, 0x4 ;  /* 0x00000004ff037424 */ /* 0x000fe200078e00ff */
[----:B------:R-:W-:Y:S01]  /*3230*/  ISETP.NE.AND P0, PT, R2, RZ, PT ;  /* 0x000000ff0200720c */ /* 0x000fe20003f05270 */
[C---:B------:R-:W-:Y:S01]  /*3240*/  IMAD.IADD R4, R1.reuse, 0x1, R0 ;  /* 0x0000000101047824 */ /* 0x040fe200078e0200 */
[----:B------:R-:W-:Y:S01]  /*3250*/  BSSY.RECONVERGENT B1, `(.L_x_117) ;  /* 0x0000662000017945 */ /* 0x000fe20003800200 */
[C---:B------:R-:W-:Y:S02]  /*3260*/  IMAD.IADD R8, R1.reuse, 0x1, R2 ;  /* 0x0000000101087824 */ /* 0x040fe400078e0202 */
[----:B------:R-:W-:Y:S01]  /*3270*/  IMAD.MOV.U32 R9, RZ, RZ, RZ ;  /* 0x000000ffff097224 */ /* 0x000fe200078e00ff */
[----:B------:R2:W-:Y:S01]  /*3280*/  STL.U8 [R4+0x5144], R3 ;  /* 0x0051440304007387 */ /* 0x0005e20000100000 */
[----:B------:R-:W-:Y:S02]  /*3290*/  IMAD.MOV.U32 R10, RZ, RZ, RZ ;  /* 0x000000ffff0a7224 */ /* 0x000fe400078e00ff */
[C---:B01----:R-:W-:Y:S01]  /*32a0*/  VIADD R6, R1.reuse, 0x3cd8 ;  /* 0x00003cd801067836 */ /* 0x043fe20000000000 */
[----:B------:R2:W-:Y:S01]  /*32b0*/  STL.U8 [R1+0x5143], R3 ;  /* 0x0051430301007387 */ /* 0x0005e20000100000 */
[----:B------:R-:W-:-:S02]  /*32c0*/  VIADD R5, R1, 0x2950 ;  /* 0x0000295001057836 */ /* 0x000fc40000000000 */
[----:B------:R-:W-:Y:S01]  /*32d0*/  IMAD.MOV.U32 R32, RZ, RZ, 0x0 ;  /* 0x00000000ff207424 */ /* 0x000fe200078e00ff */
[----:B------:R2:W-:Y:S01]  /*32e0*/  STL.U8 [R8+0x5129], R3 ;  /* 0x0051290308007387 */ /* 0x0005e20000100000 */
[----:B------:R-:W-:-:S03]  /*32f0*/  IMAD.MOV.U32 R33, RZ, RZ, -0x100000 ;  /* 0xfff00000ff217424 */ /* 0x000fc600078e00ff */
[----:B------:R2:W-:Y:S01]  /*3300*/  STL.U8 [R1+0x5128], R3 ;  /* 0x0051280301007387 */ /* 0x0005e20000100000 */
[----:B------:R-:W-:Y:S05]  /*3310*/  @!P0 BRA `(.L_x_118) ;  /* 0x0000006400548947 */ /* 0x000fea0003800000 */
[----:B------:R-:W-:Y:S01]  /*3320*/  BSSY.RECONVERGENT B0, `(.L_x_119) ;  /* 0x0000092000007945 */ /* 0x000fe20003800200 */
[C---:B------:R-:W-:Y:S01]  /*3330*/  LOP3.LUT R22, R0.reuse, 0x3, RZ, 0xc0, !PT ;  /* 0x0000000300167812 */ /* 0x040fe200078ec0ff */
[----:B--2---:R-:W-:Y:S01]  /*3340*/  IMAD.MOV.U32 R3, RZ, RZ, 0x1 ;  /* 0x00000001ff037424 */ /* 0x004fe200078e00ff */
[----:B------:R-:W-:-:S07]  /*3350*/  LOP3.LUT R7, R0, 0x7ffffffc, RZ, 0xc0, !PT ;  /* 0x7ffffffc00077812 */ /* 0x000fce00078ec0ff */
.L_x_125:
[----:B------:R-:W-:Y:S01]  /*3360*/  ISETP.NE.AND P0, PT, R0, RZ, PT ;  /* 0x000000ff0000720c */ /* 0x000fe20003f05270 */
[----:B------:R-:W-:-:S12]  /*3370*/  BSSY.RECONVERGENT B2, `(.L_x_120) ;  /* 0x0000089000027945 */ /* 0x000fd80003800200 */
[----:B0----5:R-:W-:Y:S05]  /*3380*/  @!P0 BRA `(.L_x_121) ;  /* 0x00000008001c8947 */ /* 0x021fea0003800000 */
[----:B------:R-:W-:-:S06]  /*3390*/  IMAD.IADD R8, R1, 0x1, R3 ;  /* 0x0000000101087824 */ /* 0x000fcc00078e0203 */
[----:B------:R-:W5:Y:S01]  /*33a0*/  LDL.S8 R8, [R8+0x5128] ;  /* 0x0051280008087983 */ /* 0x000f620000100200 */
[----:B------:R-:W-:Y:S01]  /*33b0*/  ISETP.GE.U32.AND P0, PT, R0, 0x4, PT ;  /* 0x000000040000780c */ /* 0x000fe20003f06070 */
[----:B------:R-:W-:Y:S01]  /*33c0*/  VIADD R11, R3, 0xffffffff ;  /* 0xffffffff030b7836 */ /* 0x000fe20000000000 */
[----:B------:R-:W-:Y:S01]  /*33d0*/  BSSY.RECONVERGENT B3, `(.L_x_122) ;  /* 0x000004d000037945 */ /* 0x000fe20003800200 */
[----:B------:R-:W-:Y:S01]  /*33e0*/  ISETP.NE.AND P1, PT, R22, RZ, PT ;  /* 0x000000ff1600720c */ /* 0x000fe20003f25270 */
[----:B------:R-:W-:Y:S02]  /*33f0*/  IMAD.MOV.U32 R4, RZ, RZ, 0x1 ;  /* 0x00000001ff047424 */ /* 0x000fe400078e00ff */
[----:B------:R-:W-:-:S04]  /*3400*/  IMAD R11, R11, R0, RZ ;  /* 0x000000000b0b7224 */ /* 0x000fc800078e02ff */
[----:B------:R-:W-:-:S03]  /*3410*/  VIADD R9, R11, 0xffffffff ;  /* 0xffffffff0b097836 */ /* 0x000fc60000000000 */
[----:B------:R-:W-:Y:S05]  /*3420*/  @!P0 BRA `(.L_x_123) ;  /* 0x00000004001c8947 */ /* 0x000fea0003800000 */
[----:B------:R-:W-:-:S07]  /*3430*/  IMAD.MOV.U32 R4, RZ, RZ, 0x1 ;  /* 0x00000001ff047424 */ /* 0x000fce00078e00ff */
.L_x_124:
[----:B------:R-:W-:-:S05]  /*3440*/  IMAD.IADD R24, R1, 0x1, R4 ;  /* 0x0000000101187824 */ /* 0x000fca00078e0204 */
[----:B------:R-:W2:Y:S01]  /*3450*/  LDL.S8 R13, [R24+0x5143] ;  /* 0x00514300180d7983 */ /* 0x000ea20000100200 */
[----:B------:R-:W-:Y:S02]  /*3460*/  IMAD.IADD R10, R9, 0x1, R4 ;  /* 0x00000001090a7824 */ /* 0x000fe400078e0204 */
[----:B--2--5:R-:W-:-:S05]  /*3470*/  IMAD.IADD R13, R8, 0x1, R13 ;  /* 0x00000001080d7824 */ /* 0x024fca00078e020d */
[----:B------:R-:W-:-:S13]  /*3480*/  ISETP.NE.AND P0, PT, R13, 0x3, PT ;  /* 0x000000030d00780c */ /* 0x000fda0003f05270 */
[C-C-:B------:R-:W-:Y:S01]  /*3490*/  @P0 IMAD R23, R10.reuse, 0x8, R1.reuse ;  /* 0x000000080a170824 */ /* 0x140fe200078e0201 */
[----:B------:R-:W-:Y:S01]  /*34a0*/  @P0 MOV R13, 0x7ff00000 ;  /* 0x7ff00000000d0802 */ /* 0x000fe20000000f00 */
[----:B------:R-:W-:Y:S02]  /*34b0*/  @P0 IMAD.MOV.U32 R12, RZ, RZ, 0x0 ;  /* 0x00000000ff0c0424 */ /* 0x000fe400078e00ff */
[----:B------:R-:W-:Y:S02]  /*34c0*/  @P0 IMAD.MOV.U32 R14, RZ, RZ, 0x0 ;  /* 0x00000000ff0e0424 */ /* 0x000fe400078e00ff */
[----:B------:R-:W-:Y:S01]  /*34d0*/  @P0 IMAD.MOV.U32 R15, RZ, RZ, -0x40100000 ;  /* 0xbff00000ff0f0424 */ /* 0x000fe200078e00ff */
[----:B------:R0:W-:Y:S01]  /*34e0*/  @P0 STL.64 [R23+0x2950], R12 ;  /* 0x0029500c17000387 */ /* 0x0001e20000100a00 */
[----:B------:R-:W-:Y:S02]  /*34f0*/  @!P0 IMAD.MOV.U32 R18, RZ, RZ, 0x0 ;  /* 0x00000000ff128424 */ /* 0x000fe400078e00ff */
[----:B------:R-:W-:Y:S01]  /*3500*/  @!P0 IMAD.MOV.U32 R19, RZ, RZ, -0x3f56d000 ;  /* 0xc0a93000ff138424 */ /* 0x000fe200078e00ff */
[----:B------:R1:W-:Y:S01]  /*3510*/  @P0 STL.64 [R23+0x3cd8], R14 ;  /* 0x003cd80e17000387 */ /* 0x0003e20000100a00 */
[----:B------:R-:W-:-:S05]  /*3520*/  @!P0 IMAD R27, R10, 0x8, R1 ;  /* 0x000000080a1b8824 */ /* 0x000fca00078e0201 */
[----:B------:R2:W-:Y:S04]  /*3530*/  @!P0 STL.64 [R27+0x3cd8], R18 ;  /* 0x003cd8121b008387 */ /* 0x0005e80000100a00 */
[----:B------:R-:W-:Y:S04]  /*3540*/  @!P0 STL.64 [R27+0x2950], RZ ;  /* 0x002950ff1b008387 */ /* 0x000fe80000100a00 */
[----:B------:R-:W3:Y:S01]  /*3550*/  LDL.S8 R21, [R24+0x5144] ;  /* 0x0051440018157983 */ /* 0x000ee20000100200 */
[----:B------:R-:W-:Y:S02]  /*3560*/  IMAD.IADD R10, R11, 0x1, R4 ;  /* 0x000000010b0a7824 */ /* 0x000fe400078e0204 */
[----:B---3--:R-:W-:-:S05]  /*3570*/  IMAD.IADD R21, R8, 0x1, R21 ;  /* 0x0000000108157824 */ /* 0x008fca00078e0215 */
[----:B------:R-:W-:-:S13]  /*3580*/  ISETP.NE.AND P0, PT, R21, 0x3, PT ;  /* 0x000000031500780c */ /* 0x000fda0003f05270 */
[C-C-:B------:R-:W-:Y:S02]  /*3590*/  @P0 IMAD R25, R10.reuse, 0x8, R1.reuse ;  /* 0x000000080a190824 */ /* 0x140fe400078e0201 */
[----:B------:R-:W-:Y:S02]  /*35a0*/  @P0 IMAD.MOV.U32 R20, RZ, RZ, 0x0 ;  /* 0x00000000ff140424 */ /* 0x000fe400078e00ff */
[----:B------:R-:W-:Y:S02]  /*35b0*/  @P0 IMAD.MOV.U32 R21, RZ, RZ, 0x7ff00000 ;  /* 0x7ff00000ff150424 */ /* 0x000fe400078e00ff */
[----:B0-----:R-:W-:Y:S02]  /*35c0*/  @P0 IMAD.MOV.U32 R12, RZ, RZ, 0x0 ;  /* 0x00000000ff0c0424 */ /* 0x001fe400078e00ff */
[----:B------:R-:W-:Y:S01]  /*35d0*/  @P0 IMAD.MOV.U32 R13, RZ, RZ, -0x40100000 ;  /* 0xbff00000ff0d0424 */ /* 0x000fe200078e00ff */
[----:B------:R-:W-:Y:S01]  /*35e0*/  @P0 STL.64 [R25+0x2950], R20 ;  /* 0x0029501419000387 */ /* 0x000fe20000100a00 */
[----:B------:R-:W-:-:S02]  /*35f0*/  @!P0 IMAD R29, R10, 0x8, R1 ;  /* 0x000000080a1d8824 */ /* 0x000fc400078e0201 */
[----:B-1----:R-:W-:Y:S01]  /*3600*/  @!P0 IMAD.MOV.U32 R14, RZ, RZ, 0x0 ;  /* 0x00000000ff0e8424 */ /* 0x002fe200078e00ff */
[----:B------:R0:W-:Y:S01]  /*3610*/  @P0 STL.64 [R25+0x3cd8], R12 ;  /* 0x003cd80c19000387 */ /* 0x0001e20000100a00 */
[----:B------:R-:W-:-:S03]  /*3620*/  @!P0 IMAD.MOV.U32 R15, RZ, RZ, -0x3f56d000 ;  /* 0xc0a93000ff0f8424 */ /* 0x000fc600078e00ff */
[----:B------:R-:W-:Y:S04]  /*3630*/  @!P0 STL.64 [R29+0x2950], RZ ;  /* 0x002950ff1d008387 */ /* 0x000fe80000100a00 */
[----:B------:R1:W-:Y:S04]  /*3640*/  @!P0 STL.64 [R29+0x3cd8], R14 ;  /* 0x003cd80e1d008387 */ /* 0x0003e80000100a00 */
[----:B--2---:R-:W2:Y:S01]  /*3650*/  LDL.S8 R19, [R24+0x5145] ;  /* 0x0051450018137983 */ /* 0x004ea20000100200 */
[----:B------:R-:W-:-:S04]  /*3660*/  VIADD R10, R4, 0x2 ;  /* 0x00000002040a7836 */ /* 0x000fc80000000000 */
[----:B------:R-:W-:Y:S02]  /*3670*/  IMAD.IADD R10, R9, 0x1, R10 ;  /* 0x00000001090a7824 */ /* 0x000fe400078e020a */
[----:B--2---:R-:W-:-:S05]  /*3680*/  IMAD.IADD R19, R8, 0x1, R19 ;  /* 0x0000000108137824 */ /* 0x004fca00078e0213 */
[----:B------:R-:W-:-:S13]  /*3690*/  ISETP.NE.AND P0, PT, R19, 0x3, PT ;  /* 0x000000031300780c */ /* 0x000fda0003f05270 */
[C-C-:B------:R-:W-:Y:S02]  /*36a0*/  @P0 IMAD R23, R10.reuse, 0x8, R1.reuse ;  /* 0x000000080a170824 */ /* 0x140fe400078e0201 */
[----:B------:R-:W-:Y:S02]  /*36b0*/  @P0 IMAD.MOV.U32 R18, RZ, RZ, 0x0 ;  /* 0x00000000ff120424 */ /* 0x000fe400078e00ff */
[----:B------:R-:W-:Y:S02]  /*36c0*/  @P0 IMAD.MOV.U32 R19, RZ, RZ, 0x7ff00000 ;  /* 0x7ff00000ff130424 */ /* 0x000fe400078e00ff */
[----:B0-----:R-:W-:Y:S02]  /*36d0*/  @P0 IMAD.MOV.U32 R12, RZ, RZ, 0x0 ;  /* 0x00000000ff0c0424 */ /* 0x001fe400078e00ff */
[----:B------:R-:W-:Y:S01]  /*36e0*/  @P0 IMAD.MOV.U32 R13, RZ, RZ, -0x40100000 ;  /* 0xbff00000ff0d0424 */ /* 0x000fe200078e00ff */
[----:B------:R0:W-:Y:S01]  /*36f0*/  @P0 STL.64 [R23+0x2950], R18 ;  /* 0x0029501217000387 */ /* 0x0001e20000100a00 */
[----:B------:R-:W-:-:S02]  /*3700*/  @!P0 IMAD R27, R10, 0x8, R1 ;  /* 0x000000080a1b8824 */ /* 0x000fc400078e0201 */
[----:B-1----:R-:W-:Y:S01]  /*3710*/  @!P0 IMAD.MOV.U32 R14, RZ, RZ, 0x0 ;  /* 0x00000000ff0e8424 */ /* 0x002fe200078e00ff */
[----:B------:R1:W-:Y:S01]  /*3720*/  @P0 STL.64 [R23+0x3cd8], R12 ;  /* 0x003cd80c17000387 */ /* 0x0003e20000100a00 */
[----:B------:R-:W-:-:S03]  /*3730*/  @!P0 IMAD.MOV.U32 R15, RZ, RZ, -0x3f56d000 ;  /* 0xc0a93000ff0f8424 */ /* 0x000fc600078e00ff */
[----:B------:R-:W-:Y:S04]  /*3740*/  @!P0 STL.64 [R27+0x2950], RZ ;  /* 0x002950ff1b008387 */ /* 0x000fe80000100a00 */
[----:B------:R2:W-:Y:S04]  /*3750*/  @!P0 STL.64 [R27+0x3cd8], R14 ;  /* 0x003cd80e1b008387 */ /* 0x0005e80000100a00 */
[----:B------:R-:W3:Y:S01]  /*3760*/  LDL.S8 R21, [R24+0x5146] ;  /* 0x0051460018157983 */ /* 0x000ee20000100200 */
[C---:B------:R-:W-:Y:S02]  /*3770*/  VIADD R20, R4.reuse, 0x3 ;  /* 0x0000000304147836 */ /* 0x040fe40000000000 */
[----:B------:R-:W-:-:S02]  /*3780*/  VIADD R4, R4, 0x4 ;  /* 0x0000000404047836 */ /* 0x000fc40000000000 */
[----:B------:R-:W-:Y:S02]  /*3790*/  IMAD.IADD R10, R9, 0x1, R20 ;  /* 0x00000001090a7824 */ /* 0x000fe400078e0214 */
[----:B---3--:R-:W-:-:S05]  /*37a0*/  IMAD.IADD R21, R8, 0x1, R21 ;  /* 0x0000000108157824 */ /* 0x008fca00078e0215 */
[----:B------:R-:W-:-:S13]  /*37b0*/  ISETP.NE.AND P0, PT, R21, 0x3, PT ;  /* 0x000000031500780c */ /* 0x000fda0003f05270 */
[C-C-:B------:R-:W-:Y:S01]  /*37c0*/  @P0 IMAD R21, R10.reuse, 0x8, R1.reuse ;  /* 0x000000080a150824 */ /* 0x140fe200078e0201 */
[----:B0-----:R-:W-:Y:S01]  /*37d0*/  @P0 MOV R18, 0x0 ;  /* 0x0000000000120802 */ /* 0x001fe20000000f00 */
[----:B------:R-:W-:Y:S02]  /*37e0*/  @P0 IMAD.MOV.U32 R19, RZ, RZ, 0x7ff00000 ;  /* 0x7ff00000ff130424 */ /* 0x000fe400078e00ff */
[----:B-1----:R-:W-:Y:S02]  /*37f0*/  @P0 IMAD.MOV.U32 R12, RZ, RZ, 0x0 ;  /* 0x00000000ff0c0424 */ /* 0x002fe400078e00ff */
[----:B------:R-:W-:Y:S01]  /*3800*/  @P0 IMAD.MOV.U32 R13, RZ, RZ, -0x40100000 ;  /* 0xbff00000ff0d0424 */ /* 0x000fe200078e00ff */
[----:B------:R0:W-:Y:S01]  /*3810*/  @P0 STL.64 [R21+0x2950], R18 ;  /* 0x0029501215000387 */ /* 0x0001e20000100a00 */
[----:B------:R-:W-:Y:S02]  /*3820*/  @!P0 IMAD R25, R10, 0x8, R1 ;  /* 0x000000080a198824 */ /* 0x000fe400078e0201 */
[----:B--2---:R-:W-:Y:S01]  /*3830*/  @!P0 IMAD.MOV.U32 R14, RZ, RZ, 0x0 ;  /* 0x00000000ff0e8424 */ /* 0x004fe200078e00ff */
[----:B------:R0:W-:Y:S01]  /*3840*/  @P0 STL.64 [R21+0x3cd8], R12 ;  /* 0x003cd80c15000387 */ /* 0x0001e20000100a00 */
[----:B------:R-:W-:-:S03]  /*3850*/  @!P0 IMAD.MOV.U32 R15, RZ, RZ, -0x3f56d000 ;  /* 0xc0a93000ff0f8424 */ /* 0x000fc600078e00ff */
[----:B------:R0:W-:Y:S04]  /*3860*/  @!P0 STL.64 [R25+0x2950], RZ ;  /* 0x002950ff19008387 */ /* 0x0001e80000100a00 */
[----:B------:R0:W-:Y:S01]  /*3870*/  @!P0 STL.64 [R25+0x3cd8], R14 ;  /* 0x003cd80e19008387 */ /* 0x0001e20000100a00 */
[----:B------:R-:W-:-:S13]  /*3880*/  ISETP.NE.AND P0, PT, R20, R7, PT ;  /* 0x000000071400720c */ /* 0x000fda0003f05270 */
[----:B0-----:R-:W-:Y:S05]  /*3890*/  @P0 BRA `(.L_x_124) ;  /* 0xfffffff800e80947 */ /* 0x001fea000383ffff */
.L_x_123:
[----:B------:R-:W-:Y:S05]  /*38a0*/  BSYNC.RECONVERGENT B3 ;  /* 0x0000000000037941 */ /* 0x000fea0003800200 */
.L_x_122:
[----:B------:R-:W-:Y:S05]  /*38b0*/  @!P1 BRA `(.L_x_121) ;  /* 0x0000000000d09947 */ /* 0x000fea0003800000 */
[----:B------:R-:W-:-:S05]  /*38c0*/  IMAD.IADD R20, R1, 0x1, R4 ;  /* 0x0000000101147824 */ /* 0x000fca00078e0204 */
[----:B------:R-:W2:Y:S01]  /*38d0*/  LDL.S8 R13, [R20+0x5143] ;  /* 0x00514300140d7983 */ /* 0x000ea20000100200 */
[----:B------:R-:W-:Y:S02]  /*38e0*/  IMAD.IADD R10, R9, 0x1, R4 ;  /* 0x00000001090a7824 */ /* 0x000fe400078e0204 */
[----:B--2--5:R-:W-:-:S05]  /*38f0*/  IMAD.IADD R13, R8, 0x1, R13 ;  /* 0x00000001080d7824 */ /* 0x024fca00078e020d */
[----:B------:R-:W-:-:S13]  /*3900*/  ISETP.NE.AND P0, PT, R13, 0x3, PT ;  /* 0x000000030d00780c */ /* 0x000fda0003f05270 */
[----:B------:R-:W-:Y:S02]  /*3910*/  @P0 IMAD R21, R10, 0x8, R1 ;  /* 0x000000080a150824 */ /* 0x000fe400078e0201 */
[----:B------:R-:W-:Y:S02]  /*3920*/  @P0 IMAD.MOV.U32 R12, RZ, RZ, 0x0 ;  /* 0x00000000ff0c0424 */ /* 0x000fe400078e00ff */
[----:B------:R-:W-:Y:S02]  /*3930*/  @P0 IMAD.MOV.U32 R13, RZ, RZ, 0x7ff00000 ;  /* 0x7ff00000ff0d0424 */ /* 0x000fe400078e00ff */
[----:B------:R-:W-:Y:S02]  /*3940*/  @P0 IMAD.MOV.U32 R14, RZ, RZ, 0x0 ;  /* 0x00000000ff0e0424 */ /* 0x000fe400078e00ff */
[----:B------:R-:W-:Y:S01]  /*3950*/  @P0 IMAD.MOV.U32 R15, RZ, RZ, -0x40100000 ;  /* 0xbff00000ff0f0424 */ /* 0x000fe200078e00ff */
[----:B------:R0:W-:Y:S01]  /*3960*/  @P0 STL.64 [R21+0x2950], R12 ;  /* 0x0029500c15000387 */ /* 0x0001e20000100a00 */
[----:B------:R-:W-:-:S02]  /*3970*/  @!P0 IMAD.MOV.U32 R18, RZ, RZ, 0x0 ;  /* 0x00000000ff128424 */ /* 0x000fc400078e00ff */
[----:B------:R-:W-:Y:S01]  /*3980*/  @!P0 IMAD.MOV.U32 R19, RZ, RZ, -0x3f56d000 ;  /* 0xc0a93000ff138424 */ /* 0x000fe200078e00ff */
[----:B------:R0:W-:Y:S01]  /*3990*/  @P0 STL.64 [R21+0x3cd8], R14 ;  /* 0x003cd80e15000387 */ /* 0x0001e20000100a00 */
[----:B------:R-:W-:-:S05]  /*39a0*/  @!P0 IMAD R23, R10, 0x8, R1 ;  /* 0x000000080a178824 */ /* 0x000fca00078e0201 */
[----:B------:R0:W-:Y:S04]  /*39b0*/  @!P0 STL.64 [R23+0x3cd8], R18 ;  /* 0x003cd81217008387 */ /* 0x0001e80000100a00 */
[----:B------:R0:W-:Y:S01]  /*39c0*/  @!P0 STL.64 [R23+0x2950], RZ ;  /* 0x002950ff17008387 */ /* 0x0001e20000100a00 */
[----:B------:R-:W-:-:S13]  /*39d0*/  ISETP.NE.AND P0, PT, R22, 0x1, PT ;  /* 0x000000011600780c */ /* 0x000fda0003f05270 */
[----:B0-----:R-:W-:Y:S05]  /*39e0*/  @!P0 BRA `(.L_x_121) ;  /* 0x0000000000848947 */ /* 0x001fea0003800000 */
[----:B------:R-:W2:Y:S01]  /*39f0*/  LDL.S8 R13, [R20+0x5144] ;  /* 0x00514400140d7983 */ /* 0x000ea20000100200 */
[----:B------:R-:W-:-:S04]  /*3a00*/  IMAD.IADD R10, R11, 0x1, R4 ;  /* 0x000000010b0a7824 */ /* 0x000fc800078e0204 */
[----:B------:R-:W-:Y:S02]  /*3a10*/  IMAD R19, R10, 0x8, R1 ;  /* 0x000000080a137824 */ /* 0x000fe400078e0201 */
[----:B--2---:R-:W-:-:S05]  /*3a20*/  IMAD.IADD R13, R8, 0x1, R13 ;  /* 0x00000001080d7824 */ /* 0x004fca00078e020d */
[----:B------:R-:W-:-:S13]  /*3a30*/  ISETP.NE.AND P0, PT, R13, 0x3, PT ;  /* 0x000000030d00780c */ /* 0x000fda0003f05270 */
[----:B------:R-:W-:Y:S02]  /*3a40*/  @P0 IMAD.MOV.U32 R10, RZ, RZ, 0x0 ;  /* 0x00000000ff0a0424 */ /* 0x000fe400078e00ff */
[----:B------:R-:W-:Y:S02]  /*3a50*/  @P0 IMAD.MOV.U32 R11, RZ, RZ, 0x7ff00000 ;  /* 0x7ff00000ff0b0424 */ /* 0x000fe400078e00ff */
[----:B------:R-:W-:Y:S02]  /*3a60*/  @P0 IMAD.MOV.U32 R12, RZ, RZ, 0x0 ;  /* 0x00000000ff0c0424 */ /* 0x000fe400078e00ff */
[----:B------:R-:W-:Y:S01]  /*3a70*/  @P0 IMAD.MOV.U32 R13, RZ, RZ, -0x40100000 ;  /* 0xbff00000ff0d0424 */ /* 0x000fe200078e00ff */
[----:B------:R0:W-:Y:S01]  /*3a80*/  @P0 STL.64 [R19+0x2950], R10 ;  /* 0x0029500a13000387 */ /* 0x0001e20000100a00 */
[----:B------:R-:W-:Y:S02]  /*3a90*/  @!P0 IMAD.MOV.U32 R14, RZ, RZ, 0x0 ;  /* 0x00000000ff0e8424 */ /* 0x000fe400078e00ff */
[----:B------:R-:W-:Y:S01]  /*3aa0*/  @!P0 IMAD.MOV.U32 R15, RZ, RZ, -0x3f56d000 ;  /* 0xc0a93000ff0f8424 */ /* 0x000fe200078e00ff */
[----:B------:R0:W-:Y:S04]  /*3ab0*/  @P0 STL.64 [R19+0x3cd8], R12 ;  /* 0x003cd80c13000387 */ /* 0x0001e80000100a00 */
[----:B------:R0:W-:Y:S04]  /*3ac0*/  @!P0 STL.64 [R19+0x3cd8], R14 ;  /* 0x003cd80e13008387 */ /* 0x0001e80000100a00 */
[----:B------:R0:W-:Y:S01]  /*3ad0*/  @!P0 STL.64 [R19+0x2950], RZ ;  /* 0x002950ff13008387 */ /* 0x0001e20000100a00 */
[----:B------:R-:W-:-:S13]  /*3ae0*/  ISETP.NE.AND P0, PT, R22, 0x2, PT ;  /* 0x000000021600780c */ /* 0x000fda0003f05270 */
[----:B0-----:R-:W-:Y:S05]  /*3af0*/  @!P0 BRA `(.L_x_121) ;  /* 0x0000000000408947 */ /* 0x001fea0003800000 */
[----:B------:R-:W2:Y:S01]  /*3b00*/  LDL.S8 R11, [R20+0x5145] ;  /* 0x00514500140b7983 */ /* 0x000ea20000100200 */
[----:B------:R-:W-:-:S04]  /*3b10*/  VIADD R4, R4, 0x2 ;  /* 0x0000000204047836 */ /* 0x000fc80000000000 */
[----:B------:R-:W-:-:S04]  /*3b20*/  IMAD.IADD R4, R9, 0x1, R4 ;  /* 0x0000000109047824 */ /* 0x000fc800078e0204 */
[----:B------:R-:W-:Y:S02]  /*3b30*/  IMAD R15, R4, 0x8, R1 ;  /* 0x00000008040f7824 */ /* 0x000fe400078e0201 */
[----:B--2---:R-:W-:-:S05]  /*3b40*/  IMAD.IADD R11, R8, 0x1, R11 ;  /* 0x00000001080b7824 */ /* 0x004fca00078e020b */
[----:B------:R-:W-:-:S13]  /*3b50*/  ISETP.NE.AND P0, PT, R11, 0x3, PT ;  /* 0x000000030b00780c */ /* 0x000fda0003f05270 */
[----:B------:R-:W-:Y:S01]  /*3b60*/  @P0 IMAD.MOV.U32 R8, RZ, RZ, 0x0 ;  /* 0x00000000ff080424 */ /* 0x000fe200078e00ff */
[----:B------:R-:W-:Y:S01]  /*3b70*/  @P0 MOV R9, 0x7ff00000 ;  /* 0x7ff0000000090802 */ /* 0x000fe20000000f00 */
[----:B------:R-:W-:Y:S02]  /*3b80*/  @P0 IMAD.MOV.U32 R10, RZ, RZ, 0x0 ;  /* 0x00000000ff0a0424 */ /* 0x000fe400078e00ff */
[----:B------:R-:W-:Y:S02]  /*3b90*/  @P0 IMAD.MOV.U32 R11, RZ, RZ, -0x40100000 ;  /* 0xbff00000ff0b0424 */ /* 0x000fe400078e00ff */
[----:B------:R-:W-:Y:S01]  /*3ba0*/  @!P0 IMAD.MOV.U32 R12, RZ, RZ, 0x0 ;  /* 0x00000000ff0c8424 */ /* 0x000fe200078e00ff */
[----:B------:R0:W-:Y:S01]  /*3bb0*/  @P0 STL.64 [R15+0x2950], R8 ;  /* 0x002950080f000387 */ /* 0x0001e20000100a00 */
[----:B------:R-:W-:-:S03]  /*3bc0*/  @!P0 IMAD.MOV.U32 R13, RZ, RZ, -0x3f56d000 ;  /* 0xc0a93000ff0d8424 */ /* 0x000fc600078e00ff */
[----:B------:R0:W-:Y:S04]  /*3bd0*/  @P0 STL.64 [R15+0x3cd8], R10 ;  /* 0x003cd80a0f000387 */ /* 0x0001e80000100a00 */
[----:B------:R0:W-:Y:S04]  /*3be0*/  @!P0 STL.64 [R15+0x3cd8], R12 ;  /* 0x003cd80c0f008387 */ /* 0x0001e80000100a00 */
[----:B------:R0:W-:Y:S02]  /*3bf0*/  @!P0 STL.64 [R15+0x2950], RZ ;  /* 0x002950ff0f008387 */ /* 0x0001e40000100a00 */
.L_x_121:
[----:B------:R-:W-:Y:S05]  /*3c00*/  BSYNC.RECONVERGENT B2 ;  /* 0x0000000000027941 */ /* 0x000fea0003800200 */
.L_x_120:
[C---:B------:R-:W-:Y:S01]  /*3c10*/  ISETP.NE.AND P0, PT, R3.reuse, R2, PT ;  /* 0x000000020300720c */ /* 0x040fe20003f05270 */
[----:B------:R-:W-:-:S12]  /*3c20*/  VIADD R3, R3, 0x1 ;  /* 0x0000000103037836 */ /* 0x000fd80000000000 */
[----:B------:R-:W-:Y:S05]  /*3c30*/  @P0 BRA `(.L_x_125) ;  /* 0xfffffff400c80947 */ /* 0x000fea000383ffff */
[----:B------:R-:W-:Y:S05]  /*3c40*/  BSYNC.RECONVERGENT B0 ;  /* 0x0000000000007941 */ /* 0x000fea0003800200 */
.L_x_119:
[----:B------:R-:W-:Y:S01]  /*3c50*/  BSSY.RECONVERGENT B4, `(.L_x_126) ;  /* 0x0000414000047945 */ /* 0x000fe20003800200 */
[----:B0-----:R-:W-:-:S07]  /*3c60*/  IMAD.MOV.U32 R13, RZ, RZ, 0x1 ;  /* 0x00000001ff0d7424 */ /* 0x001fce00078e00ff */
.L_x_189:
[----:B------:R-:W-:Y:S01]  /*3c70*/  ISETP.NE.AND P0, PT, R0, RZ, PT ;  /* 0x000000ff0000720c */ /* 0x000fe20003f05270 */
[----:B------:R-:W-:-:S12]  /*3c80*/  BSSY.RECONVERGENT B3, `(.L_x_127) ;  /* 0x000040d000037945 */ /* 0x000fd80003800200 */
[----:B012---:R-:W-:Y:S05]  /*3c90*/  @!P0 BRA `(.L_x_128) ;  /* 0x00000040002c8947 */ /* 0x007fea0003800000 */
[----:B------:R-:W-:Y:S02]  /*3ca0*/  IMAD.IADD R10, R1, 0x1, R13 ;  /* 0x00000001010a7824 */ /* 0x000fe400078e020d */
[----:B------:R-:W-:-:S07]  /*3cb0*/  IMAD.MOV.U32 R12, RZ, RZ, 0x1 ;  /* 0x00000001ff0c7424 */ /* 0x000fce00078e00ff */
.L_x_188:
[----:B------:R-:W-:-:S04]  /*3cc0*/  VIADD R9, R13, 0xffffffff ;  /* 0xffffffff0d097836 */ /* 0x000fc80000000000 */
[----:B------:R-:W-:-:S04]  /*3cd0*/  IMAD R3, R9, R0, R12 ;  /* 0x0000000009037224 */ /* 0x000fc800078e020c */
[----:B------:R-:W-:-:S04]  /*3ce0*/  VIADD R4, R3, 0xffffffff ;  /* 0xffffffff03047836 */ /* 0x000fc80000000000 */
[----:B012---:R-:W-:-:S05]  /*3cf0*/  IMAD R11, R4, 0x8, R1 ;  /* 0x00000008040b7824 */ /* 0x007fca00078e0201 */
[----:B------:R-:W2:Y:S01]  /*3d00*/  LDL.64 R50, [R11+0x2950] ;  /* 0x002950000b327983 */ /* 0x000ea20000100a00 */
[----:B------:R-:W-:Y:S01]  /*3d10*/  IMAD.MOV.U32 R18, RZ, RZ, -0x800000 ;  /* 0xff800000ff127424 */ /* 0x000fe200078e00ff */
[----:B------:R-:W-:Y:S01]  /*3d20*/  BSSY.RECONVERGENT B2, `(.L_x_129) ;  /* 0x00003ff000027945 */ /* 0x000fe20003800200 */
[----:B------:R-:W-:-:S06]  /*3d30*/  IMAD.MOV.U32 R19, RZ, RZ, 0x41cdcd64 ;  /* 0x41cdcd64ff137424 */ /* 0x000fcc00078e00ff */
[----:B--2---:R-:W-:-:S14]  /*3d40*/  DSETP.GEU.AND P0, PT, |R50|, R18, PT ;  /* 0x000000123200722a */ /* 0x004fdc0003f0e200 */
[----:B------:R-:W-:Y:S05]  /*3d50*/  @P0 BRA `(.L_x_130) ;  /* 0x0000003c00ec0947 */ /* 0x000fea0003800000 */
[----:B------:R-:W-:Y:S01]  /*3d60*/  IMAD.IADD R4, R1, 0x1, R12 ;  /* 0x0000000101047824 */ /* 0x000fe200078e020c */
[----:B-----5:R-:W2:Y:S04]  /*3d70*/  LDL.U8 R8, [R10+0x5128] ;  /* 0x005128000a087983 */ /* 0x020ea80000100000 */
[----:B------:R-:W3:Y:S01]  /*3d80*/  LDL.U8 R3, [R4+0x5143] ;  /* 0x0051430004037983 */ /* 0x000ee20000100000 */
[----:B------:R-:W-:Y:S01]  /*3d90*/  BSSY.RECONVERGENT B6, `(.L_x_131) ;  /* 0x0000177000067945 */ /* 0x000fe20003800200 */
[----:B--2---:R-:W-:Y:S02]  /*3da0*/  PRMT R7, R8, 0x8880, RZ ;  /* 0x0000888008077816 */ /* 0x004fe400000000ff */
[----:B---3--:R-:W-:-:S05]  /*3db0*/  PRMT R31, R3, 0x8880, RZ ;  /* 0x00008880031f7816 */ /* 0x008fca00000000ff */
[----:B------:R-:W-:-:S05]  /*3dc0*/  IMAD.IADD R20, R7, 0x1, R31 ;  /* 0x0000000107147824 */ /* 0x000fca00078e021f */
[----:B------:R-:W-:-:S13]  /*3dd0*/  ISETP.NE.AND P0, PT, R20, 0x3, PT ;  /* 0x000000031400780c */ /* 0x000fda0003f05270 */
[----:B------:R-:W-:Y:S02]  /*3de0*/  @P0 IMAD.MOV.U32 R20, RZ, RZ, 0x0 ;  /* 0x00000000ff140424 */ /* 0x000fe400078e00ff */
[----:B------:R-:W-:Y:S02]  /*3df0*/  @P0 IMAD.MOV.U32 R21, RZ, RZ, -0x40100000 ;  /* 0xbff00000ff150424 */ /* 0x000fe400078e00ff */
[----:B------:R-:W-:Y:S02]  /*3e00*/  @P0 IMAD.MOV.U32 R22, RZ, RZ, 0x0 ;  /* 0x00000000ff160424 */ /* 0x000fe400078e00ff */
[----:B------:R-:W-:Y:S01]  /*3e10*/  @P0 IMAD.MOV.U32 R23, RZ, RZ, 0x7ff00000 ;  /* 0x7ff00000ff170424 */ /* 0x000fe200078e00ff */
[----:B------:R0:W-:Y:S01]  /*3e20*/  @P0 STL.64 [R11+0x3cd8], R20 ;  /* 0x003cd8140b000387 */ /* 0x0001e20000100a00 */
[----:B------:R-:W-:Y:S02]  /*3e30*/  @P0 IMAD.MOV.U32 R50, RZ, RZ, 0x0 ;  /* 0x00000000ff320424 */ /* 0x000fe400078e00ff */
[----:B------:R-:W-:Y:S01]  /*3e40*/  @P0 IMAD.MOV.U32 R51, RZ, RZ, 0x7ff00000 ;  /* 0x7ff00000ff330424 */ /* 0x000fe200078e00ff */
[----:B------:R0:W-:Y:S01]  /*3e50*/  @P0 STL.64 [R11+0x2950], R22 ;  /* 0x002950160b000387 */ /* 0x0001e20000100a00 */
[----:B------:R-:W-:-:S02]  /*3e60*/  @P0 IMAD.MOV.U32 R48, RZ, RZ, 0x0 ;  /* 0x00000000ff300424 */ /* 0x000fc400078e00ff */
[----:B------:R-:W-:Y:S02]  /*3e70*/  @P0 IMAD.MOV.U32 R49, RZ, RZ, -0x40100000 ;  /* 0xbff00000ff310424 */ /* 0x000fe400078e00ff */
[----:B------:R-:W-:Y:S02]  /*3e80*/  @P0 IMAD.MOV.U32 R46, RZ, RZ, 0x0 ;  /* 0x00000000ff2e0424 */ /* 0x000fe400078e00ff */
[----:B------:R-:W-:Y:S01]  /*3e90*/  @P0 IMAD.MOV.U32 R47, RZ, RZ, 0x7ff00000 ;  /* 0x7ff00000ff2f0424 */ /* 0x000fe200078e00ff */
[----:B------:R-:W-:Y:S06]  /*3ea0*/  @P0 BRA `(.L_x_132) ;  /* 0x0000001400940947 */ /* 0x000fec0003800000 */
[----:B0-----:R-:W2:Y:S04]  /*3eb0*/  LDL.U8 R20, [R4+0x5142] ;  /* 0x0051420004147983 */ /* 0x001ea80000100000 */
[----:B------:R-:W3:Y:S01]  /*3ec0*/  LDL.U8 R24, [R10+0x5127] ;  /* 0x005127000a187983 */ /* 0x000ee20000100000 */
[----:B------:R-:W-:Y:S01]  /*3ed0*/  PRMT R26, R3, 0x8880, RZ ;  /* 0x00008880031a7816 */ /* 0x000fe200000000ff */
[----:B------:R-:W-:Y:S01]  /*3ee0*/  IMAD.WIDE R28, R31, 0x19, RZ ;  /* 0x000000191f1c7825 */ /* 0x000fe200078e02ff */
[----:B------:R-:W-:Y:S02]  /*3ef0*/  PRMT R36, R8, 0x8880, RZ ;  /* 0x0000888008247816 */ /* 0x000fe400000000ff */
[----:B------:R-:W-:Y:S02]  /*3f00*/  SHF.R.S32.HI R27, RZ, 0x1f, R26 ;  /* 0x0000001fff1b7819 */ /* 0x000fe4000001141a */
[----:B------:R-:W-:-:S02]  /*3f10*/  SHF.R.S32.HI R37, RZ, 0x1f, R36 ;  /* 0x0000001fff257819 */ /* 0x000fc40000011424 */
[----:B--2---:R-:W-:Y:S02]  /*3f20*/  PRMT R38, R20, 0x8880, RZ ;  /* 0x0000888014267816 */ /* 0x004fe400000000ff */
[----:B------:R-:W0:Y:S01]  /*3f30*/  LDC.64 R20, c[0x0][0x3a0] ;  /* 0x0000e800ff147b82 */ /* 0x000e220000000a00 */
[----:B---3--:R-:W-:Y:S02]  /*3f40*/  PRMT R30, R24, 0x8880, RZ ;  /* 0x00008880181e7816 */ /* 0x008fe400000000ff */
[C---:B------:R-:W-:Y:S02]  /*3f50*/  IMAD.WIDE R22, R38.reuse, 0x19, RZ ;  /* 0x0000001926167825 */ /* 0x040fe400078e02ff */
[----:B------:R-:W-:Y:S02]  /*3f60*/  SHF.R.S32.HI R39, RZ, 0x1f, R30 ;  /* 0x0000001fff277819 */ /* 0x000fe4000001141e */
[----:B------:R-:W-:-:S04]  /*3f70*/  IMAD.WIDE R28, R38, 0x5, R28 ;  /* 0x00000005261c7825 */ /* 0x000fc800078e021c */
[----:B------:R-:W-:-:S04]  /*3f80*/  IMAD.WIDE R22, R31, 0x7d, R22 ;  /* 0x0000007d1f167825 */ /* 0x000fc800078e0216 */
[----:B------:R-:W-:-:S04]  /*3f90*/  IMAD.WIDE R24, R7, 0x5, R22 ;  /* 0x0000000507187825 */ /* 0x000fc800078e0216 */
[----:B------:R-:W-:Y:S01]  /*3fa0*/  IMAD.WIDE R22, R7, 0x5, R26 ;  /* 0x0000000507167825 */ /* 0x000fe200078e021a */
[----:B------:R-:W-:-:S04]  /*3fb0*/  IADD3 R24, P0, PT, R24, R30, RZ ;  /* 0x0000001e18187210 */ /* 0x000fc80007f1e0ff */
[----:B0-----:R-:W-:Y:S01]  /*3fc0*/  LEA R40, P1, R24, R20, 0x3 ;  /* 0x0000001418287211 */ /* 0x001fe200078218ff */
[----:B------:R-:W-:Y:S01]  /*3fd0*/  IMAD.X R32, R25, 0x1, R39, P0 ;  /* 0x0000000119207824 */ /* 0x000fe200000e0627 */
[----:B------:R-:W-:Y:S02]  /*3fe0*/  IADD3 R25, P2, PT, R28, R36, RZ ;  /* 0x000000241c197210 */ /* 0x000fe40007f5e0ff */
[-C--:B------:R-:W-:Y:S02]  /*3ff0*/  LEA R42, P0, R22, R20.reuse, 0x3 ;  /* 0x00000014162a7211 */ /* 0x080fe400078018ff */
[-C--:B------:R-:W-:Y:S01]  /*4000*/  LEA.HI.X R41, R24, R21.reuse, R32, 0x3, P1 ;  /* 0x0000001518297211 */ /* 0x080fe200008f1c20 */
[----:B------:R-:W-:Y:S01]  /*4010*/  IMAD.X R28, R29, 0x1, R37, P2 ;  /* 0x000000011d1c7824 */ /* 0x000fe200010e0625 */
[-C--:B------:R-:W-:Y:S02]  /*4020*/  LEA.HI.X R43, R22, R21.reuse, R23, 0x3, P0 ;  /* 0x00000015162b7211 */ /* 0x080fe400000f1c17 */
[C---:B------:R-:W-:Y:S01]  /*4030*/  LEA R24, P0, R25.reuse, R20, 0x3 ;  /* 0x0000001419187211 */ /* 0x040fe200078018ff */
[----:B------:R-:W2:Y:S03]  /*4040*/  LDG.E.64 R32, desc[UR4][R40.64+0x9df8] ;  /* 0x009df80428207981 */ /* 0x000ea6000c1e1b00 */
[----:B------:R-:W-:Y:S01]  /*4050*/  LEA.HI.X R25, R25, R21, R28, 0x3, P0 ;  /* 0x0000001519197211 */ /* 0x000fe200000f1c1c */
[----:B------:R-:W2:Y:S04]  /*4060*/  LDG.E.64 R46, desc[UR4][R42.64+0xb248] ;  /* 0x00b248042a2e7981 */ /* 0x000ea8000c1e1b00 */
[----:B------:R-:W3:Y:S04]  /*4070*/  LDG.E.64 R28, desc[UR4][R24.64+0x5208] ;  /* 0x00520804181c7981 */ /* 0x000ee8000c1e1b00 */
[----:B------:R-:W4:Y:S04]  /*4080*/  LDG.E.64 R48, desc[UR4][R42.64+0xb180] ;  /* 0x00b180042a307981 */ /* 0x000f28000c1e1b00 */
[----:B------:R-:W4:Y:S01]  /*4090*/  LDG.E.64 R34, desc[UR4][R40.64+0x8a70] ;  /* 0x008a700428227981 */ /* 0x000f22000c1e1b00 */
[----:B------:R-:W-:Y:S01]  /*40a0*/  BSSY.RECONVERGENT B5, `(.L_x_133) ;  /* 0x0000120000057945 */ /* 0x000fe20003800200 */
[----:B--2---:R-:W-:-:S02]  /*40b0*/  DADD R32, R46, R32 ;  /* 0x000000002e207229 */ /* 0x004fc40000000020 */
[----:B---3--:R-:W-:-:S06]  /*40c0*/  DSETP.GEU.AND P1, PT, |R28|, R18, PT ;  /* 0x000000121c00722a */ /* 0x008fcc0003f2e200 */
[----:B------:R-:W-:Y:S02]  /*40d0*/  DSETP.GT.AND P0, PT, |R32|, R18, PT ;  /* 0x000000122000722a */ /* 0x000fe40003f04200 */
[----:B----4-:R-:W-:-:S04]  /*40e0*/  DADD R34, R48, R34 ;  /* 0x0000000030227229 */ /* 0x010fc80000000022 */
[----:B------:R-:W-:Y:S02]  /*40f0*/  FSEL R32, R32, RZ, !P0 ;  /* 0x000000ff20207208 */ /* 0x000fe40004000000 */
[----:B------:R-:W-:-:S04]  /*4100*/  FSEL R33, R33, +QNAN , !P0 ;  /* 0x7ff0000021217808 */ /* 0x000fc80004000000 */
[----:B------:R-:W-:Y:S02]  /*4110*/  FSEL R34, R34, RZ, !P0 ;  /* 0x000000ff22227208 */ /* 0x000fe40004000000 */
[----:B------:R-:W-:Y:S01]  /*4120*/  FSEL R35, R35, -1.875, !P0 ;  /* 0xbff0000023237808 */ /* 0x000fe20004000000 */
[----:B------:R-:W-:Y:S06]  /*4130*/  @P1 BRA `(.L_x_134) ;  /* 0x0000000800d81947 */ /* 0x000fec0003800000 */
[----:B------:R-:W-:Y:S01]  /*4140*/  IMAD.WIDE R22, R31, 0x18, R22 ;  /* 0x000000181f167825 */ /* 0x000fe200078e0216 */
[----:B------:R-:W-:Y:S02]  /*4150*/  SHF.R.S32.HI R41, RZ, 0x1f, R30 ;  /* 0x0000001fff297819 */ /* 0x000fe4000001141e */
[----:B------:R-:W-:-:S05]  /*4160*/  IADD3 R15, P0, PT, R22, R30, RZ ;  /* 0x0000001e160f7210 */ /* 0x000fca0007f1e0ff */
[----:B------:R-:W-:Y:S01]  /*4170*/  IMAD.X R22, R23, 0x1, R41, P0 ;  /* 0x0000000117167824 */ /* 0x000fe200000e0629 */
[----:B------:R-:W-:-:S04]  /*4180*/  LEA R14, P0, R15, R20, 0x3 ;  /* 0x000000140f0e7211 */ /* 0x000fc800078018ff */
[----:B------:R-:W-:-:S06]  /*4190*/  LEA.HI.X R15, R15, R21, R22, 0x3, P0 ;  /* 0x000000150f0f7211 */ /* 0x000fcc00000f1c16 */
[----:B------:R-:W2:Y:S02]  /*41a0*/  LDG.E.64 R14, desc[UR4][R14.64+0x59d8] ;  /* 0x0059d8040e0e7981 */ /* 0x000ea4000c1e1b00 */
[----:B--2---:R-:W-:-:S14]  /*41b0*/  DSETP.GEU.AND P0, PT, |R14|, R18, PT ;  /* 0x000000120e00722a */ /* 0x004fdc0003f0e200 */
[----:B------:R-:W-:Y:S05]  /*41c0*/  @P0 BRA `(.L_x_135) ;  /* 0x0000000400740947 */ /* 0x000fea0003800000 */
[----:B------:R-:W-:-:S04]  /*41d0*/  IMAD.WIDE R38, R38, 0x5, RZ ;  /* 0x0000000526267825 */ /* 0x000fc800078e02ff */
[----:B------:R-:W-:-:S04]  /*41e0*/  IMAD.WIDE R26, R7, 0x5, R26 ;  /* 0x00000005071a7825 */ /* 0x000fc800078e021a */
[----:B------:R-:W-:-:S04]  /*41f0*/  IMAD.WIDE R38, R31, 0x19, R38 ;  /* 0x000000191f267825 */ /* 0x000fc800078e0226 */
[----:B------:R-:W-:Y:S01]  /*4200*/  IMAD.WIDE R26, R31, 0x18, R26 ;  /* 0x000000181f1a7825 */ /* 0x000fe200078e021a */
[----:B------:R-:W-:Y:S02]  /*4210*/  IADD3 R36, P0, PT, R38, R36, RZ ;  /* 0x0000002426247210 */ /* 0x000fe40007f1e0ff */
[----:B------:R-:W-:-:S03]  /*4220*/  IADD3 R30, P1, PT, R26, R30, RZ ;  /* 0x0000001e1a1e7210 */ /* 0x000fc60007f3e0ff */
[----:B------:R-:W-:Y:S01]  /*4230*/  IMAD.X R37, R39, 0x1, R37, P0 ;  /* 0x0000000127257824 */ /* 0x000fe200000e0625 */
[----:B------:R-:W-:Y:S01]  /*4240*/  LEA R24, P0, R36, R20, 0x3 ;  /* 0x0000001424187211 */ /* 0x000fe200078018ff */
[----:B------:R-:W-:-:S03]  /*4250*/  IMAD.X R27, R27, 0x1, R41, P1 ;  /* 0x000000011b1b7824 */ /* 0x000fc600008e0629 */
[----:B------:R-:W-:Y:S02]  /*4260*/  LEA.HI.X R25, R36, R21, R37, 0x3, P0 ;  /* 0x0000001524197211 */ /* 0x000fe400000f1c25 */
[----:B------:R-:W-:-:S03]  /*4270*/  LEA R26, P0, R30, R20, 0x3 ;  /* 0x000000141e1a7211 */ /* 0x000fc600078018ff */
[----:B------:R-:W2:Y:S01]  /*4280*/  LDG.E.64 R22, desc[UR4][R24.64+0x4e20] ;  /* 0x004e200418167981 */ /* 0x000ea2000c1e1b00 */
[----:B------:R-:W-:-:S05]  /*4290*/  LEA.HI.X R27, R30, R21, R27, 0x3, P0 ;  /* 0x000000151e1b7211 */ /* 0x000fca00000f1c1b */
[----:B------:R-:W3:Y:S01]  /*42a0*/  LDG.E.64 R20, desc[UR4][R26.64+0x55f0] ;  /* 0x0055f0041a147981 */ /* 0x000ee2000c1e1b00 */
[----:B------:R-:W-:Y:S01]  /*42b0*/  DADD R28, R46, R28 ;  /* 0x000000002e1c7229 */ /* 0x000fe2000000001c */
[----:B------:R-:W-:Y:S01]  /*42c0*/  UMOV UR6, 0xcccccccd ;  /* 0xcccccccd00067882 */ /* 0x000fe20000000000 */
[----:B------:R-:W-:Y:S01]  /*42d0*/  UMOV UR7, 0x4016cccc ;  /* 0x4016cccc00077882 */ /* 0x000fe20000000000 */
[----:B------:R-:W-:Y:S05]  /*42e0*/  BSSY.RECONVERGENT B7, `(.L_x_136) ;  /* 0x0000021000077945 */ /* 0x000fea0003800200 */
[----:B------:R-:W-:Y:S01]  /*42f0*/  DADD R28, R14, R28 ;  /* 0x000000000e1c7229 */ /* 0x000fe2000000001c */
[----:B------:R-:W-:-:S07]  /*4300*/  MOV R14, 0x1 ;  /* 0x00000001000e7802 */ /* 0x000fce0000000f00 */
[----:B------:R-:W-:-:S06]  /*4310*/  DSETP.GT.AND P0, PT, |R28|, R18, PT ;  /* 0x000000121c00722a */ /* 0x000fcc0003f04200 */
[----:B------:R-:W-:Y:S02]  /*4320*/  FSEL R42, R28, RZ, !P0 ;  /* 0x000000ff1c2a7208 */ /* 0x000fe40004000000 */
[----:B------:R-:W-:Y:S01]  /*4330*/  FSEL R43, R29, +QNAN , !P0 ;  /* 0x7ff000001d2b7808 */ /* 0x000fe20004000000 */
[----:B--2---:R-:W-:-:S08]  /*4340*/  DADD R22, R48, R22 ;  /* 0x0000000030167229 */ /* 0x004fd00000000016 */
[----:B---3--:R-:W-:Y:S02]  /*4350*/  DADD R20, R22, R20 ;  /* 0x0000000016147229 */ /* 0x008fe40000000014 */
[----:B------:R-:W-:-:S08]  /*4360*/  DADD R22, R42, 200 ;  /* 0x406900002a167429 */ /* 0x000fd00000000000 */
[----:B------:R-:W-:Y:S02]  /*4370*/  FSEL R44, R20, RZ, !P0 ;  /* 0x000000ff142c7208 */ /* 0x000fe40004000000 */
[----:B------:R-:W-:Y:S02]  /*4380*/  FSEL R45, R21, -1.875, !P0 ;  /* 0xbff00000152d7808 */ /* 0x000fe40004000000 */
[----:B------:R-:W-:-:S04]  /*4390*/  FSETP.GEU.AND P1, PT, |R23|, 6.5827683646048100446e-37, PT ;  /* 0x036000001700780b */ /* 0x000fc80003f2e200 */
[----:B------:R-:W-:Y:S01]  /*43a0*/  DADD R20, R44, -UR6 ;  /* 0x800000062c147e29 */ /* 0x000fe20008000000 */
[----:B------:R-:W-:Y:S01]  /*43b0*/  UMOV UR6, 0x3a29c77a ;  /* 0x3a29c77a00067882 */ /* 0x000fe20000000000 */
[----:B------:R-:W-:-:S06]  /*43c0*/  UMOV UR7, 0x3fffcb92 ;  /* 0x3fffcb9200077882 */ /* 0x000fcc0000000000 */
[----:B------:R-:W-:-:S06]  /*43d0*/  DFMA R20, R16, UR6, R20 ;  /* 0x0000000610147c2b */ /* 0x000fcc0008000014 */
[----:B------:R-:W0:Y:S02]  /*43e0*/  MUFU.RCP64H R15, R21 ;  /* 0x00000015000f7308 */ /* 0x000e240000001800 */
[----:B0-----:R-:W-:-:S08]  /*43f0*/  DFMA R18, -R20, R14, 1 ;  /* 0x3ff000001412742b */ /* 0x001fd0000000010e */
[----:B------:R-:W-:-:S08]  /*4400*/  DFMA R18, R18, R18, R18 ;  /* 0x000000121212722b */ /* 0x000fd00000000012 */
[----:B------:R-:W-:-:S08]  /*4410*/  DFMA R18, R14, R18, R14 ;  /* 0x000000120e12722b */ /* 0x000fd0000000000e */
[----:B------:R-:W-:-:S08]  /*4420*/  DFMA R14, -R20, R18, 1 ;  /* 0x3ff00000140e742b */ /* 0x000fd00000000112 */
[----:B------:R-:W-:-:S08]  /*4430*/  DFMA R14, R18, R14, R18 ;  /* 0x0000000e120e722b */ /* 0x000fd00000000012 */
[----:B------:R-:W-:-:S08]  /*4440*/  DMUL R26, R22, R14 ;  /* 0x0000000e161a7228 */ /* 0x000fd00000000000 */
[----:B------:R-:W-:-:S08]  /*4450*/  DFMA R18, -R20, R26, R22 ;  /* 0x0000001a1412722b */ /* 0x000fd00000000116 */
[----:B------:R-:W-:-:S10]  /*4460*/  DFMA R26, R14, R18, R26 ;  /* 0x000000120e1a722b */ /* 0x000fd4000000001a */
[----:B------:R-:W-:-:S05]  /*4470*/  FFMA R14, RZ, R21, R27 ;  /* 0x00000015ff0e7223 */ /* 0x000fca000000001b */
[----:B------:R-:W-:-:S13]  /*4480*/  FSETP.GT.AND P0, PT, |R14|, 1.469367938527859385e-39, PT ;  /* 0x001000000e00780b */ /* 0x000fda0003f04200 */
[----:B------:R-:W-:Y:S05]  /*4490*/  @P0 BRA P1, `(.L_x_137) ;  /* 0x0000000000140947 */ /* 0x000fea0000800000 */
[----:B------:R-:W-:Y:S01]  /*44a0*/  IMAD.MOV.U32 R18, RZ, RZ, R22 ;  /* 0x000000ffff127224 */ /* 0x000fe200078e0016 */
[----:B------:R-:W-:Y:S01]  /*44b0*/  MOV R37, 0x44f0 ;  /* 0x000044f000257802 */ /* 0x000fe20000000f00 */
[----:B------:R-:W-:Y:S02]  /*44c0*/  IMAD.MOV.U32 R19, RZ, RZ, R23 ;  /* 0x000000ffff137224 */ /* 0x000fe400078e0017 */
[----:B------:R-:W-:-:S07]  /*44d0*/  IMAD.MOV.U32 R22, RZ, RZ, R20 ;  /* 0x000000ffff167224 */ /* 0x000fce00078e0014 */
[----:B------:R-:W-:Y:S05]  /*44e0*/  CALL.REL.NOINC `($__internal_0_$__cuda_sm20_div_rn_f64_full) ;  /* 0x0000039800d07944 */ /* 0x000fea0003c00000 */
.L_x_137:
[----:B------:R-:W-:Y:S05]  /*44f0*/  BSYNC.RECONVERGENT B7 ;  /* 0x0000000000077941 */ /* 0x000fea0003800200 */
.L_x_136:
[----:B------:R-:W-:Y:S01]  /*4500*/  UMOV UR6, 0xff800000 ;  /* 0xff80000000067882 */ /* 0x000fe20000000000 */
[----:B------:R-:W-:Y:S01]  /*4510*/  UMOV UR7, 0x41cdcd64 ;  /* 0x41cdcd6400077882 */ /* 0x000fe20000000000 */
[----:B------:R-:W-:Y:S01]  /*4520*/  IMAD.MOV.U32 R14, RZ, RZ, R26 ;  /* 0x000000ffff0e7224 */ /* 0x000fe200078e001a */
[----:B------:R-:W-:Y:S01]  /*4530*/  DSETP.GEU.AND P0, PT, |R32|, UR6, PT ;  /* 0x0000000620007e2a */ /* 0x000fe2000bf0e200 */
[----:B------:R-:W-:-:S13]  /*4540*/  IMAD.MOV.U32 R15, RZ, RZ, R27 ;  /* 0x000000ffff0f7224 */ /* 0x000fda00078e001b */
[----:B------:R-:W-:Y:S05]  /*4550*/  @P0 BRA `(.L_x_138) ;  /* 0x0000000c00500947 */ /* 0x000fea0003800000 */
[----:B------:R-:W-:Y:S01]  /*4560*/  UMOV UR6, 0xcccccccd ;  /* 0xcccccccd00067882 */ /* 0x000fe20000000000 */
[----:B------:R-:W-:Y:S01]  /*4570*/  UMOV UR7, 0x4016cccc ;  /* 0x4016cccc00077882 */ /* 0x000fe20000000000 */
[----:B------:R-:W-:Y:S01]  /*4580*/  IMAD.MOV.U32 R18, RZ, RZ, 0x1 ;  /* 0x00000001ff127424 */ /* 0x000fe200078e00ff */
[----:B------:R-:W-:Y:S01]  /*4590*/  DADD R20, R34, -UR6 ;  /* 0x8000000622147e29 */ /* 0x000fe20008000000 */
[----:B------:R-:W-:Y:S01]  /*45a0*/  UMOV UR6, 0x3a29c77a ;  /* 0x3a29c77a00067882 */ /* 0x000fe20000000000 */
[----:B------:R-:W-:Y:S01]  /*45b0*/  UMOV UR7, 0x3fffcb92 ;  /* 0x3fffcb9200077882 */ /* 0x000fe20000000000 */
[----:B------:R-:W-:Y:S01]  /*45c0*/  DADD R24, R32, 200 ;  /* 0x4069000020187429 */ /* 0x000fe20000000000 */
[----:B------:R-:W-:Y:S04]  /*45d0*/  BSSY.RECONVERGENT B7, `(.L_x_139) ;  /* 0x0000014000077945 */ /* 0x000fe80003800200 */
[----:B------:R-:W-:-:S05]  /*45e0*/  DFMA R20, R16, UR6, R20 ;  /* 0x0000000610147c2b */ /* 0x000fca0008000014 */
[----:B------:R-:W-:Y:S01]  /*45f0*/  FSETP.GEU.AND P1, PT, |R25|, 6.5827683646048100446e-37, PT ;  /* 0x036000001900780b */ /* 0x000fe20003f2e200 */
        /* <DEDUP_REMOVED lines=17> */
.L_x_140:
[----:B------:R-:W-:Y:S05]  /*4710*/  BSYNC.RECONVERGENT B7 ;  /* 0x0000000000077941 */ /* 0x000fea0003800200 */
.L_x_139:
[----:B------:R-:W-:-:S06]  /*4720*/  DSETP.GEU.AND P0, PT, R26, R14, PT ;  /* 0x0000000e1a00722a */ /* 0x000fcc0003f0e000 */
[----:B------:R-:W-:Y:S02]  /*4730*/  FSEL R44, R44, R34, !P0 ;  /* 0x000000222c2c7208 */ /* 0x000fe40004000000 */
[----:B------:R-:W-:Y:S02]  /*4740*/  FSEL R45, R45, R35, !P0 ;  /* 0x000000232d2d7208 */ /* 0x000fe40004000000 */
[----:B------:R-:W-:Y:S02]  /*4750*/  FSEL R42, R42, R32, !P0 ;  /* 0x000000202a2a7208 */ /* 0x000fe40004000000 */
[----:B------:R-:W-:Y:S02]  /*4760*/  FSEL R43, R43, R33, !P0 ;  /* 0x000000212b2b7208 */ /* 0x000fe40004000000 */
[----:B------:R-:W-:Y:S02]  /*4770*/  FSEL R14, R14, R26, !P0 ;  /* 0x0000001a0e0e7208 */ /* 0x000fe40004000000 */
[----:B------:R-:W-:Y:S01]  /*4780*/  FSEL R15, R15, R27, !P0 ;  /* 0x0000001b0f0f7208 */ /* 0x000fe20004000000 */
[----:B------:R-:W-:Y:S06]  /*4790*/  BRA `(.L_x_138) ;  /* 0x0000000800c07947 */ /* 0x000fec0003800000 */
.L_x_135:
[----:B------:R-:W2:Y:S01]  /*47a0*/  LDG.E.64 R24, desc[UR4][R24.64+0x4e20] ;  /* 0x004e200418187981 */ /* 0x000ea2000c1e1b00 */
[----:B------:R-:W-:Y:S01]  /*47b0*/  DADD R28, R46, R28 ;  /* 0x000000002e1c7229 */ /* 0x000fe2000000001c */
[----:B------:R-:W-:Y:S01]  /*47c0*/  UMOV UR6, 0xcccccccd ;  /* 0xcccccccd00067882 */ /* 0x000fe20000000000 */
[----:B------:R-:W-:Y:S01]  /*47d0*/  UMOV UR7, 0x4016cccc ;  /* 0x4016cccc00077882 */ /* 0x000fe20000000000 */
[----:B------:R-:W-:Y:S05]  /*47e0*/  BSSY.RECONVERGENT B7, `(.L_x_141) ;  /* 0x000001f000077945 */ /* 0x000fea0003800200 */
[----:B------:R-:W-:-:S06]  /*47f0*/  DSETP.GT.AND P0, PT, |R28|, R18, PT ;  /* 0x000000121c00722a */ /* 0x000fcc0003f04200 */
[----:B------:R-:W-:Y:S02]  /*4800*/  FSEL R42, R28, RZ, !P0 ;  /* 0x000000ff1c2a7208 */ /* 0x000fe40004000000 */
[----:B------:R-:W-:-:S06]  /*4810*/  FSEL R43, R29, +QNAN , !P0 ;  /* 0x7ff000001d2b7808 */ /* 0x000fcc0004000000 */
[----:B------:R-:W-:-:S10]  /*4820*/  DADD R22, R42, 200 ;  /* 0x406900002a167429 */ /* 0x000fd40000000000 */
[----:B------:R-:W-:Y:S01]  /*4830*/  FSETP.GEU.AND P1, PT, |R23|, 6.5827683646048100446e-37, PT ;  /* 0x036000001700780b */ /* 0x000fe20003f2e200 */
[----:B--2---:R-:W-:-:S10]  /*4840*/  DADD R14, R48, R24 ;  /* 0x00000000300e7229 */ /* 0x004fd40000000018 */
[----:B------:R-:W-:Y:S01]  /*4850*/  FSEL R44, R14, RZ, !P0 ;  /* 0x000000ff0e2c7208 */ /* 0x000fe20004000000 */
[----:B------:R-:W-:Y:S01]  /*4860*/  IMAD.MOV.U32 R14, RZ, RZ, 0x1 ;  /* 0x00000001ff0e7424 */ /* 0x000fe200078e00ff */
[----:B------:R-:W-:-:S06]  /*4870*/  FSEL R45, R15, -1.875, !P0 ;  /* 0xbff000000f2d7808 */ /* 0x000fcc0004000000 */
        /* <DEDUP_REMOVED lines=21> */
.L_x_142:
[----:B------:R-:W-:Y:S05]  /*49d0*/  BSYNC.RECONVERGENT B7 ;  /* 0x0000000000077941 */ /* 0x000fea0003800200 */
.L_x_141:
[----:B------:R-:W-:Y:S01]  /*49e0*/  UMOV UR6, 0xff800000 ;  /* 0xff80000000067882 */ /* 0x000fe20000000000 */
[----:B------:R-:W-:Y:S01]  /*49f0*/  UMOV UR7, 0x41cdcd64 ;  /* 0x41cdcd6400077882 */ /* 0x000fe20000000000 */
[----:B------:R-:W-:Y:S01]  /*4a00*/  IMAD.MOV.U32 R14, RZ, RZ, R26 ;  /* 0x000000ffff0e7224 */ /* 0x000fe200078e001a */
[----:B------:R-:W-:Y:S01]  /*4a10*/  DSETP.GEU.AND P0, PT, |R32|, UR6, PT ;  /* 0x0000000620007e2a */ /* 0x000fe2000bf0e200 */
[----:B------:R-:W-:-:S13]  /*4a20*/  IMAD.MOV.U32 R15, RZ, RZ, R27 ;  /* 0x000000ffff0f7224 */ /* 0x000fda00078e001b */
[----:B------:R-:W-:Y:S05]  /*4a30*/  @P0 BRA `(.L_x_138) ;  /* 0x0000000800180947 */ /* 0x000fea0003800000 */
[----:B------:R-:W-:Y:S01]  /*4a40*/  IMAD.MOV.U32 R18, RZ, RZ, R34 ;  /* 0x000000ffff127224 */ /* 0x000fe200078e0022 */
[----:B------:R-:W-:Y:S01]  /*4a50*/  UMOV UR6, 0xcccccccd ;  /* 0xcccccccd00067882 */ /* 0x000fe20000000000 */
[----:B------:R-:W-:Y:S01]  /*4a60*/  IMAD.MOV.U32 R19, RZ, RZ, R35 ;  /* 0x000000ffff137224 */ /* 0x000fe200078e0023 */
[----:B------:R-:W-:Y:S01]  /*4a70*/  UMOV UR7, 0x4016cccc ;  /* 0x4016cccc00077882 */ /* 0x000fe20000000000 */
[----:B------:R-:W-:Y:S01]  /*4a80*/  DADD R24, R32, 200 ;  /* 0x4069000020187429 */ /* 0x000fe20000000000 */
[----:B------:R-:W-:Y:S03]  /*4a90*/  BSSY.RECONVERGENT B7, `(.L_x_143) ;  /* 0x0000018000077945 */ /* 0x000fe60003800200 */
[----:B------:R-:W-:Y:S01]  /*4aa0*/  DADD R18, R18, -UR6 ;  /* 0x8000000612127e29 */ /* 0x000fe20008000000 */
[----:B------:R-:W-:Y:S01]  /*4ab0*/  UMOV UR6, 0x3a29c77a ;  /* 0x3a29c77a00067882 */ /* 0x000fe20000000000 */
[----:B------:R-:W-:-:S04]  /*4ac0*/  UMOV UR7, 0x3fffcb92 ;  /* 0x3fffcb9200077882 */ /* 0x000fc80000000000 */
[----:B------:R-:W-:Y:S02]  /*4ad0*/  FSETP.GEU.AND P1, PT, |R25|, 6.5827683646048100446e-37, PT ;  /* 0x036000001900780b */ /* 0x000fe40003f2e200 */
[----:B------:R-:W-:Y:S01]  /*4ae0*/  DFMA R20, R16, UR6, R18 ;  /* 0x0000000610147c2b */ /* 0x000fe20008000012 */
[----:B------:R-:W-:-:S05]  /*4af0*/  IMAD.MOV.U32 R18, RZ, RZ, 0x1 ;  /* 0x00000001ff127424 */ /* 0x000fca00078e00ff */
        /* <DEDUP_REMOVED lines=17> */
.L_x_144:
[----:B------:R-:W-:Y:S05]  /*4c10*/  BSYNC.RECONVERGENT B7 ;  /* 0x0000000000077941 */ /* 0x000fea0003800200 */
.L_x_143:
        /* <DEDUP_REMOVED lines=8> */
.L_x_134:
[----:B------:R-:W-:-:S03]  /*4ca0*/  IMAD.WIDE R24, R31, 0x18, R22 ;  /* 0x000000181f187825 */ /* 0x000fc600078e0216 */
[----:B------:R-:W-:-:S05]  /*4cb0*/  IADD3 R26, P0, PT, R24, R30, RZ ;  /* 0x0000001e181a7210 */ /* 0x000fca0007f1e0ff */
[----:B------:R-:W-:Y:S01]  /*4cc0*/  IMAD.X R25, R25, 0x1, R39, P0 ;  /* 0x0000000119197824 */ /* 0x000fe200000e0627 */
[----:B------:R-:W-:-:S04]  /*4cd0*/  LEA R24, P0, R26, R20, 0x3 ;  /* 0x000000141a187211 */ /* 0x000fc800078018ff */
[----:B------:R-:W-:-:S05]  /*4ce0*/  LEA.HI.X R25, R26, R21, R25, 0x3, P0 ;  /* 0x000000151a197211 */ /* 0x000fca00000f1c19 */
[----:B------:R-:W2:Y:S01]  /*4cf0*/  LDG.E.64 R26, desc[UR4][R24.64+0x59d8] ;  /* 0x0059d804181a7981 */ /* 0x000ea2000c1e1b00 */
[----:B------:R-:W-:Y:S02]  /*4d00*/  IMAD.MOV.U32 R42, RZ, RZ, R32 ;  /* 0x000000ffff2a7224 */ /* 0x000fe400078e0020 */
[----:B------:R-:W-:Y:S02]  /*4d10*/  IMAD.MOV.U32 R43, RZ, RZ, R33 ;  /* 0x000000ffff2b7224 */ /* 0x000fe400078e0021 */
[----:B------:R-:W-:Y:S02]  /*4d20*/  IMAD.MOV.U32 R44, RZ, RZ, R34 ;  /* 0x000000ffff2c7224 */ /* 0x000fe400078e0022 */
[----:B------:R-:W-:Y:S01]  /*4d30*/  IMAD.MOV.U32 R45, RZ, RZ, R35 ;  /* 0x000000ffff2d7224 */ /* 0x000fe200078e0023 */
[----:B--2---:R-:W-:-:S14]  /*4d40*/  DSETP.GEU.AND P0, PT, |R26|, R18, PT ;  /* 0x000000121a00722a */ /* 0x004fdc0003f0e200 */
[----:B------:R-:W-:Y:S05]  /*4d50*/  @P0 BRA `(.L_x_138) ;  /* 0x0000000400500947 */ /* 0x000fea0003800000 */
[----:B------:R-:W-:-:S03]  /*4d60*/  IMAD.WIDE R22, R31, 0x18, R22 ;  /* 0x000000181f167825 */ /* 0x000fc600078e0216 */
[----:B------:R-:W-:-:S04]  /*4d70*/  IADD3 R14, P0, PT, R22, R30, RZ ;  /* 0x0000001e160e7210 */ /* 0x000fc80007f1e0ff */
[----:B------:R-:W-:Y:S02]  /*4d80*/  LEA.HI.X.SX32 R22, R30, R23, 0x1, P0 ;  /* 0x000000171e167211 */ /* 0x000fe400000f0eff */
[----:B------:R-:W-:-:S04]  /*4d90*/  LEA R24, P0, R14, R20, 0x3 ;  /* 0x000000140e187211 */ /* 0x000fc800078018ff */
[----:B------:R-:W-:-:S05]  /*4da0*/  LEA.HI.X R25, R14, R21, R22, 0x3, P0 ;  /* 0x000000150e197211 */ /* 0x000fca00000f1c16 */
        /* <DEDUP_REMOVED lines=35> */
.L_x_146:
[----:B------:R-:W-:Y:S05]  /*4fe0*/  BSYNC.RECONVERGENT B7 ;  /* 0x0000000000077941 */ /* 0x000fea0003800200 */
.L_x_145:
[----:B------:R-:W-:Y:S01]  /*4ff0*/  UMOV UR6, 0xff800000 ;  /* 0xff80000000067882 */ /* 0x000fe20000000000 */
[----:B------:R-:W-:Y:S01]  /*5000*/  UMOV UR7, 0x41cdcd64 ;  /* 0x41cdcd6400077882 */ /* 0x000fe20000000000 */
[----:B------:R-:W-:Y:S01]  /*5010*/  MOV R14, R26 ;  /* 0x0000001a000e7202 */ /* 0x000fe20000000f00 */
        /* <DEDUP_REMOVED lines=32> */
.L_x_148:
[----:B------:R-:W-:Y:S05]  /*5220*/  BSYNC.RECONVERGENT B7 ;  /* 0x0000000000077941 */ /* 0x000fea0003800200 */
.L_x_147:
[----:B------:R-:W-:-:S06]  /*5230*/  DSETP.GEU.AND P0, PT, R26, R14, PT ;  /* 0x0000000e1a00722a */ /* 0x000fcc0003f0e000 */
[----:B------:R-:W-:Y:S02]  /*5240*/  FSEL R14, R14, R26, !P0 ;  /* 0x0000001a0e0e7208 */ /* 0x000fe40004000000 */
[----:B------:R-:W-:Y:S02]  /*5250*/  FSEL R15, R15, R27, !P0 ;  /* 0x0000001b0f0f7208 */ /* 0x000fe40004000000 */
[----:B------:R-:W-:Y:S02]  /*5260*/  FSEL R44, R44, R34, !P0 ;  /* 0x000000222c2c7208 */ /* 0x000fe40004000000 */
[----:B------:R-:W-:Y:S02]  /*5270*/  FSEL R45, R45, R35, !P0 ;  /* 0x000000232d2d7208 */ /* 0x000fe40004000000 */
[----:B------:R-:W-:Y:S02]  /*5280*/  FSEL R42, R42, R32, !P0 ;  /* 0x000000202a2a7208 */ /* 0x000fe40004000000 */
[----:B------:R-:W-:-:S07]  /*5290*/  FSEL R43, R43, R33, !P0 ;  /* 0x000000212b2b7208 */ /* 0x000fce0004000000 */
.L_x_138:
[----:B------:R-:W-:Y:S05]  /*52a0*/  BSYNC.RECONVERGENT B5 ;  /* 0x0000000000057941 */ /* 0x000fea0003800200 */
.L_x_133:
[----:B------:R-:W-:Y:S01]  /*52b0*/  UMOV UR6, 0xff800000 ;  /* 0xff80000000067882 */ /* 0x000fe20000000000 */
[----:B------:R-:W-:Y:S02]  /*52c0*/  UMOV UR7, 0x41cdcd64 ;  /* 0x41cdcd6400077882 */ /* 0x000fe40000000000 */
[----:B------:R-:W-:-:S14]  /*52d0*/  DSETP.GEU.AND P0, PT, |R42|, UR6, PT ;  /* 0x000000062a007e2a */ /* 0x000fdc000bf0e200 */
        /* <DEDUP_REMOVED lines=28> */
.L_x_150:
[----:B------:R-:W-:Y:S05]  /*54a0*/  BSYNC.RECONVERGENT B5 ;  /* 0x0000000000057941 */ /* 0x000fea0003800200 */
.L_x_149:
[----:B------:R-:W-:-:S06]  /*54b0*/  DSETP.GEU.AND P0, PT, R14, R26, PT ;  /* 0x0000001a0e00722a */ /* 0x000fcc0003f0e000 */
[----:B------:R-:W-:Y:S02]  /*54c0*/  FSEL R48, R48, R44, !P0 ;  /* 0x0000002c30307208 */ /* 0x000fe40004000000 */
[----:B------:R-:W-:Y:S02]  /*54d0*/  FSEL R49, R49, R45, !P0 ;  /* 0x0000002d31317208 */ /* 0x000fe40004000000 */
[----:B------:R-:W-:Y:S02]  /*54e0*/  FSEL R46, R46, R42, !P0 ;  /* 0x0000002a2e2e7208 */ /* 0x000fe40004000000 */
[----:B------:R-:W-:-:S07]  /*54f0*/  FSEL R47, R47, R43, !P0 ;  /* 0x0000002b2f2f7208 */ /* 0x000fce0004000000 */
.L_x_132:
[----:B------:R-:W-:Y:S05]  /*5500*/  BSYNC.RECONVERGENT B6 ;  /* 0x0000000000067941 */ /* 0x000fea0003800200 */
.L_x_131:
[----:B------:R-:W-:Y:S01]  /*5510*/  UMOV UR6, 0xff800000 ;  /* 0xff80000000067882 */ /* 0x000fe20000000000 */
[----:B------:R-:W-:Y:S01]  /*5520*/  UMOV UR7, 0x41cdcd64 ;  /* 0x41cdcd6400077882 */ /* 0x000fe20000000000 */
[----:B------:R-:W-:Y:S01]  /*5530*/  VIMNMX.U32 R18, PT, PT, R12, R13, PT ;  /* 0x0000000d0c127248 */ /* 0x000fe20003fe0000 */
[----:B------:R-:W-:-:S03]  /*5540*/  DSETP.GEU.AND P0, PT, |R46|, UR6, PT ;  /* 0x000000062e007e2a */ /* 0x000fc6000bf0e200 */
[----:B------:R-:W-:-:S11]  /*5550*/  ISETP.GE.U32.AND P1, PT, R18, 0x2, PT ;  /* 0x000000021200780c */ /* 0x000fd60003f26070 */
[----:B------:R1:W-:Y:S01]  /*5560*/  @!P0 STL.64 [R11+0x3cd8], R48 ;  /* 0x003cd8300b008387 */ /* 0x0003e20000100a00 */
[----:B------:R-:W-:Y:S02]  /*5570*/  @!P0 IMAD.MOV.U32 R50, RZ, RZ, R46 ;  /* 0x000000ffff328224 */ /* 0x000fe400078e002e */
[----:B------:R-:W-:Y:S01]  /*5580*/  @!P0 IMAD.MOV.U32 R51, RZ, RZ, R47 ;  /* 0x000000ffff338224 */ /* 0x000fe200078e002f */
[----:B------:R1:W-:Y:S01]  /*5590*/  @!P0 STL.64 [R11+0x2950], R46 ;  /* 0x0029502e0b008387 */ /* 0x0003e20000100a00 */
[----:B------:R-:W-:Y:S05]  /*55a0*/  @!P1 BRA `(.L_x_130) ;  /* 0x0000002400d89947 */ /* 0x000fea0003800000 */
[----:B------:R-:W2:Y:S01]  /*55b0*/  LDL.64 R42, [R11+0x3cd8] ;  /* 0x003cd8000b2a7983 */ /* 0x000ea20000100a00 */
[----:B------:R-:W-:Y:S01]  /*55c0*/  UMOV UR6, 0xcccccccd ;  /* 0xcccccccd00067882 */ /* 0x000fe20000000000 */
[----:B------:R-:W-:Y:S01]  /*55d0*/  UMOV UR7, 0x4016cccc ;  /* 0x4016cccc00077882 */ /* 0x000fe20000000000 */
[----:B0-----:R-:W-:Y:S01]  /*55e0*/  DADD R22, R50, 200 ;  /* 0x4069000032167429 */ /* 0x001fe20000000000 */
[----:B------:R-:W-:Y:S01]  /*55f0*/  BSSY.RECONVERGENT B5, `(.L_x_151) ;  /* 0x000001f000057945 */ /* 0x000fe20003800200 */
[----:B------:R-:W-:Y:S02]  /*5600*/  IMAD.MOV.U32 R34, RZ, RZ, 0x0 ;  /* 0x00000000ff227424 */ /* 0x000fe400078e00ff */
[----:B------:R-:W-:Y:S02]  /*5610*/  IMAD.MOV.U32 R35, RZ, RZ, -0x40100000 ;  /* 0xbff00000ff237424 */ /* 0x000fe400078e00ff */
[----:B------:R-:W-:Y:S02]  /*5620*/  IMAD.MOV.U32 R32, RZ, RZ, 0x0 ;  /* 0x00000000ff207424 */ /* 0x000fe400078e00ff */
[----:B------:R-:W-:-:S02]  /*5630*/  IMAD.MOV.U32 R33, RZ, RZ, 0x7ff00000 ;  /* 0x7ff00000ff217424 */ /* 0x000fc400078e00ff */
[----:B------:R-:W-:Y:S01]  /*5640*/  FSETP.GEU.AND P1, PT, |R23|, 6.5827683646048100446e-37, PT ;  /* 0x036000001700780b */ /* 0x000fe20003f2e200 */
[----:B--2---:R-:W-:Y:S01]  /*5650*/  DADD R18, R42, -UR6 ;  /* 0x800000062a127e29 */ /* 0x004fe20008000000 */
[----:B------:R-:W-:Y:S01]  /*5660*/  UMOV UR6, 0x3a29c77a ;  /* 0x3a29c77a00067882 */ /* 0x000fe20000000000 */
[----:B------:R-:W-:-:S06]  /*5670*/  UMOV UR7, 0x3fffcb92 ;  /* 0x3fffcb9200077882 */ /* 0x000fcc0000000000 */
        /* <DEDUP_REMOVED lines=17> */
[----:B------:R-:W-:Y:S02]  /*5790*/  IMAD.MOV.U32 R22, RZ, RZ, R24 ;  /* 0x000000ffff167224 */ /* 0x000fe400078e0018 */
[----:B------:R-:W-:-:S07]  /*57a0*/  IMAD.MOV.U32 R21, RZ, RZ, R25 ;  /* 0x000000ffff157224 */ /* 0x000fce00078e0019 */
[----:B-1----:R-:W-:Y:S05]  /*57b0*/  CALL.REL.NOINC `($__internal_0_$__cuda_sm20_div_rn_f64_full) ;  /* 0x00000388001c7944 */ /* 0x002fea0003c00000 */
[----:B------:R-:W-:Y:S02]  /*57c0*/  IMAD.MOV.U32 R44, RZ, RZ, R26 ;  /* 0x000000ffff2c7224 */ /* 0x000fe400078e001a */
[----:B------:R-:W-:-:S07]  /*57d0*/  IMAD.MOV.U32 R45, RZ, RZ, R27 ;  /* 0x000000ffff2d7224 */ /* 0x000fce00078e001b */
.L_x_152:
[----:B------:R-:W-:Y:S05]  /*57e0*/  BSYNC.RECONVERGENT B5 ;  /* 0x0000000000057941 */ /* 0x000fea0003800200 */
.L_x_151:
[----:B------:R-:W-:-:S05]  /*57f0*/  IMAD R9, R9, R0, -R0 ;  /* 0x0000000009097224 */ /* 0x000fca00078e0a00 */
[----:B------:R-:W-:-:S05]  /*5800*/  IADD3 R18, PT, PT, R9, -0x2, R12 ;  /* 0xfffffffe09127810 */ /* 0x000fca0007ffe00c */
[----:B------:R-:W-:-:S05]  /*5810*/  IMAD R26, R18, 0x8, R1 ;  /* 0x00000008121a7824 */ /* 0x000fca00078e0201 */
[----:B------:R-:W2:Y:S01]  /*5820*/  LDL.64 R18, [R26+0x2950] ;  /* 0x002950001a127983 */ /* 0x000ea20000100a00 */
[----:B------:R-:W-:Y:S01]  /*5830*/  IMAD.MOV.U32 R24, RZ, RZ, -0x800000 ;  /* 0xff800000ff187424 */ /* 0x000fe200078e00ff */
[----:B------:R-:W-:Y:S01]  /*5840*/  BSSY.RECONVERGENT B0, `(.L_x_153) ;  /* 0x0000018000007945 */ /* 0x000fe20003800200 */
[----:B------:R-:W-:-:S06]  /*5850*/  IMAD.MOV.U32 R25, RZ, RZ, 0x41cdcd64 ;  /* 0x41cdcd64ff197424 */ /* 0x000fcc00078e00ff */
[----:B--2---:R-:W-:-:S14]  /*5860*/  DSETP.GEU.AND P0, PT, |R18|, R24, PT ;  /* 0x000000181200722a */ /* 0x004fdc0003f0e200 */
[----:B------:R-:W-:Y:S05]  /*5870*/  @P0 BRA `(.L_x_154) ;  /* 0x0000000000500947 */ /* 0x000fea0003800000 */
[----:B------:R-:W-:Y:S01]  /*5880*/  IMAD.IADD R9, R1, 0x1, R13 ;  /* 0x0000000101097824 */ /* 0x000fe200078e020d */
[----:B------:R-:W2:Y:S01]  /*5890*/  LDL.S8 R23, [R4+0x5142] ;  /* 0x0051420004177983 */ /* 0x000ea20000100200 */
[----:B------:R-:W-:Y:S01]  /*58a0*/  IMAD.WIDE R20, R7, 0x19, RZ ;  /* 0x0000001907147825 */ /* 0x000fe200078e02ff */
[----:B------:R-:W0:Y:S03]  /*58b0*/  LDCU.64 UR6, c[0x0][0x3a0] ;  /* 0x00007400ff0677ac */ /* 0x000e260008000a00 */
[----:B------:R-:W3:Y:S01]  /*58c0*/  LDL.S8 R9, [R9+0x5127] ;  /* 0x0051270009097983 */ /* 0x000ee20000100200 */
[----:B------:R-:W-:Y:S01]  /*58d0*/  PRMT R7, R3, 0x8880, RZ ;  /* 0x0000888003077816 */ /* 0x000fe200000000ff */
[----:B---3--:R-:W-:-:S04]  /*58e0*/  IMAD.WIDE R20, R9, 0x7d, R20 ;  /* 0x0000007d09147825 */ /* 0x008fc800078e0214 */
[----:B--2---:R-:W-:-:S04]  /*58f0*/  IMAD.WIDE R20, R23, 0x5, R20 ;  /* 0x0000000517147825 */ /* 0x004fc800078e0214 */
[----:B------:R-:W-:-:S05]  /*5900*/  IMAD.MOV.U32 R23, RZ, RZ, R7 ;  /* 0x000000ffff177224 */ /* 0x000fca00078e0007 */
[----:B------:R-:W-:-:S04]  /*5910*/  IADD3 R7, P0, PT, R20, R23, RZ ;  /* 0x0000001714077210 */ /* 0x000fc80007f1e0ff */
[----:B------:R-:W-:Y:S02]  /*5920*/  LEA.HI.X.SX32 R22, R23, R21, 0x1, P0 ;  /* 0x0000001517167211 */ /* 0x000fe400000f0eff */
[----:B0-----:R-:W-:-:S04]  /*5930*/  LEA R20, P0, R7, UR6, 0x3 ;  /* 0x0000000607147c11 */ /* 0x001fc8000f8018ff */
[----:B------:R-:W-:-:S05]  /*5940*/  LEA.HI.X R21, R7, UR7, R22, 0x3, P0 ;  /* 0x0000000707157c11 */ /* 0x000fca00080f1c16 */
[----:B------:R-:W2:Y:S02]  /*5950*/  LDG.E.64 R22, desc[UR4][R20.64+0x1388] ;  /* 0x0013880414167981 */ /* 0x000ea4000c1e1b00 */
[----:B--2---:R-:W-:-:S14]  /*5960*/  DSETP.GEU.AND P0, PT, |R22|, R24, PT ;  /* 0x000000181600722a */ /* 0x004fdc0003f0e200 */
[----:B------:R-:W-:Y:S05]  /*5970*/  @P0 BRA `(.L_x_154) ;  /* 0x0000000000100947 */ /* 0x000fea0003800000 */
[----:B------:R-:W2:Y:S04]  /*5980*/  LDG.E.64 R20, desc[UR4][R20.64] ;  /* 0x0000000414147981 */ /* 0x000ea8000c1e1b00 */
[----:B------:R-:W2:Y:S01]  /*5990*/  LDL.64 R34, [R26+0x3cd8] ;  /* 0x003cd8001a227983 */ /* 0x000ea20000100a00 */
[----:B------:R-:W-:Y:S02]  /*59a0*/  DADD R32, R18, R22 ;  /* 0x0000000012207229 */ /* 0x000fe40000000016 */
[----:B--2---:R-:W-:-:S11]  /*59b0*/  DADD R34, R34, R20 ;  /* 0x0000000022227229 */ /* 0x004fd60000000014 */
.L_x_154:
[----:B------:R-:W-:Y:S05]  /*59c0*/  BSYNC.RECONVERGENT B0 ;  /* 0x0000000000007941 */ /* 0x000fea0003800200 */
.L_x_153:
[----:B------:R-:W-:Y:S01]  /*59d0*/  UMOV UR6, 0xcccccccd ;  /* 0xcccccccd00067882 */ /* 0x000fe20000000000 */
[----:B------:R-:W-:Y:S01]  /*59e0*/  UMOV UR7, 0x4016cccc ;  /* 0x4016cccc00077882 */ /* 0x000fe20000000000 */
[----:B------:R-:W-:Y:S01]  /*59f0*/  DADD R22, R32, 200 ;  /* 0x4069000020167429 */ /* 0x000fe20000000000 */
[----:B------:R-:W-:Y:S01]  /*5a00*/  BSSY.RECONVERGENT B5, `(.L_x_155) ;  /* 0x0000019000057945 */ /* 0x000fe20003800200 */
[----:B------:R-:W-:Y:S01]  /*5a10*/  DADD R18, R34, -UR6 ;  /* 0x8000000622127e29 */ /* 0x000fe20008000000 */
[----:B------:R-:W-:Y:S01]  /*5a20*/  UMOV UR6, 0x3a29c77a ;  /* 0x3a29c77a00067882 */ /* 0x000fe20000000000 */
[----:B------:R-:W-:-:S06]  /*5a30*/  UMOV UR7, 0x3fffcb92 ;  /* 0x3fffcb9200077882 */ /* 0x000fcc0000000000 */
[----:B------:R-:W-:Y:S01]  /*5a40*/  DFMA R24, R16, UR6, R18 ;  /* 0x0000000610187c2b */ /* 0x000fe20008000012 */
[----:B------:R-:W-:Y:S01]  /*5a50*/  FSETP.GEU.AND P1, PT, |R23|, 6.5827683646048100446e-37, PT ;  /* 0x036000001700780b */ /* 0x000fe20003f2e200 */
[----:B------:R-:W-:-:S04]  /*5a60*/  IMAD.MOV.U32 R18, RZ, RZ, 0x1 ;  /* 0x00000001ff127424 */ /* 0x000fc800078e00ff */
        /* <DEDUP_REMOVED lines=12> */
[----:B------:R-:W-:Y:S01]  /*5b30*/  MOV R18, R22 ;  /* 0x0000001600127202 */ /* 0x000fe20000000f00 */
[----:B------:R-:W-:Y:S01]  /*5b40*/  IMAD.MOV.U32 R19, RZ, RZ, R23 ;  /* 0x000000ffff137224 */ /* 0x000fe200078e0017 */
[----:B------:R-:W-:Y:S01]  /*5b50*/  MOV R37, 0x5b90 ;  /* 0x00005b9000257802 */ /* 0x000fe20000000f00 */
[----:B------:R-:W-:Y:S02]  /*5b60*/  IMAD.MOV.U32 R22, RZ, RZ, R24 ;  /* 0x000000ffff167224 */ /* 0x000fe400078e0018 */
[----:B------:R-:W-:-:S07]  /*5b70*/  IMAD.MOV.U32 R21, RZ, RZ, R25 ;  /* 0x000000ffff157224 */ /* 0x000fce00078e0019 */
[----:B-1----:R-:W-:Y:S05]  /*5b80*/  CALL.REL.NOINC `($__internal_0_$__cuda_sm20_div_rn_f64_full) ;  /* 0x0000038400287944 */ /* 0x002fea0003c00000 */
.L_x_156:
[----:B------:R-:W-:Y:S05]  /*5b90*/  BSYNC.RECONVERGENT B5 ;  /* 0x0000000000057941 */ /* 0x000fea0003800200 */
.L_x_155:
[----:B------:R-:W-:Y:S01]  /*5ba0*/  DSETP.GEU.AND P0, PT, R42, -2500, PT ;  /* 0xc0a388002a00742a */ /* 0x000fe20003f0e000 */
[----:B------:R-:W-:Y:S01]  /*5bb0*/  BSSY.RECONVERGENT B0, `(.L_x_157) ;  /* 0x000001b000007945 */ /* 0x000fe20003800200 */
[----:B------:R-:W-:-:S04]  /*5bc0*/  DSETP.GEU.AND P1, PT, R34, -2500, PT ;  /* 0xc0a388002200742a */ /* 0x000fc80003f2e000 */
[----:B------:R-:W-:Y:S02]  /*5bd0*/  FSEL R20, R50, RZ, P0 ;  /* 0x000000ff32147208 */ /* 0x000fe40000000000 */
[----:B------:R-:W-:Y:S02]  /*5be0*/  FSEL R21, R51, RZ, P0 ;  /* 0x000000ff33157208 */ /* 0x000fe40000000000 */
[----:B------:R-:W-:Y:S02]  /*5bf0*/  FSEL R18, R42, RZ, P0 ;  /* 0x000000ff2a127208 */ /* 0x000fe40000000000 */
[----:B------:R-:W-:Y:S02]  /*5c00*/  FSEL R19, R43, -5.287109375, P0 ;  /* 0xc0a930002b137808 */ /* 0x000fe40000000000 */
[----:B------:R-:W-:Y:S01]  /*5c10*/  DSETP.GT.AND P0, PT, R20, RZ, PT ;  /* 0x000000ff1400722a */ /* 0x000fe20003f04000 */
[----:B------:R-:W-:Y:S02]  /*5c20*/  FSEL R34, R34, RZ, P1 ;  /* 0x000000ff22227208 */ /* 0x000fe40000800000 */
[----:B------:R-:W-:-:S02]  /*5c30*/  FSEL R35, R35, -5.287109375, P1 ;  /* 0xc0a9300023237808 */ /* 0x000fc40000800000 */
[----:B------:R-:W-:Y:S01]  /*5c40*/  FSEL R32, R32, RZ, P1 ;  /* 0x000000ff20207208 */ /* 0x000fe20000800000 */
[----:B------:R-:W-:Y:S01]  /*5c50*/  DSETP.LEU.OR P0, PT, R18, RZ, !P0 ;  /* 0x000000ff1200722a */ /* 0x000fe2000470b400 */
[----:B------:R-:W-:-:S05]  /*5c60*/  FSEL R33, R33, RZ, P1 ;  /* 0x000000ff21217208 */ /* 0x000fca0000800000 */
[----:B------:R-:W-:-:S14]  /*5c70*/  DSETP.LEU.AND P0, PT, R26, R44, P0 ;  /* 0x0000002c1a00722a */ /* 0x000fdc000070b000 */
[----:B------:R0:W-:Y:S04]  /*5c80*/  @!P0 STL.64 [R11+0x3cd8], R34 ;  /* 0x003cd8220b008387 */ /* 0x0001e80000100a00 */
[----:B------:R0:W-:Y:S01]  /*5c90*/  @!P0 STL.64 [R11+0x2950], R32 ;  /* 0x002950200b008387 */ /* 0x0001e20000100a00 */
[----:B------:R-:W-:Y:S05]  /*5ca0*/  @!P0 BRA `(.L_x_158) ;  /* 0x00000000002c8947 */ /* 0x000fea0003800000 */
[----:B------:R-:W-:Y:S01]  /*5cb0*/  DSETP.GE.AND P0, PT, R44, R26, PT ;  /* 0x0000001a2c00722a */ /* 0x000fe20003f06000 */
[----:B0-----:R-:W-:Y:S02]  /*5cc0*/  IMAD.MOV.U32 R34, RZ, RZ, R42 ;  /* 0x000000ffff227224 */ /* 0x001fe400078e002a */
[----:B------:R-:W-:Y:S02]  /*5cd0*/  IMAD.MOV.U32 R35, RZ, RZ, R43 ;  /* 0x000000ffff237224 */ /* 0x000fe400078e002b */
[----:B------:R-:W-:Y:S02]  /*5ce0*/  IMAD.MOV.U32 R32, RZ, RZ, R50 ;  /* 0x000000ffff207224 */ /* 0x000fe400078e0032 */
[----:B------:R-:W-:-:S07]  /*5cf0*/  IMAD.MOV.U32 R33, RZ, RZ, R51 ;  /* 0x000000ffff217224 */ /* 0x000fce00078e0033 */
[----:B------:R2:W-:Y:S01]  /*5d00*/  @P0 STL.64 [R11+0x3cd8], R18 ;  /* 0x003cd8120b000387 */ /* 0x0005e20000100a00 */
[----:B------:R-:W-:Y:S02]  /*5d10*/  @P0 IMAD.MOV.U32 R34, RZ, RZ, R18 ;  /* 0x000000ffff220224 */ /* 0x000fe400078e0012 */
[----:B------:R-:W-:Y:S01]  /*5d20*/  @P0 IMAD.MOV.U32 R35, RZ, RZ, R19 ;  /* 0x000000ffff230224 */ /* 0x000fe200078e0013 */
[----:B------:R2:W-:Y:S01]  /*5d30*/  @P0 STL.64 [R11+0x2950], R20 ;  /* 0x002950140b000387 */ /* 0x0005e20000100a00 */
[----:B------:R-:W-:Y:S02]  /*5d40*/  @P0 IMAD.MOV.U32 R32, RZ, RZ, R20 ;  /* 0x000000ffff200224 */ /* 0x000fe400078e0014 */
[----:B------:R-:W-:-:S07]  /*5d50*/  @P0 IMAD.MOV.U32 R33, RZ, RZ, R21 ;  /* 0x000000ffff210224 */ /* 0x000fce00078e0015 */
.L_x_158:
[----:B------:R-:W-:Y:S05]  /*5d60*/  BSYNC.RECONVERGENT B0 ;  /* 0x0000000000007941 */ /* 0x000fea0003800200 */
.L_x_157:
[----:B------:R-:W-:-:S07]  /*5d70*/  IMAD.MOV.U32 R9, RZ, RZ, 0x3 ;  /* 0x00000003ff097424 */ /* 0x000fce00078e00ff */
.L_x_187:
[----:B------:R-:W-:Y:S01]  /*5d80*/  IMAD.IADD R4, R12, 0x1, -R9 ;  /* 0x000000010c047824 */ /* 0x000fe200078e0a09 */
[----:B------:R-:W-:Y:S01]  /*5d90*/  BSSY.RECONVERGENT B7, `(.L_x_159) ;  /* 0x00001f6000077945 */ /* 0x000fe20003800200 */
[----:B------:R-:W-:Y:S02]  /*5da0*/  VIADD R9, R9, 0x1 ;  /* 0x0000000109097836 */ /* 0x000fe40000000000 */
[C---:B------:R-:W-:Y:S01]  /*5db0*/  VIADD R7, R4.reuse, 0x1 ;  /* 0x0000000104077836 */ /* 0x040fe20000000000 */
[C---:B------:R-:W-:Y:S02]  /*5dc0*/  ISETP.GT.U32.AND P0, PT, R4.reuse, 0x7ffffffe, PT ;  /* 0x7ffffffe0400780c */ /* 0x040fe40003f04070 */
[----:B------:R-:W-:Y:S02]  /*5dd0*/  ISETP.NE.AND P2, PT, R9, 0x21, PT ;  /* 0x000000210900780c */ /* 0x000fe40003f45270 */
[----:B------:R-:W-:Y:S02]  /*5de0*/  SEL R4, R4, RZ, P0 ;  /* 0x000000ff04047207 */ /* 0x000fe40000000000 */
[----:B------:R-:W-:-:S02]  /*5df0*/  SEL R7, R7, 0x1, !P0 ;  /* 0x0000000107077807 */ /* 0x000fc40004000000 */
[----:B------:R-:W-:Y:S02]  /*5e00*/  IADD3 R4, PT, PT, R13, -0x1, R4 ;  /* 0xffffffff0d047810 */ /* 0x000fe40007ffe004 */
[----:B------:R-:W-:-:S04]  /*5e10*/  ISETP.GE.AND P0, PT, R7, R12, PT ;  /* 0x0000000c0700720c */ /* 0x000fc80003f06270 */
[----:B------:R-:W-:-:S13]  /*5e20*/  ISETP.LT.OR P0, PT, R4, 0x1, P0 ;  /* 0x000000010400780c */ /* 0x000fda0000701670 */
[----:B0-----:R-:W-:Y:S05]  /*5e30*/  @P0 BRA `(.L_x_160) ;  /* 0x0000001c00ac0947 */ /* 0x001fea0003800000 */
.L_x_186:
[----:B012---:R-:W-:-:S04]  /*5e40*/  VIADD R11, R4, 0xffffffff ;  /* 0xffffffff040b7836 */ /* 0x007fc80000000000 */
[----:B------:R-:W-:-:S04]  /*5e50*/  IMAD R11, R11, R0, R7 ;  /* 0x000000000b0b7224 */ /* 0x000fc800078e0207 */
[----:B------:R-:W-:-:S04]  /*5e60*/  VIADD R25, R11, 0xffffffff ;  /* 0xffffffff0b197836 */ /* 0x000fc80000000000 */
[----:B------:R-:W-:-:S05]  /*5e70*/  IMAD R22, R25, 0x8, R1 ;  /* 0x0000000819167824 */ /* 0x000fca00078e0201 */
[----:B------:R-:W2:Y:S01]  /*5e80*/  LDL.64 R20, [R22+0x2950] ;  /* 0x0029500016147983 */ /* 0x000ea20000100a00 */
[----:B------:R-:W-:Y:S01]  /*5e90*/  IMAD.MOV.U32 R18, RZ, RZ, -0x800000 ;  /* 0xff800000ff127424 */ /* 0x000fe200078e00ff */
[----:B------:R-:W-:Y:S01]  /*5ea0*/  BSSY.RECONVERGENT B6, `(.L_x_161) ;  /* 0x00001df000067945 */ /* 0x000fe20003800200 */
[----:B------:R-:W-:-:S06]  /*5eb0*/  IMAD.MOV.U32 R19, RZ, RZ, 0x41cdcd64 ;  /* 0x41cdcd64ff137424 */ /* 0x000fcc00078e00ff */
[----:B--2---:R-:W-:-:S14]  /*5ec0*/  DSETP.GEU.AND P0, PT, |R20|, R18, PT ;  /* 0x000000121400722a */ /* 0x004fdc0003f0e200 */
[----:B------:R-:W-:Y:S05]  /*5ed0*/  @P0 BRA `(.L_x_162) ;  /* 0x0000001c006c0947 */ /* 0x000fea0003800000 */
[----:B------:R-:W-:Y:S01]  /*5ee0*/  LOP3.LUT R11, RZ, R7, RZ, 0x33, !PT ;  /* 0x00000007ff0b7212 */ /* 0x000fe200078e33ff */
[----:B------:R-:W-:Y:S01]  /*5ef0*/  BSSY.RECONVERGENT B5, `(.L_x_163) ;  /* 0x00001c7000057945 */ /* 0x000fe20003800200 */
[----:B------:R-:W-:-:S03]  /*5f00*/  LOP3.LUT R24, RZ, R4, RZ, 0x33, !PT ;  /* 0x00000004ff187212 */ /* 0x000fc600078e33ff */
[----:B------:R-:W-:Y:S02]  /*5f10*/  IMAD.IADD R11, R11, 0x1, R12 ;  /* 0x000000010b0b7824 */ /* 0x000fe400078e020c */
[----:B------:R-:W-:-:S03]  /*5f20*/  IMAD.IADD R24, R24, 0x1, R13 ;  /* 0x0000000118187824 */ /* 0x000fc600078e020d */
[C---:B------:R-:W-:Y:S02]  /*5f30*/  ISETP.GT.AND P0, PT, R11.reuse, RZ, PT ;  /* 0x000000ff0b00720c */ /* 0x040fe40003f04270 */
[----:B------:R-:W-:Y:S02]  /*5f40*/  ISETP.NE.AND P1, PT, R11, RZ, PT ;  /* 0x000000ff0b00720c */ /* 0x000fe40003f25270 */
[C---:B------:R-:W-:Y:S02]  /*5f50*/  ISETP.EQ.AND P0, PT, R24.reuse, RZ, P0 ;  /* 0x000000ff1800720c */ /* 0x040fe40000702270 */
[----:B------:R-:W-:-:S13]  /*5f60*/  ISETP.LT.OR P1, PT, R24, 0x1, P1 ;  /* 0x000000011800780c */ /* 0x000fda0000f21670 */
[----:B------:R-:W-:Y:S05]  /*5f70*/  @P1 BRA !P0, `(.L_x_164) ;  /* 0x0000000c00441947 */ /* 0x000fea0004000000 */
[----:B------:R-:W-:Y:S02]  /*5f80*/  ISETP.NE.AND P0, PT, R11, 0x1, PT ;  /* 0x000000010b00780c */ /* 0x000fe40003f05270 */
[----:B------:R-:W-:-:S13]  /*5f90*/  ISETP.NE.AND P1, PT, R24, 0x1, PT ;  /* 0x000000011800780c */ /* 0x000fda0003f25270 */
[----:B------:R-:W-:Y:S05]  /*5fa0*/  @P0 BRA P1, `(.L_x_165) ;  /* 0x0000000400a80947 */ /* 0x000fea0000800000 */
[----:B------:R-:W5:Y:S01]  /*5fb0*/  LDL.64 R22, [R22+0x3cd8] ;  /* 0x003cd80016167983 */ /* 0x000f620000100a00 */
[C---:B------:R-:W-:Y:S01]  /*5fc0*/  ISETP.NE.AND P0, PT, R11.reuse, 0x1, PT ;  /* 0x000000010b00780c */ /* 0x040fe20003f05270 */
[----:B------:R-:W-:Y:S01]  /*5fd0*/  BSSY.RECONVERGENT B0, `(.L_x_166) ;  /* 0x0000020000007945 */ /* 0x000fe20003800200 */
[----:B------:R-:W-:Y:S02]  /*5fe0*/  ISETP.NE.AND P1, PT, R11, RZ, PT ;  /* 0x000000ff0b00720c */ /* 0x000fe40003f25270 */
[----:B------:R-:W-:Y:S02]  /*5ff0*/  CS2R R26, SRZ ;  /* 0x00000000001a7805 */ /* 0x000fe4000001ff00 */
[C---:B------:R-:W-:Y:S01]  /*6000*/  ISETP.EQ.AND P0, PT, R24.reuse, RZ, !P0 ;  /* 0x000000ff1800720c */ /* 0x040fe20004702270 */
[----:B------:R-:W-:Y:S01]  /*6010*/  IMAD.MOV.U32 R28, RZ, RZ, 0x0 ;  /* 0x00000000ff1c7424 */ /* 0x000fe200078e00ff */
[----:B------:R-:W-:Y:S01]  /*6020*/  ISETP.EQ.AND P1, PT, R24, 0x1, !P1 ;  /* 0x000000011800780c */ /* 0x000fe20004f22270 */
[----:B------:R-:W-:-:S03]  /*6030*/  IMAD.MOV.U32 R29, RZ, RZ, -0x3f56d000 ;  /* 0xc0a93000ff1d7424 */ /* 0x000fc600078e00ff */
[----:B------:R-:W-:-:S13]  /*6040*/  PLOP3.LUT P0, PT, P0, P1, PT, 0xf8, 0x8f ;  /* 0x00000000008f781c */ /* 0x000fda0000703f70 */
[----:B------:R-:W-:Y:S05]  /*6050*/  @!P0 BRA `(.L_x_167) ;  /* 0x00000000005c8947 */ /* 0x000fea0003800000 */
[C---:B------:R-:W-:Y:S02]  /*6060*/  IMAD.IADD R25, R1.reuse, 0x1, R4 ;  /* 0x0000000101197824 */ /* 0x040fe400078e0204 */
[----:B------:R-:W-:Y:S01]  /*6070*/  IMAD.IADD R31, R1, 0x1, R7 ;  /* 0x00000001011f7824 */ /* 0x000fe200078e0207 */
[----:B------:R-:W-:Y:S01]  /*6080*/  PRMT R28, R8, 0x8880, RZ ;  /* 0x00008880081c7816 */ /* 0x000fe200000000ff */
[----:B------:R-:W0:Y:S01]  /*6090*/  LDC.64 R26, c[0x0][0x3a0] ;  /* 0x0000e800ff1a7b82 */ /* 0x000e220000000a00 */
[----:B------:R-:W1:Y:S01]  /*60a0*/  LDCU.64 UR6, c[0x0][0x3a0] ;  /* 0x00007400ff0677ac */ /* 0x000e620008000a00 */
[----:B------:R-:W2:Y:S04]  /*60b0*/  LDL.S8 R25, [R25+0x5128] ;  /* 0x0051280019197983 */ /* 0x000ea80000100200 */
[----:B------:R-:W3:Y:S01]  /*60c0*/  LDL.S8 R31, [R31+0x5143] ;  /* 0x005143001f1f7983 */ /* 0x000ee20000100200 */
[----:B------:R-:W-:Y:S01]  /*60d0*/  IMAD.WIDE R28, R28, 0x19, RZ ;  /* 0x000000191c1c7825 */ /* 0x000fe200078e02ff */
[----:B------:R-:W-:-:S03]  /*60e0*/  PRMT R37, R3, 0x8880, RZ ;  /* 0x0000888003257816 */ /* 0x000fc600000000ff */
[----:B--2---:R-:W-:-:S04]  /*60f0*/  IMAD.WIDE R28, R25, 0x7d, R28 ;  /* 0x0000007d191c7825 */ /* 0x004fc800078e021c */
[----:B------:R-:W-:Y:S02]  /*6100*/  IMAD.IADD R25, R24, 0x1, R11 ;  /* 0x0000000118197824 */ /* 0x000fe400078e020b */
[----:B---3--:R-:W-:-:S04]  /*6110*/  IMAD.WIDE R28, R31, 0x5, R28 ;  /* 0x000000051f1c7825 */ /* 0x008fc800078e021c */
[----:B0-----:R-:W-:Y:S01]  /*6120*/  IMAD.WIDE.U32 R24, R25, 0x8, R26 ;  /* 0x0000000819187825 */ /* 0x001fe200078e001a */
[----:B------:R-:W-:-:S04]  /*6130*/  IADD3 R28, P0, PT, R28, R37, RZ ;  /* 0x000000251c1c7210 */ /* 0x000fc80007f1e0ff */
[----:B------:R-:W-:Y:S01]  /*6140*/  LEA.HI.X.SX32 R29, R37, R29, 0x1, P0 ;  /* 0x0000001d251d7211 */ /* 0x000fe200000f0eff */
[----:B------:R-:W2:Y:S01]  /*6150*/  LDG.E.64 R26, desc[UR4][R24.64+0x6268] ;  /* 0x00626804181a7981 */ /* 0x000ea2000c1e1b00 */
[----:B-1----:R-:W-:-:S03]  /*6160*/  LEA R30, P0, R28, UR6, 0x3 ;  /* 0x000000061c1e7c11 */ /* 0x002fc6000f8018ff */
[----:B------:R-:W3:Y:S01]  /*6170*/  LDG.E.64 R36, desc[UR4][R24.64+0x5f98] ;  /* 0x005f980418247981 */ /* 0x000ee2000c1e1b00 */
[----:B------:R-:W-:-:S05]  /*6180*/  LEA.HI.X R31, R28, UR7, R29, 0x3, P0 ;  /* 0x000000071c1f7c11 */ /* 0x000fca00080f1c1d */
[----:B------:R-:W2:Y:S04]  /*6190*/  LDG.E.64 R28, desc[UR4][R30.64+0x1388] ;  /* 0x001388041e1c7981 */ /* 0x000ea8000c1e1b00 */
[----:B------:R-:W3:Y:S01]  /*61a0*/  LDG.E.64 R38, desc[UR4][R30.64] ;  /* 0x000000041e267981 */ /* 0x000ee2000c1e1b00 */
[----:B--2---:R-:W-:Y:S02]  /*61b0*/  DADD R26, R26, R28 ;  /* 0x000000001a1a7229 */ /* 0x004fe4000000001c */
[----:B---3--:R-:W-:-:S11]  /*61c0*/  DADD R28, R36, R38 ;  /* 0x00000000241c7229 */ /* 0x008fd60000000026 */
.L_x_167:
[----:B------:R-:W-:Y:S05]  /*61d0*/  BSYNC.RECONVERGENT B0 ;  /* 0x0000000000007941 */ /* 0x000fea0003800200 */
.L_x_166:
[----:B------:R-:W-:Y:S01]  /*61e0*/  DADD R26, R20, R26 ;  /* 0x00000000141a7229 */ /* 0x000fe2000000001a */
[----:B------:R-:W-:Y:S01]  /*61f0*/  UMOV UR6, 0xcccccccd ;  /* 0xcccccccd00067882 */ /* 0x000fe20000000000 */
[----:B-----5:R-:W-:Y:S01]  /*6200*/  DADD R22, R22, R28 ;  /* 0x0000000016167229 */ /* 0x020fe2000000001c */
[----:B------:R-:W-:Y:S01]  /*6210*/  UMOV UR7, 0x4016cccc ;  /* 0x4016cccc00077882 */ /* 0x000fe20000000000 */
[----:B------:R-:W-:Y:S04]  /*6220*/  BSSY.RECONVERGENT B8, `(.L_x_168) ;  /* 0x0000020000087945 */ /* 0x000fe80003800200 */
[----:B------:R-:W-:Y:S01]  /*6230*/  DSETP.GT.AND P0, PT, |R26|, R18, PT ;  /* 0x000000121a00722a */ /* 0x000fe20003f04200 */
[----:B------:R-:W-:-:S05]  /*6240*/  IMAD.MOV.U32 R18, RZ, RZ, 0x1 ;  /* 0x00000001ff127424 */ /* 0x000fca00078e00ff */
[----:B------:R-:W-:Y:S02]  /*6250*/  FSEL R42, R22, RZ, !P0 ;  /* 0x000000ff162a7208 */ /* 0x000fe40004000000 */
[----:B------:R-:W-:Y:S02]  /*6260*/  FSEL R43, R23, -1.875, !P0 ;  /* 0xbff00000172b7808 */ /* 0x000fe40004000000 */
[----:B------:R-:W-:Y:S02]  /*6270*/  FSEL R44, R26, RZ, !P0 ;  /* 0x000000ff1a2c7208 */ /* 0x000fe40004000000 */
[----:B------:R-:W-:Y:S02]  /*6280*/  FSEL R45, R27, +QNAN , !P0 ;  /* 0x7ff000001b2d7808 */ /* 0x000fe40004000000 */
[----:B------:R-:W-:Y:S01]  /*6290*/  DADD R20, R42, -UR6 ;  /* 0x800000062a147e29 */ /* 0x000fe20008000000 */
[----:B------:R-:W-:Y:S01]  /*62a0*/  UMOV UR6, 0x3a29c77a ;  /* 0x3a29c77a00067882 */ /* 0x000fe20000000000 */
[----:B------:R-:W-:-:S02]  /*62b0*/  UMOV UR7, 0x3fffcb92 ;  /* 0x3fffcb9200077882 */ /* 0x000fc40000000000 */
[----:B------:R-:W-:-:S04]  /*62c0*/  DADD R24, R44, 200 ;  /* 0x406900002c187429 */ /* 0x000fc80000000000 */
[----:B------:R-:W-:-:S06]  /*62d0*/  DFMA R20, R16, UR6, R20 ;  /* 0x0000000610147c2b */ /* 0x000fcc0008000014 */
[----:B------:R-:W0:Y:S01]  /*62e0*/  MUFU.RCP64H R19, R21 ;  /* 0x0000001500137308 */ /* 0x000e220000001800 */
[----:B------:R-:W-:Y:S01]  /*62f0*/  FSETP.GEU.AND P1, PT, |R25|, 6.5827683646048100446e-37, PT ;  /* 0x036000001900780b */ /* 0x000fe20003f2e200 */
        /* <DEDUP_REMOVED lines=12> */
[----:B------:R-:W-:Y:S01]  /*63c0*/  MOV R22, R20 ;  /* 0x0000001400167202 */ /* 0x000fe20000000f00 */
[----:B------:R-:W-:Y:S01]  /*63d0*/  IMAD.MOV.U32 R19, RZ, RZ, R25 ;  /* 0x000000ffff137224 */ /* 0x000fe200078e0019 */
[----:B------:R-:W-:-:S07]  /*63e0*/  MOV R37, 0x6400 ;  /* 0x0000640000257802 */ /* 0x000fce0000000f00 */
[----:B------:R-:W-:Y:S05]  /*63f0*/  CALL.REL.NOINC `($__internal_0_$__cuda_sm20_div_rn_f64_full) ;  /* 0x0000037c000c7944 */ /* 0x000fea0003c00000 */
[----:B------:R-:W-:Y:S02]  /*6400*/  IMAD.MOV.U32 R46, RZ, RZ, R26 ;  /* 0x000000ffff2e7224 */ /* 0x000fe400078e001a */
[----:B------:R-:W-:-:S07]  /*6410*/  IMAD.MOV.U32 R47, RZ, RZ, R27 ;  /* 0x000000ffff2f7224 */ /* 0x000fce00078e001b */
.L_x_169:
[----:B------:R-:W-:Y:S05]  /*6420*/  BSYNC.RECONVERGENT B8 ;  /* 0x0000000000087941 */ /* 0x000fea0003800200 */
.L_x_168:
        /* <DEDUP_REMOVED lines=27> */
.L_x_171:
[----:B------:R-:W-:Y:S05]  /*65e0*/  BSYNC.RECONVERGENT B8 ;  /* 0x0000000000087941 */ /* 0x000fea0003800200 */
.L_x_170:
[----:B------:R-:W-:-:S06]  /*65f0*/  DSETP.GT.AND P0, PT, R46, R26, PT ;  /* 0x0000001a2e00722a */ /* 0x000fcc0003f04000 */
[----:B------:R-:W-:Y:S02]  /*6600*/  FSEL R18, R42, RZ, P0 ;  /* 0x000000ff2a127208 */ /* 0x000fe40000000000 */
[----:B------:R-:W-:Y:S02]  /*6610*/  FSEL R19, R43, -1.875, P0 ;  /* 0xbff000002b137808 */ /* 0x000fe40000000000 */
[----:B------:R-:W-:Y:S02]  /*6620*/  FSEL R20, R44, RZ, P0 ;  /* 0x000000ff2c147208 */ /* 0x000fe40000000000 */
[----:B------:R-:W-:Y:S01]  /*6630*/  FSEL R21, R45, +QNAN , P0 ;  /* 0x7ff000002d157808 */ /* 0x000fe20000000000 */
[----:B------:R-:W-:Y:S06]  /*6640*/  BRA `(.L_x_172) ;  /* 0x0000001400447947 */ /* 0x000fec0003800000 */
.L_x_165:
[C---:B------:R-:W-:Y:S01]  /*6650*/  IMAD.IADD R28, R1.reuse, 0x1, R7 ;  /* 0x00000001011c7824 */ /* 0x040fe200078e0207 */
[----:B------:R-:W0:Y:S01]  /*6660*/  LDC.64 R30, c[0x0][0x3a0] ;  /* 0x0000e800ff1e7b82 */ /* 0x000e220000000a00 */
[----:B------:R-:W-:Y:S01]  /*6670*/  IMAD.IADD R23, R1, 0x1, R4 ;  /* 0x0000000101177824 */ /* 0x000fe200078e0204 */
[----:B------:R-:W1:Y:S02]  /*6680*/  LDCU.64 UR6, c[0x0][0x3a0] ;  /* 0x00007400ff0677ac */ /* 0x000e640008000a00 */
[----:B------:R-:W2:Y:S04]  /*6690*/  LDL.S8 R26, [R28+0x5143] ;  /* 0x005143001c1a7983 */ /* 0x000ea80000100200 */
[----:B------:R-:W3:Y:S01]  /*66a0*/  LDL.S8 R23, [R23+0x5128] ;  /* 0x0051280017177983 */ /* 0x000ee20000100200 */
[----:B------:R-:W-:Y:S01]  /*66b0*/  PRMT R36, R3, 0x8880, RZ ;  /* 0x0000888003247816 */ /* 0x000fe200000000ff */
[----:B------:R-:W-:Y:S01]  /*66c0*/  IMAD.IADD R25, R24, 0x1, R11 ;  /* 0x0000000118197824 */ /* 0x000fe200078e020b */
[----:B------:R-:W-:-:S02]  /*66d0*/  PRMT R39, R8, 0x8880, RZ ;  /* 0x0000888008277816 */ /* 0x000fc400000000ff */
[----:B------:R-:W-:-:S03]  /*66e0*/  SHF.R.S32.HI R37, RZ, 0x1f, R36 ;  /* 0x0000001fff257819 */ /* 0x000fc60000011424 */
[----:B------:R-:W-:-:S04]  /*66f0*/  IMAD.WIDE R38, R39, 0x5, R36 ;  /* 0x0000000527267825 */ /* 0x000fc800078e0224 */
[----:B0-----:R-:W-:-:S05]  /*6700*/  IMAD.WIDE R24, R25, 0x8, R30 ;  /* 0x0000000819187825 */ /* 0x001fca00078e021e */
[----:B------:R-:W4:Y:S01]  /*6710*/  LDG.E.64 R40, desc[UR4][R24.64+0x5f98] ;  /* 0x005f980418287981 */ /* 0x000f22000c1e1b00 */
[----:B--2---:R-:W-:-:S03]  /*6720*/  SHF.R.S32.HI R27, RZ, 0x1f, R26 ;  /* 0x0000001fff1b7819 */ /* 0x004fc6000001141a */
[----:B---3--:R-:W-:Y:S02]  /*6730*/  IMAD.WIDE R26, R23, 0x5, R26 ;  /* 0x00000005171a7825 */ /* 0x008fe400078e021a */
[----:B------:R-:W2:Y:S01]  /*6740*/  LDL.64 R22, [R22+0x3cd8] ;  /* 0x003cd80016167983 */ /* 0x000ea20000100a00 */
[----:B-1----:R-:W-:-:S04]  /*6750*/  LEA R28, P0, R26, UR6, 0x3 ;  /* 0x000000061a1c7c11 */ /* 0x002fc8000f8018ff */
[----:B------:R-:W-:Y:S02]  /*6760*/  LEA.HI.X R29, R26, UR7, R27, 0x3, P0 ;  /* 0x000000071a1d7c11 */ /* 0x000fe400080f1c1b */
[C---:B------:R-:W-:Y:S01]  /*6770*/  LEA R36, P0, R38.reuse, UR6, 0x3 ;  /* 0x0000000626247c11 */ /* 0x040fe2000f8018ff */
[----:B------:R-:W3:Y:S04]  /*6780*/  LDG.E.64 R26, desc[UR4][R24.64+0x6268] ;  /* 0x00626804181a7981 */ /* 0x000ee8000c1e1b00 */
[----:B------:R-:W3:Y:S01]  /*6790*/  LDG.E.64 R30, desc[UR4][R28.64+0xb248] ;  /* 0x00b248041c1e7981 */ /* 0x000ee2000c1e1b00 */
[----:B------:R-:W-:-:S03]  /*67a0*/  LEA.HI.X R37, R38, UR7, R39, 0x3, P0 ;  /* 0x0000000726257c11 */ /* 0x000fc600080f1c27 */
[----:B------:R-:W4:Y:S04]  /*67b0*/  LDG.E.64 R42, desc[UR4][R28.64+0xb180] ;  /* 0x00b180041c2a7981 */ /* 0x000f28000c1e1b00 */
[----:B------:R-:W5:Y:S04]  /*67c0*/  LDG.E.64 R38, desc[UR4][R36.64+0xb248] ;  /* 0x00b2480424267981 */ /* 0x000f68000c1e1b00 */
[----:B------:R-:W2:Y:S01]  /*67d0*/  LDG.E.64 R44, desc[UR4][R36.64+0xb180] ;  /* 0x00b18004242c7981 */ /* 0x000ea2000c1e1b00 */
[----:B------:R-:W-:Y:S01]  /*67e0*/  UMOV UR6, 0xcccccccd ;  /* 0xcccccccd00067882 */ /* 0x000fe20000000000 */
[----:B------:R-:W-:Y:S01]  /*67f0*/  UMOV UR7, 0x4016cccc ;  /* 0x4016cccc00077882 */ /* 0x000fe20000000000 */
[----:B------:R-:W-:Y:S01]  /*6800*/  BSSY.RECONVERGENT B8, `(.L_x_173) ;  /* 0x0000026000087945 */ /* 0x000fe20003800200 */
[----:B---3--:R-:W-:-:S02]  /*6810*/  DADD R26, R26, R30 ;  /* 0x000000001a1a7229 */ /* 0x008fc4000000001e */
[----:B----4-:R-:W-:-:S06]  /*6820*/  DADD R40, R40, R42 ;  /* 0x0000000028287229 */ /* 0x010fcc000000002a */
[----:B-----5:R-:W-:Y:S02]  /*6830*/  DADD R26, R26, R38 ;  /* 0x000000001a1a7229 */ /* 0x020fe40000000026 */
[----:B--2---:R-:W-:-:S06]  /*6840*/  DADD R40, R40, R44 ;  /* 0x0000000028287229 */ /* 0x004fcc000000002c */
[----:B------:R-:W-:Y:S02]  /*6850*/  DADD R26, R20, R26 ;  /* 0x00000000141a7229 */ /* 0x000fe4000000001a */
[----:B------:R-:W-:-:S06]  /*6860*/  DADD R40, R40, R22 ;  /* 0x0000000028287229 */ /* 0x000fcc0000000016 */
[----:B------:R-:W-:-:S06]  /*6870*/  DSETP.GT.AND P0, PT, |R26|, R18, PT ;  /* 0x000000121a00722a */ /* 0x000fcc0003f04200 */
[----:B------:R-:W-:Y:S02]  /*6880*/  FSEL R42, R40, RZ, !P0 ;  /* 0x000000ff282a7208 */ /* 0x000fe40004000000 */
[----:B------:R-:W-:-:S06]  /*6890*/  FSEL R43, R41, -1.875, !P0 ;  /* 0xbff00000292b7808 */ /* 0x000fcc0004000000 */
[----:B------:R-:W-:Y:S01]  /*68a0*/  DADD R20, R42, -UR6 ;  /* 0x800000062a147e29 */ /* 0x000fe20008000000 */
[----:B------:R-:W-:Y:S01]  /*68b0*/  UMOV UR6, 0x3a29c77a ;  /* 0x3a29c77a00067882 */ /* 0x000fe20000000000 */
[----:B------:R-:W-:-:S06]  /*68c0*/  UMOV UR7, 0x3fffcb92 ;  /* 0x3fffcb9200077882 */ /* 0x000fcc0000000000 */
[----:B------:R-:W-:-:S06]  /*68d0*/  DFMA R20, R16, UR6, R20 ;  /* 0x0000000610147c2b */ /* 0x000fcc0008000014 */
[----:B------:R-:W0:Y:S01]  /*68e0*/  MUFU.RCP64H R19, R21 ;  /* 0x0000001500137308 */ /* 0x000e220000001800 */
[----:B------:R-:W-:-:S06]  /*68f0*/  IMAD.MOV.U32 R18, RZ, RZ, 0x1 ;  /* 0x00000001ff127424 */ /* 0x000fcc00078e00ff */
[----:B0-----:R-:W-:-:S08]  /*6900*/  DFMA R22, -R20, R18, 1 ;  /* 0x3ff000001416742b */ /* 0x001fd00000000112 */
[----:B------:R-:W-:-:S08]  /*6910*/  DFMA R22, R22, R22, R22 ;  /* 0x000000161616722b */ /* 0x000fd00000000016 */
[----:B------:R-:W-:Y:S01]  /*6920*/  DFMA R22, R18, R22, R18 ;  /* 0x000000161216722b */ /* 0x000fe20000000012 */
[----:B------:R-:W-:Y:S02]  /*6930*/  FSEL R44, R26, RZ, !P0 ;  /* 0x000000ff1a2c7208 */ /* 0x000fe40004000000 */
[----:B------:R-:W-:-:S05]  /*6940*/  FSEL R45, R27, +QNAN , !P0 ;  /* 0x7ff000001b2d7808 */ /* 0x000fca0004000000 */
[----:B------:R-:W-:Y:S02]  /*6950*/  DFMA R18, -R20, R22, 1 ;  /* 0x3ff000001412742b */ /* 0x000fe40000000116 */
[----:B------:R-:W-:-:S06]  /*6960*/  DADD R24, R44, 200 ;  /* 0x406900002c187429 */ /* 0x000fcc0000000000 */
[----:B------:R-:W-:-:S08]  /*6970*/  DFMA R18, R22, R18, R22 ;  /* 0x000000121612722b */ /* 0x000fd00000000016 */
[----:B------:R-:W-:-:S08]  /*6980*/  DMUL R46, R24, R18 ;  /* 0x00000012182e7228 */ /* 0x000fd00000000000 */
[----:B------:R-:W-:-:S08]  /*6990*/  DFMA R22, -R20, R46, R24 ;  /* 0x0000002e1416722b */ /* 0x000fd00000000118 */
[----:B------:R-:W-:Y:S01]  /*69a0*/  DFMA R46, R18, R22, R46 ;  /* 0x00000016122e722b */ /* 0x000fe2000000002e */
[----:B------:R-:W-:-:S09]  /*69b0*/  FSETP.GEU.AND P1, PT, |R25|, 6.5827683646048100446e-37, PT ;  /* 0x036000001900780b */ /* 0x000fd20003f2e200 */
        /* <DEDUP_REMOVED lines=8> */
[----:B------:R-:W-:Y:S02]  /*6a40*/  IMAD.MOV.U32 R46, RZ, RZ, R26 ;  /* 0x000000ffff2e7224 */ /* 0x000fe400078e001a */
[----:B------:R-:W-:-:S07]  /*6a50*/  IMAD.MOV.U32 R47, RZ, RZ, R27 ;  /* 0x000000ffff2f7224 */ /* 0x000fce00078e001b */
.L_x_174:
[----:B------:R-:W-:Y:S05]  /*6a60*/  BSYNC.RECONVERGENT B8 ;  /* 0x0000000000087941 */ /* 0x000fea0003800200 */
.L_x_173:
        /* <DEDUP_REMOVED lines=27> */
.L_x_176:
[----:B------:R-:W-:Y:S05]  /*6c20*/  BSYNC.RECONVERGENT B8 ;  /* 0x0000000000087941 */ /* 0x000fea0003800200 */
.L_x_175:
[----:B------:R-:W-:-:S06]  /*6c30*/  DSETP.GT.AND P0, PT, R46, R26, PT ;  /* 0x0000001a2e00722a */ /* 0x000fcc0003f04000 */
[----:B------:R-:W-:Y:S02]  /*6c40*/  FSEL R18, R42, RZ, P0 ;  /* 0x000000ff2a127208 */ /* 0x000fe40000000000 */
[----:B------:R-:W-:Y:S02]  /*6c50*/  FSEL R19, R43, -1.875, P0 ;  /* 0xbff000002b137808 */ /* 0x000fe40000000000 */
[----:B------:R-:W-:Y:S02]  /*6c60*/  FSEL R20, R44, RZ, P0 ;  /* 0x000000ff2c147208 */ /* 0x000fe40000000000 */
[----:B------:R-:W-:Y:S01]  /*6c70*/  FSEL R21, R45, +QNAN , P0 ;  /* 0x7ff000002d157808 */ /* 0x000fe20000000000 */
[----:B------:R-:W-:Y:S06]  /*6c80*/  BRA `(.L_x_172) ;  /* 0x0000000c00b47947 */ /* 0x000fec0003800000 */
.L_x_164:
[----:B------:R-:W-:-:S04]  /*6c90*/  ISETP.NE.AND P0, PT, R11, 0x1, PT ;  /* 0x000000010b00780c */ /* 0x000fc80003f05270 */
[----:B------:R-:W-:-:S13]  /*6ca0*/  ISETP.NE.OR P0, PT, R24, 0x1, P0 ;  /* 0x000000011800780c */ /* 0x000fda0000705670 */
[----:B------:R-:W-:Y:S05]  /*6cb0*/  @P0 BRA `(.L_x_177) ;  /* 0x0000000400cc0947 */ /* 0x000fea0003800000 */
[C---:B------:R-:W-:Y:S02]  /*6cc0*/  IMAD.IADD R28, R1.reuse, 0x1, R4 ;  /* 0x00000001011c7824 */ /* 0x040fe400078e0204 */
[C---:B------:R-:W-:Y:S02]  /*6cd0*/  IMAD.IADD R36, R1.reuse, 0x1, R12 ;  /* 0x0000000101247824 */ /* 0x040fe400078e020c */
[C---:B------:R-:W-:Y:S01]  /*6ce0*/  IMAD.IADD R30, R1.reuse, 0x1, R7 ;  /* 0x00000001011e7824 */ /* 0x040fe200078e0207 */
[----:B------:R-:W2:Y:S01]  /*6cf0*/  LDL.S8 R24, [R28+0x5129] ;  /* 0x005129001c187983 */ /* 0x000ea20000100200 */
[----:B------:R-:W-:Y:S01]  /*6d00*/  IMAD.IADD R31, R1, 0x1, R13 ;  /* 0x00000001011f7824 */ /* 0x000fe200078e020d */
[----:B------:R-:W-:Y:S01]  /*6d10*/  PRMT R37, R3, 0x8880, RZ ;  /* 0x0000888003257816 */ /* 0x000fe200000000ff */
[----:B------:R-:W0:Y:S01]  /*6d20*/  LDCU.64 UR6, c[0x0][0x3a0] ;  /* 0x00007400ff0677ac */ /* 0x000e220008000a00 */
[----:B------:R1:W3:Y:S04]  /*6d30*/  LDL.S8 R26, [R36+0x5142] ;  /* 0x00514200241a7983 */ /* 0x0002e80000100200 */
[----:B------:R-:W4:Y:S04]  /*6d40*/  LDL.S8 R11, [R28+0x5128] ;  /* 0x005128001c0b7983 */ /* 0x000f280000100200 */
[----:B------:R-:W5:Y:S04]  /*6d50*/  LDL.S8 R23, [R30+0x5143] ;  /* 0x005143001e177983 */ /* 0x000f680000100200 */
[----:B------:R-:W5:Y:S04]  /*6d60*/  LDL.S8 R29, [R30+0x5144] ;  /* 0x005144001e1d7983 */ /* 0x000f680000100200 */
[----:B------:R-:W5:Y:S01]  /*6d70*/  LDL.S8 R31, [R31+0x5127] ;  /* 0x005127001f1f7983 */ /* 0x000f620000100200 */
[----:B-1----:R-:W-:Y:S01]  /*6d80*/  PRMT R36, R8, 0x8880, RZ ;  /* 0x0000888008247816 */ /* 0x002fe200000000ff */
[----:B--2---:R-:W-:-:S04]  /*6d90*/  IMAD.WIDE R24, R24, 0x19, RZ ;  /* 0x0000001918187825 */ /* 0x004fc800078e02ff */
[----:B---3--:R-:W-:-:S04]  /*6da0*/  IMAD.WIDE R26, R26, 0x19, RZ ;  /* 0x000000191a1a7825 */ /* 0x008fc800078e02ff */
[----:B----4-:R-:W-:-:S04]  /*6db0*/  IMAD.WIDE R24, R11, 0x7d, R24 ;  /* 0x0000007d0b187825 */ /* 0x010fc800078e0218 */
[----:B------:R-:W-:-:S04]  /*6dc0*/  IMAD.WIDE R26, R37, 0x7d, R26 ;  /* 0x0000007d251a7825 */ /* 0x000fc800078e021a */
[----:B------:R-:W-:Y:S02]  /*6dd0*/  IMAD.MOV.U32 R11, RZ, RZ, R36 ;  /* 0x000000ffff0b7224 */ /* 0x000fe400078e0024 */
[----:B-----5:R-:W-:-:S04]  /*6de0*/  IMAD.WIDE R24, R23, 0x5, R24 ;  /* 0x0000000517187825 */ /* 0x020fc800078e0218 */
[----:B------:R-:W-:Y:S01]  /*6df0*/  IMAD.WIDE R26, R11, 0x5, R26 ;  /* 0x000000050b1a7825 */ /* 0x000fe200078e021a */
[----:B------:R-:W-:Y:S02]  /*6e00*/  IADD3 R23, P0, PT, R29, R24, RZ ;  /* 0x000000181d177210 */ /* 0x000fe40007f1e0ff */
[----:B------:R-:W-:Y:S02]  /*6e10*/  IADD3 R11, P1, PT, R31, R26, RZ ;  /* 0x0000001a1f0b7210 */ /* 0x000fe40007f3e0ff */
[----:B------:R-:W-:Y:S02]  /*6e20*/  LEA.HI.X.SX32 R30, R29, R25, 0x1, P0 ;  /* 0x000000191d1e7211 */ /* 0x000fe400000f0eff */
[----:B------:R-:W-:Y:S02]  /*6e30*/  LEA.HI.X.SX32 R26, R31, R27, 0x1, P1 ;  /* 0x0000001b1f1a7211 */ /* 0x000fe400008f0eff */
[----:B0-----:R-:W-:Y:S02]  /*6e40*/  LEA R24, P0, R23, UR6, 0x3 ;  /* 0x0000000617187c11 */ /* 0x001fe4000f8018ff */
[----:B------:R-:W-:-:S02]  /*6e50*/  LEA R28, P1, R11, UR6, 0x3 ;  /* 0x000000060b1c7c11 */ /* 0x000fc4000f8218ff */
[----:B------:R-:W-:Y:S02]  /*6e60*/  LEA.HI.X R25, R23, UR7, R30, 0x3, P0 ;  /* 0x0000000717197c11 */ /* 0x000fe400080f1c1e */
[----:B------:R-:W-:Y:S01]  /*6e70*/  LEA.HI.X R29, R11, UR7, R26, 0x3, P1 ;  /* 0x000000070b1d7c11 */ /* 0x000fe200088f1c1a */
[----:B------:R-:W2:Y:S04]  /*6e80*/  LDL.64 R22, [R22+0x3cd8] ;  /* 0x003cd80016167983 */ /* 0x000ea80000100a00 */
[----:B------:R-:W3:Y:S04]  /*6e90*/  LDG.E.64 R36, desc[UR4][R24.64+0x3a98] ;  /* 0x003a980418247981 */ /* 0x000ee8000c1e1b00 */
[----:B------:R-:W3:Y:S04]  /*6ea0*/  LDG.E.64 R38, desc[UR4][R28.64+0x3a98] ;  /* 0x003a98041c267981 */ /* 0x000ee8000c1e1b00 */
[----:B------:R-:W4:Y:S04]  /*6eb0*/  LDG.E.64 R26, desc[UR4][R24.64+0x2710] ;  /* 0x00271004181a7981 */ /* 0x000f28000c1e1b00 */
[----:B------:R-:W4:Y:S01]  /*6ec0*/  LDG.E.64 R30, desc[UR4][R28.64+0x2710] ;  /* 0x002710041c1e7981 */ /* 0x000f22000c1e1b00 */
[----:B------:R-:W-:Y:S01]  /*6ed0*/  UMOV UR6, 0xcccccccd ;  /* 0xcccccccd00067882 */ /* 0x000fe20000000000 */
[----:B------:R-:W-:Y:S01]  /*6ee0*/  UMOV UR7, 0x4016cccc ;  /* 0x4016cccc00077882 */ /* 0x000fe20000000000 */
[----:B------:R-:W-:Y:S01]  /*6ef0*/  BSSY.RECONVERGENT B8, `(.L_x_178) ;  /* 0x0000024000087945 */ /* 0x000fe20003800200 */
[----:B---3--:R-:W-:-:S02]  /*6f00*/  DADD R36, R36, R38 ;  /* 0x0000000024247229 */ /* 0x008fc40000000026 */
[----:B----4-:R-:W-:-:S06]  /*6f10*/  DADD R26, R26, R30 ;  /* 0x000000001a1a7229 */ /* 0x010fcc000000001e */
[----:B------:R-:W-:Y:S02]  /*6f20*/  DADD R36, R20, R36 ;  /* 0x0000000014247229 */ /* 0x000fe40000000024 */
[----:B--2---:R-:W-:-:S06]  /*6f30*/  DADD R26, R26, R22 ;  /* 0x000000001a1a7229 */ /* 0x004fcc0000000016 */
        /* <DEDUP_REMOVED lines=31> */
.L_x_179:
[----:B------:R-:W-:Y:S05]  /*7130*/  BSYNC.RECONVERGENT B8 ;  /* 0x0000000000087941 */ /* 0x000fea0003800200 */
.L_x_178:
[----:B------:R-:W-:Y:S01]  /*7140*/  UMOV UR6, 0xcccccccd ;  /* 0xcccccccd00067882 */ /* 0x000fe20000000000 */
[----:B------:R-:W-:Y:S01]  /*7150*/  UMOV UR7, 0x4016cccc ;  /* 0x4016cccc00077882 */ /* 0x000fe20000000000 */
[----:B------:R-:W-:Y:S01]  /*7160*/  MOV R18, 0x1 ;  /* 0x0000000100127802 */ /* 0x000fe20000000f00 */
        /* <DEDUP_REMOVED lines=24> */
.L_x_181:
[----:B------:R-:W-:Y:S05]  /*72f0*/  BSYNC.RECONVERGENT B8 ;  /* 0x0000000000087941 */ /* 0x000fea0003800200 */
.L_x_180:
[----:B------:R-:W-:Y:S01]  /*7300*/  DADD R18, -R26, R46 ;  /* 0x000000001a127229 */ /* 0x000fe2000000012e */
[----:B------:R-:W-:Y:S01]  /*7310*/  UMOV UR6, 0xa0b5ed8d ;  /* 0xa0b5ed8d00067882 */ /* 0x000fe20000000000 */
[----:B------:R-:W-:Y:S01]  /*7320*/  UMOV UR7, 0x3eb0c6f7 ;  /* 0x3eb0c6f700077882 */ /* 0x000fe20000000000 */
[----:B------:R-:W-:Y:S02]  /*7330*/  IMAD.MOV.U32 R20, RZ, RZ, 0x0 ;  /* 0x00000000ff147424 */ /* 0x000fe400078e00ff */
[----:B------:R-:W-:-:S03]  /*7340*/  IMAD.MOV.U32 R21, RZ, RZ, 0x7ff00000 ;  /* 0x7ff00000ff157424 */ /* 0x000fc600078e00ff */
[----:B------:R-:W-:Y:S01]  /*7350*/  DSETP.GE.AND P0, PT, R18, UR6, PT ;  /* 0x0000000612007e2a */ /* 0x000fe2000bf06000 */
[----:B------:R-:W-:Y:S02]  /*7360*/  IMAD.MOV.U32 R18, RZ, RZ, 0x0 ;  /* 0x00000000ff127424 */ /* 0x000fe400078e00ff */
[----:B------:R-:W-:-:S11]  /*7370*/  IMAD.MOV.U32 R19, RZ, RZ, -0x40100000 ;  /* 0xbff00000ff137424 */ /* 0x000fd600078e00ff */
[----:B------:R-:W-:Y:S05]  /*7380*/  @!P0 BRA `(.L_x_172) ;  /* 0x0000000400f48947 */ /* 0x000fea0003800000 */
[----:B------:R-:W-:-:S06]  /*7390*/  DSETP.GT.AND P0, PT, R46, R26, PT ;  /* 0x0000001a2e00722a */ /* 0x000fcc0003f04000 */
[----:B------:R-:W-:Y:S02]  /*73a0*/  FSEL R18, R42, RZ, P0 ;  /* 0x000000ff2a127208 */ /* 0x000fe40000000000 */
[----:B------:R-:W-:Y:S02]  /*73b0*/  FSEL R19, R43, -1.875, P0 ;  /* 0xbff000002b137808 */ /* 0x000fe40000000000 */
[----:B------:R-:W-:Y:S02]  /*73c0*/  FSEL R20, R44, RZ, P0 ;  /* 0x000000ff2c147208 */ /* 0x000fe40000000000 */
[----:B------:R-:W-:Y:S01]  /*73d0*/  FSEL R21, R45, +QNAN , P0 ;  /* 0x7ff000002d157808 */ /* 0x000fe20000000000 */
[----:B------:R-:W-:Y:S06]  /*73e0*/  BRA `(.L_x_172) ;  /* 0x0000000400dc7947 */ /* 0x000fec0003800000 */
.L_x_177:
[C---:B------:R-:W-:Y:S01]  /*73f0*/  IMAD.IADD R30, R1.reuse, 0x1, R4 ;  /* 0x00000001011e7824 */ /* 0x040fe200078e0204 */
[----:B------:R-:W0:Y:S01]  /*7400*/  LDC.64 R22, c[0x0][0x3a0] ;  /* 0x0000e800ff167b82 */ /* 0x000e220000000a00 */
[C---:B------:R-:W-:Y:S01]  /*7410*/  IMAD.IADD R38, R1.reuse, 0x1, R12 ;  /* 0x0000000101267824 */ /* 0x040fe200078e020c */
[----:B------:R-:W1:Y:S02]  /*7420*/  LDCU.64 UR6, c[0x0][0x3a0] ;  /* 0x00007400ff0677ac */ /* 0x000e640008000a00 */
[----:B------:R-:W2:Y:S01]  /*7430*/  LDL.S8 R26, [R30+0x5129] ;  /* 0x005129001e1a7983 */ /* 0x000ea20000100200 */
[----:B------:R-:W-:-:S03]  /*7440*/  IMAD.IADD R36, R1, 0x1, R7 ;  /* 0x0000000101247824 */ /* 0x000fc600078e0207 */
[----:B------:R3:W4:Y:S04]  /*7450*/  LDL.S8 R29, [R30+0x5128] ;  /* 0x005128001e1d7983 */ /* 0x0007280000100200 */
[----:B------:R-:W5:Y:S04]  /*7460*/  LDL.S8 R28, [R38+0x5142] ;  /* 0x00514200261c7983 */ /* 0x000f680000100200 */
[----:B------:R-:W5:Y:S01]  /*7470*/  LDL.S8 R31, [R36+0x5143] ;  /* 0x00514300241f7983 */ /* 0x000f620000100200 */
[----:B------:R-:W-:-:S03]  /*7480*/  IMAD.IADD R39, R1, 0x1, R13 ;  /* 0x0000000101277824 */ /* 0x000fc600078e020d */
[----:B------:R-:W5:Y:S04]  /*7490*/  LDL.S8 R37, [R36+0x5144] ;  /* 0x0051440024257983 */ /* 0x000f680000100200 */
[----:B------:R-:W5:Y:S01]  /*74a0*/  LDL.S8 R39, [R39+0x5127] ;  /* 0x0051270027277983 */ /* 0x000f620000100200 */
[----:B------:R-:W-:Y:S01]  /*74b0*/  PRMT R41, R3, 0x8880, RZ ;  /* 0x0000888003297816 */ /* 0x000fe200000000ff */
[----:B------:R-:W-:Y:S01]  /*74c0*/  IMAD.IADD R45, R24, 0x1, R11 ;  /* 0x00000001182d7824 */ /* 0x000fe200078e020b */
[----:B---3--:R-:W-:-:S03]  /*74d0*/  PRMT R30, R8, 0x8880, RZ ;  /* 0x00008880081e7816 */ /* 0x008fc600000000ff */
[----:B0-----:R-:W-:-:S04]  /*74e0*/  IMAD.WIDE R44, R45, 0x8, R22 ;  /* 0x000000082d2c7825 */ /* 0x001fc800078e0216 */
[----:B--2---:R-:W-:-:S04]  /*74f0*/  IMAD.WIDE R26, R26, 0x19, RZ ;  /* 0x000000191a1a7825 */ /* 0x004fc800078e02ff */
[----:B----4-:R-:W-:-:S04]  /*7500*/  IMAD.WIDE R26, R29, 0x7d, R26 ;  /* 0x0000007d1d1a7825 */ /* 0x010fc800078e021a */
[----:B-----5:R-:W-:-:S04]  /*7510*/  IMAD.WIDE R28, R28, 0x19, RZ ;  /* 0x000000191c1c7825 */ /* 0x020fc800078e02ff */
[----:B------:R-:W-:-:S04]  /*7520*/  IMAD.WIDE R26, R31, 0x5, R26 ;  /* 0x000000051f1a7825 */ /* 0x000fc800078e021a */
[----:B------:R-:W-:Y:S01]  /*7530*/  IMAD.WIDE R28, R41, 0x7d, R28 ;  /* 0x0000007d291c7825 */ /* 0x000fe200078e021c */
[----:B------:R-:W-:-:S03]  /*7540*/  IADD3 R26, P0, PT, R37, R26, RZ ;  /* 0x0000001a251a7210 */ /* 0x000fc60007f1e0ff */
[----:B------:R-:W-:Y:S01]  /*7550*/  IMAD.MOV.U32 R31, RZ, RZ, R30 ;  /* 0x000000ffff1f7224 */ /* 0x000fe200078e001e */
[----:B------:R-:W-:Y:S02]  /*7560*/  LEA.HI.X.SX32 R27, R37, R27, 0x1, P0 ;  /* 0x0000001b251b7211 */ /* 0x000fe400000f0eff */
[C---:B-1----:R-:W-:Y:S01]  /*7570*/  LEA R40, P0, R26.reuse, UR6, 0x3 ;  /* 0x000000061a287c11 */ /* 0x042fe2000f8018ff */
[----:B------:R-:W-:Y:S01]  /*7580*/  IMAD.WIDE R28, R31, 0x5, R28 ;  /* 0x000000051f1c7825 */ /* 0x000fe200078e021c */
[----:B------:R-:W2:Y:S02]  /*7590*/  LDG.E.64 R36, desc[UR4][R44.64+0x6178] ;  /* 0x006178042c247981 */ /* 0x000ea4000c1e1b00 */
[----:B------:R-:W-:Y:S02]  /*75a0*/  LEA.HI.X R41, R26, UR7, R27, 0x3, P0 ;  /* 0x000000071a297c11 */ /* 0x000fe400080f1c1b */
[C---:B------:R-:W-:Y:S01]  /*75b0*/  IADD3 R22, P1, PT, R39.reuse, R28, RZ ;  /* 0x0000001c27167210 */ /* 0x040fe20007f3e0ff */
[----:B------:R-:W3:Y:S03]  /*75c0*/  LDG.E.64 R26, desc[UR4][R44.64+0x5ea8] ;  /* 0x005ea8042c1a7981 */ /* 0x000ee6000c1e1b00 */
[----:B------:R-:W-:Y:S01]  /*75d0*/  LEA.HI.X.SX32 R29, R39, R29, 0x1, P1 ;  /* 0x0000001d271d7211 */ /* 0x000fe200008f0eff */
[----:B------:R-:W2:Y:S01]  /*75e0*/  LDG.E.64 R42, desc[UR4][R40.64+0x76e8] ;  /* 0x0076e804282a7981 */ /* 0x000ea2000c1e1b00 */
[----:B------:R-:W-:-:S03]  /*75f0*/  LEA R46, P0, R22, UR6, 0x3 ;  /* 0x00000006162e7c11 */ /* 0x000fc6000f8018ff */
[----:B------:R-:W3:Y:S01]  /*7600*/  LDG.E.64 R38, desc[UR4][R40.64+0x6360] ;  /* 0x0063600428267981 */ /* 0x000ee2000c1e1b00 */
[----:B------:R-:W-:-:S05]  /*7610*/  LEA.HI.X R47, R22, UR7, R29, 0x3, P0 ;  /* 0x00000007162f7c11 */ /* 0x000fca00080f1c1d */
[----:B------:R-:W4:Y:S04]  /*7620*/  LDG.E.64 R30, desc[UR4][R46.64+0x6360] ;  /* 0x006360042e1e7981 */ /* 0x000f28000c1e1b00 */
[----:B------:R-:W5:Y:S01]  /*7630*/  LDG.E.64 R28, desc[UR4][R46.64+0x76e8] ;  /* 0x0076e8042e1c7981 */ /* 0x000f62000c1e1b00 */
[----:B------:R-:W-:-:S06]  /*7640*/  IMAD R22, R25, 0x8, R6 ;  /* 0x0000000819167824 */ /* 0x000fcc00078e0206 */
[----:B------:R-:W5:Y:S01]  /*7650*/  LDL.64 R22, [R22] ;  /* 0x0000000016167983 */ /* 0x000f620000100a00 */
[----:B------:R-:W-:-:S05]  /*7660*/  IMAD.IADD R11, R24, 0x1, -R11 ;  /* 0x00000001180b7824 */ /* 0x000fca00078e0a0b */
[----:B------:R-:W-:-:S04]  /*7670*/  IABS R11, R11 ;  /* 0x0000000b000b7213 */ /* 0x000fc80000000000 */
[----:B------:R-:W0:Y:S01]  /*7680*/  I2F.F64 R24, R11 ;  /* 0x0000000b00187312 */ /* 0x000e220000201c00 */
[----:B------:R-:W-:Y:S01]  /*7690*/  UMOV UR6, 0x64b31d04 ;  /* 0x64b31d0400067882 */ /* 0x000fe20000000000 */
[----:B------:R-:W-:Y:S01]  /*76a0*/  UMOV UR7, 0x3feef3e8 ;  /* 0x3feef3e800077882 */ /* 0x000fe20000000000 */
[----:B------:R-:W-:Y:S01]  /*76b0*/  BSSY.RECONVERGENT B8, `(.L_x_182) ;  /* 0x0000029000087945 */ /* 0x000fe20003800200 */
[----:B--2---:R-:W-:Y:S02]  /*76c0*/  DADD R36, R36, R42 ;  /* 0x0000000024247229 */ /* 0x004fe4000000002a */
[----:B---3--:R-:W-:-:S08]  /*76d0*/  DADD R26, R26, R38 ;  /* 0x000000001a1a7229 */ /* 0x008fd00000000026 */
[----:B----4-:R-:W-:Y:S02]  /*76e0*/  DADD R26, R26, R30 ;  /* 0x000000001a1a7229 */ /* 0x010fe4000000001e */
[----:B-----5:R-:W-:-:S06]  /*76f0*/  DADD R28, R36, R28 ;  /* 0x00000000241c7229 */ /* 0x020fcc000000001c */
[----:B0-----:R-:W-:Y:S02]  /*7700*/  DFMA R24, R24, -UR6, R26 ;  /* 0x8000000618187c2b */ /* 0x001fe4000800001a */
[----:B------:R-:W-:-:S06]  /*7710*/  DADD R28, R20, R28 ;  /* 0x00000000141c7229 */ /* 0x000fcc000000001c */
[----:B------:R-:W-:Y:S02]  /*7720*/  DADD R22, R24, R22 ;  /* 0x0000000018167229 */ /* 0x000fe40000000016 */
[----:B------:R-:W-:Y:S01]  /*7730*/  DSETP.GT.AND P0, PT, |R28|, R18, PT ;  /* 0x000000121c00722a */ /* 0x000fe20003f04200 */
[----:B------:R-:W-:Y:S01]  /*7740*/  UMOV UR6, 0xcccccccd ;  /* 0xcccccccd00067882 */ /* 0x000fe20000000000 */
[----:B------:R-:W-:-:S06]  /*7750*/  UMOV UR7, 0x4016cccc ;  /* 0x4016cccc00077882 */ /* 0x000fcc0000000000 */
        /* <DEDUP_REMOVED lines=30> */
.L_x_183:
[----:B------:R-:W-:Y:S05]  /*7940*/  BSYNC.RECONVERGENT B8 ;  /* 0x0000000000087941 */ /* 0x000fea0003800200 */
.L_x_182:
        /* <DEDUP_REMOVED lines=27> */
.L_x_185:
[----:B------:R-:W-:Y:S05]  /*7b00*/  BSYNC.RECONVERGENT B8 ;  /* 0x0000000000087941 */ /* 0x000fea0003800200 */
.L_x_184:
[----:B------:R-:W-:-:S06]  /*7b10*/  DSETP.GT.AND P0, PT, R46, R26, PT ;  /* 0x0000001a2e00722a */ /* 0x000fcc0003f04000 */
[----:B------:R-:W-:Y:S02]  /*7b20*/  FSEL R18, R42, RZ, P0 ;  /* 0x000000ff2a127208 */ /* 0x000fe40000000000 */
[----:B------:R-:W-:Y:S02]  /*7b30*/  FSEL R19, R43, -1.875, P0 ;  /* 0xbff000002b137808 */ /* 0x000fe40000000000 */
[----:B------:R-:W-:Y:S02]  /*7b40*/  FSEL R20, R44, RZ, P0 ;  /* 0x000000ff2c147208 */ /* 0x000fe40000000000 */
[----:B------:R-:W-:-:S07]  /*7b50*/  FSEL R21, R45, +QNAN , P0 ;  /* 0x7ff000002d157808 */ /* 0x000fce0000000000 */
.L_x_172:
[----:B------:R-:W-:Y:S05]  /*7b60*/  BSYNC.RECONVERGENT B5 ;  /* 0x0000000000057941 */ /* 0x000fea0003800200 */
.L_x_163:
[----:B------:R-:W-:Y:S01]  /*7b70*/  DSETP.GEU.AND P0, PT, R18, -2500, PT ;  /* 0xc0a388001200742a */ /* 0x000fe20003f0e000 */
[----:B------:R-:W-:Y:S01]  /*7b80*/  UMOV UR6, 0xff800000 ;  /* 0xff80000000067882 */ /* 0x000fe20000000000 */
[----:B------:R-:W-:-:S04]  /*7b90*/  UMOV UR7, 0x41cdcd64 ;  /* 0x41cdcd6400077882 */ /* 0x000fc80000000000 */
[----:B------:R-:W-:Y:S02]  /*7ba0*/  FSEL R20, R20, RZ, P0 ;  /* 0x000000ff14147208 */ /* 0x000fe40000000000 */
[----:B------:R-:W-:Y:S02]  /*7bb0*/  FSEL R21, R21, RZ, P0 ;  /* 0x000000ff15157208 */ /* 0x000fe40000000000 */
[----:B------:R-:W-:Y:S02]  /*7bc0*/  FSEL R18, R18, RZ, P0 ;  /* 0x000000ff12127208 */ /* 0x000fe40000000000 */
[----:B------:R-:W-:Y:S02]  /*7bd0*/  FSEL R19, R19, -5.287109375, P0 ;  /* 0xc0a9300013137808 */ /* 0x000fe40000000000 */
[----:B------:R-:W-:-:S14]  /*7be0*/  DSETP.GEU.AND P1, PT, |R20|, UR6, PT ;  /* 0x0000000614007e2a */ /* 0x000fdc000bf2e200 */
[----:B------:R-:W-:Y:S01]  /*7bf0*/  @!P1 VIADD R11, R13, 0xffffffff ;  /* 0xffffffff0d0b9836 */ /* 0x000fe20000000000 */
[----:B------:R-:W-:Y:S01]  /*7c00*/  @!P1 MOV R32, R20 ;  /* 0x0000001400209202 */ /* 0x000fe20000000f00 */
[----:B------:R-:W-:Y:S02]  /*7c10*/  @!P1 IMAD.MOV.U32 R34, RZ, RZ, R18 ;  /* 0x000000ffff229224 */ /* 0x000fe400078e0012 */
[----:B------:R-:W-:Y:S02]  /*7c20*/  @!P1 IMAD R11, R0, R11, R12 ;  /* 0x0000000b000b9224 */ /* 0x000fe400078e020c */
[----:B------:R-:W-:Y:S02]  /*7c30*/  @!P1 IMAD.MOV.U32 R35, RZ, RZ, R19 ;  /* 0x000000ffff239224 */ /* 0x000fe400078e0013 */
[----:B------:R-:W-:Y:S02]  /*7c40*/  @!P1 VIADD R22, R11, 0xffffffff ;  /* 0xffffffff0b169836 */ /* 0x000fe40000000000 */
[----:B------:R-:W-:-:S02]  /*7c50*/  @!P1 IMAD.MOV.U32 R33, RZ, RZ, R21 ;  /* 0x000000ffff219224 */ /* 0x000fc400078e0015 */
[----:B------:R-:W-:-:S05]  /*7c60*/  @!P1 IMAD R11, R22, 0x8, R1 ;  /* 0x00000008160b9824 */ /* 0x000fca00078e0201 */
[----:B------:R0:W-:Y:S04]  /*7c70*/  @!P1 STL.64 [R11+0x2950], R20 ;  /* 0x002950140b009387 */ /* 0x0001e80000100a00 */
[----:B------:R0:W-:Y:S02]  /*7c80*/  @!P1 STL.64 [R11+0x3cd8], R18 ;  /* 0x003cd8120b009387 */ /* 0x0001e40000100a00 */
.L_x_162:
[----:B------:R-:W-:Y:S05]  /*7c90*/  BSYNC.RECONVERGENT B6 ;  /* 0x0000000000067941 */ /* 0x000fea0003800200 */
.L_x_161:
[----:B------:R-:W-:Y:S01]  /*7ca0*/  VIADD R7, R7, 0x1 ;  /* 0x0000000107077836 */ /* 0x000fe20000000000 */
[C---:B------:R-:W-:Y:S01]  /*7cb0*/  ISETP.GT.U32.AND P1, PT, R4.reuse, 0x1, PT ;  /* 0x000000010400780c */ /* 0x040fe20003f24070 */
[----:B------:R-:W-:-:S03]  /*7cc0*/  VIADD R4, R4, 0xffffffff ;  /* 0xffffffff04047836 */ /* 0x000fc60000000000 */
[----:B------:R-:W-:-:S13]  /*7cd0*/  ISETP.GE.AND P0, PT, R7, R12, PT ;  /* 0x0000000c0700720c */ /* 0x000fda0003f06270 */
[----:B------:R-:W-:Y:S05]  /*7ce0*/  @!P0 BRA P1, `(.L_x_186) ;  /* 0xffffffe000548947 */ /* 0x000fea000083ffff */
.L_x_160:
[----:B------:R-:W-:Y:S05]  /*7cf0*/  BSYNC.RECONVERGENT B7 ;  /* 0x0000000000077941 */ /* 0x000fea0003800200 */
.L_x_159:
[----:B------:R-:W-:Y:S05]  /*7d00*/  @P2 BRA `(.L_x_187) ;  /* 0xffffffe0001c2947 */ /* 0x000fea000383ffff */
.L_x_130:
[----:B------:R-:W-:Y:S05]  /*7d10*/  BSYNC.RECONVERGENT B2 ;  /* 0x0000000000027941 */ /* 0x000fea0003800200 */
.L_x_129:
[C---:B------:R-:W-:Y:S01]  /*7d20*/  ISETP.NE.AND P0, PT, R12.reuse, R0, PT ;  /* 0x000000000c00720c */ /* 0x040fe20003f05270 */
[----:B------:R-:W-:-:S12]  /*7d30*/  VIADD R12, R12, 0x1 ;  /* 0x000000010c0c7836 */ /* 0x000fd80000000000 */
[----:B------:R-:W-:Y:S05]  /*7d40*/  @P0 BRA `(.L_x_188) ;  /* 0xffffffbc00dc0947 */ /* 0x000fea000383ffff */
.L_x_128:
[----:B------:R-:W-:Y:S05]  /*7d50*/  BSYNC.RECONVERGENT B3 ;  /* 0x0000000000037941 */ /* 0x000fea0003800200 */
.L_x_127:
[C---:B------:R-:W-:Y:S01]  /*7d60*/  ISETP.NE.AND P0, PT, R13.reuse, R2, PT ;  /* 0x000000020d00720c */ /* 0x040fe20003f05270 */
[----:B------:R-:W-:-:S12]  /*7d70*/  VIADD R13, R13, 0x1 ;  /* 0x000000010d0d7836 */ /* 0x000fd80000000000 */
[----:B------:R-:W-:Y:S05]  /*7d80*/  @P0 BRA `(.L_x_189) ;  /* 0xffffffbc00b80947 */ /* 0x000fea000383ffff */
[----:B------:R-:W-:Y:S05]  /*7d90*/  BSYNC.RECONVERGENT B4 ;  /* 0x0000000000047941 */ /* 0x000fea0003800200 */
.L_x_126:
[----:B------:R-:W-:Y:S02]  /*7da0*/  IMAD.MOV.U32 R10, RZ, RZ, RZ ;  /* 0x000000ffff0a7224 */ /* 0x000fe400078e00ff */
[----:B-----5:R-:W-:Y:S02]  /*7db0*/  IMAD.MOV.U32 R8, RZ, RZ, 0x1 ;  /* 0x00000001ff087424 */ /* 0x020fe400078e00ff */
[----:B------:R-:W-:Y:S02]  /*7dc0*/  IMAD.MOV.U32 R9, RZ, RZ, RZ ;  /* 0x000000ffff097224 */ /* 0x000fe400078e00ff */
[----:B0-----:R-:W-:Y:S02]  /*7dd0*/  IMAD.MOV.U32 R32, RZ, RZ, 0x0 ;  /* 0x00000000ff207424 */ /* 0x001fe400078e00ff */
[----:B------:R-:W-:-:S07]  /*7de0*/  IMAD.MOV.U32 R33, RZ, RZ, -0x100000 ;  /* 0xfff00000ff217424 */ /* 0x000fce00078e00ff */
.L_x_217:
[----:B------:R-:W-:Y:S01]  /*7df0*/  ISETP.NE.AND P0, PT, R0, RZ, PT ;  /* 0x000000ff0000720c */ /* 0x000fe20003f05270 */
[----:B------:R-:W-:-:S12]  /*7e00*/  BSSY.RECONVERGENT B3, `(.L_x_190) ;  /* 0x00001a3000037945 */ /* 0x000fd80003800200 */
[----:B------:R-:W-:Y:S05]  /*7e10*/  @!P0 BRA `(.L_x_191) ;  /* 0x0000001800848947 */ /* 0x000fea0003800000 */
[----:B------:R-:W-:-:S05]  /*7e20*/  IMAD.IADD R4, R1, 0x1, R8 ;  /* 0x0000000101047824 */ /* 0x000fca00078e0208 */
[----:B------:R-:W3:Y:S01]  /*7e30*/  LDL.U8 R3, [R4+0x5128] ;  /* 0x0051280004037983 */ /* 0x000ee20000100000 */
[----:B------:R-:W-:Y:S01]  /*7e40*/  IMAD.MOV.U32 R7, RZ, RZ, 0x1 ;  /* 0x00000001ff077424 */ /* 0x000fe200078e00ff */
[----:B---3--:R-:W-:-:S07]  /*7e50*/  PRMT R3, R3, 0x8880, RZ ;  /* 0x0000888003037816 */ /* 0x008fce00000000ff */
.L_x_216:
[----:B--2---:R-:W-:-:S05]  /*7e60*/  IMAD.IADD R20, R1, 0x1, R7 ;  /* 0x0000000101147824 */ /* 0x004fca00078e0207 */
[----:B------:R-:W2:Y:S01]  /*7e70*/  LDL.U8 R14, [R20+0x5143] ;  /* 0x00514300140e7983 */ /* 0x000ea20000100000 */
[----:B------:R-:W-:Y:S01]  /*7e80*/  BSSY.RECONVERGENT B2, `(.L_x_192) ;  /* 0x0000163000027945 */ /* 0x000fe20003800200 */
[----:B------:R-:W-:Y:S02]  /*7e90*/  IMAD.MOV.U32 R54, RZ, RZ, 0x0 ;  /* 0x00000000ff367424 */ /* 0x000fe400078e00ff */
[----:B------:R-:W-:Y:S02]  /*7ea0*/  IMAD.MOV.U32 R55, RZ, RZ, 0x7ff00000 ;  /* 0x7ff00000ff377424 */ /* 0x000fe400078e00ff */
[----:B------:R-:W-:Y:S02]  /*7eb0*/  IMAD.MOV.U32 R52, RZ, RZ, 0x0 ;  /* 0x00000000ff347424 */ /* 0x000fe400078e00ff */
[----:B------:R-:W-:Y:S01]  /*7ec0*/  IMAD.MOV.U32 R53, RZ, RZ, -0x40100000 ;  /* 0xbff00000ff357424 */ /* 0x000fe200078e00ff */
[----:B--2---:R-:W-:-:S05]  /*7ed0*/  PRMT R31, R14, 0x8880, RZ ;  /* 0x000088800e1f7816 */ /* 0x004fca00000000ff */
[----:B-1----:R-:W-:-:S05]  /*7ee0*/  IMAD.IADD R11, R3, 0x1, R31 ;  /* 0x00000001030b7824 */ /* 0x002fca00078e021f */
[----:B------:R-:W-:-:S13]  /*7ef0*/  ISETP.NE.AND P0, PT, R11, 0x3, PT ;  /* 0x000000030b00780c */ /* 0x000fda0003f05270 */
[----:B------:R-:W-:Y:S05]  /*7f00*/  @P0 BRA `(.L_x_193) ;  /* 0x0000001400680947 */ /* 0x000fea0003800000 */
[----:B------:R-:W2:Y:S01]  /*7f10*/  LDL.S8 R27, [R4+0x5129] ;  /* 0x00512900041b7983 */ /* 0x000ea20000100200 */
[----:B------:R-:W0:Y:S03]  /*7f20*/  LDCU.64 UR6, c[0x0][0x3a0] ;  /* 0x00007400ff0677ac */ /* 0x000e260008000a00 */
[----:B------:R-:W3:Y:S01]  /*7f30*/  LDL.S8 R11, [R20+0x5144] ;  /* 0x00514400140b7983 */ /* 0x000ee20000100200 */
[----:B------:R-:W-:-:S04]  /*7f40*/  PRMT R14, R14, 0x8880, RZ ;  /* 0x000088800e0e7816 */ /* 0x000fc800000000ff */
[----:B------:R-:W-:-:S03]  /*7f50*/  SHF.R.S32.HI R15, RZ, 0x1f, R14 ;  /* 0x0000001fff0f7819 */ /* 0x000fc6000001140e */
[----:B------:R-:W-:-:S04]  /*7f60*/  IMAD.WIDE R18, R3, 0x5, R14 ;  /* 0x0000000503127825 */ /* 0x000fc800078e020e */
[----:B--2---:R-:W-:Y:S01]  /*7f70*/  IMAD.WIDE R12, R27, 0x19, RZ ;  /* 0x000000191b0c7825 */ /* 0x004fe200078e02ff */
[----:B---3--:R-:W-:-:S03]  /*7f80*/  SHF.R.S32.HI R29, RZ, 0x1f, R11 ;  /* 0x0000001fff1d7819 */ /* 0x008fc6000001140b */
[----:B------:R-:W-:-:S04]  /*7f90*/  IMAD.WIDE R12, R3, 0x7d, R12 ;  /* 0x0000007d030c7825 */ /* 0x000fc800078e020c */
[----:B------:R-:W-:-:S03]  /*7fa0*/  IMAD.WIDE R12, R31, 0x5, R12 ;  /* 0x000000051f0c7825 */ /* 0x000fc600078e020c */
[----:B------:R-:W-:-:S04]  /*7fb0*/  IADD3 R23, P0, PT, R11, R12, RZ ;  /* 0x0000000c0b177210 */ /* 0x000fc80007f1e0ff */
[----:B0-----:R-:W-:Y:S01]  /*7fc0*/  LEA R22, P1, R23, UR6, 0x3 ;  /* 0x0000000617167c11 */ /* 0x001fe2000f8218ff */
[----:B------:R-:W-:Y:S01]  /*7fd0*/  IMAD.X R24, R13, 0x1, R29, P0 ;  /* 0x000000010d187824 */ /* 0x000fe200000e061d */
[----:B------:R-:W-:Y:S01]  /*7fe0*/  LEA R20, P0, R18, UR6, 0x3 ;  /* 0x0000000612147c11 */ /* 0x000fe2000f8018ff */
[----:B------:R-:W-:-:S03]  /*7ff0*/  IMAD.WIDE R12, R3, 0x19, RZ ;  /* 0x00000019030c7825 */ /* 0x000fc600078e02ff */
[----:B------:R-:W-:Y:S02]  /*8000*/  LEA.HI.X R21, R18, UR7, R19, 0x3, P0 ;  /* 0x0000000712157c11 */ /* 0x000fe400080f1c13 */
[----:B------:R-:W-:Y:S01]  /*8010*/  LEA.HI.X R23, R23, UR7, R24, 0x3, P1 ;  /* 0x0000000717177c11 */ /* 0x000fe200088f1c18 */
[----:B------:R-:W-:Y:S02]  /*8020*/  IMAD.WIDE R26, R27, 0x5, R12 ;  /* 0x000000051b1a7825 */ /* 0x000fe400078e020c */
[----:B------:R-:W2:Y:S01]  /*8030*/  LDG.E.64 R54, desc[UR4][R20.64+0xb248] ;  /* 0x00b2480414367981 */ /* 0x000ea2000c1e1b00 */
[----:B------:R-:W-:-:S03]  /*8040*/  IADD3 R14, P0, PT, R26, R14, RZ ;  /* 0x0000000e1a0e7210 */ /* 0x000fc60007f1e0ff */
[----:B------:R-:W2:Y:S04]  /*8050*/  LDG.E.64 R18, desc[UR4][R22.64+0x9df8] ;  /* 0x009df80416127981 */ /* 0x000ea8000c1e1b00 */
[----:B------:R0:W3:Y:S01]  /*8060*/  LDG.E.64 R52, desc[UR4][R20.64+0xb180] ;  /* 0x00b1800414347981 */ /* 0x0000e2000c1e1b00 */
[----:B------:R-:W-:Y:S01]  /*8070*/  IMAD.X R15, R27, 0x1, R15, P0 ;  /* 0x000000011b0f7824 */ /* 0x000fe200000e060f */
[C---:B------:R-:W-:Y:S02]  /*8080*/  LEA R34, P0, R14.reuse, UR6, 0x3 ;  /* 0x000000060e227c11 */ /* 0x040fe4000f8018ff */
[----:B------:R-:W3:Y:S02]  /*8090*/  LDG.E.64 R24, desc[UR4][R22.64+0x8a70] ;  /* 0x008a700416187981 */ /* 0x000ee4000c1e1b00 */
[----:B------:R-:W-:-:S05]  /*80a0*/  LEA.HI.X R35, R14, UR7, R15, 0x3, P0 ;  /* 0x000000070e237c11 */ /* 0x000fca00080f1c0f */
[----:B------:R-:W4:Y:S01]  /*80b0*/  LDG.E.64 R14, desc[UR4][R34.64+0x5208] ;  /* 0x00520804220e7981 */ /* 0x000f22000c1e1b00 */
[----:B------:R-:W-:Y:S01]  /*80c0*/  IMAD.WIDE R12, R31, 0x5, R12 ;  /* 0x000000051f0c7825 */ /* 0x000fe200078e020c */
[----:B------:R-:W-:Y:S02]  /*80d0*/  BSSY.RECONVERGENT B4, `(.L_x_194) ;  /* 0x000006b000047945 */ /* 0x000fe40003800200 */
[----:B------:R-:W-:-:S05]  /*80e0*/  IADD3 R11, P1, PT, R11, R12, RZ ;  /* 0x0000000c0b0b7210 */ /* 0x000fca0007f3e0ff */
[----:B0-----:R-:W-:Y:S01]  /*80f0*/  IMAD.X R20, R13, 0x1, R29, P1 ;  /* 0x000000010d147824 */ /* 0x001fe200008e061d */
[----:B------:R-:W-:-:S04]  /*8100*/  LEA R12, P1, R11, UR6, 0x3 ;  /* 0x000000060b0c7c11 */ /* 0x000fc8000f8218ff */
[----:B------:R-:W-:Y:S01]  /*8110*/  LEA.HI.X R13, R11, UR7, R20, 0x3, P1 ;  /* 0x000000070b0d7c11 */ /* 0x000fe200088f1c14 */
[----:B--2---:R-:W-:Y:S01]  /*8120*/  DADD R26, R54, R18 ;  /* 0x00000000361a7229 */ /* 0x004fe20000000012 */
[----:B------:R-:W-:Y:S02]  /*8130*/  IMAD.MOV.U32 R18, RZ, RZ, -0x800000 ;  /* 0xff800000ff127424 */ /* 0x000fe400078e00ff */
[----:B------:R-:W-:Y:S01]  /*8140*/  IMAD.MOV.U32 R19, RZ, RZ, 0x41cdcd64 ;  /* 0x41cdcd64ff137424 */ /* 0x000fe200078e00ff */
[----:B---3--:R-:W-:-:S05]  /*8150*/  DADD R24, R52, R24 ;  /* 0x0000000034187229 */ /* 0x008fca0000000018 */
[----:B------:R-:W-:-:S06]  /*8160*/  DSETP.GT.AND P0, PT, |R26|, R18, PT ;  /* 0x000000121a00722a */ /* 0x000fcc0003f04200 */
[----:B------:R-:W-:Y:S02]  /*8170*/  FSEL R42, R26, RZ, !P0 ;  /* 0x000000ff1a2a7208 */ /* 0x000fe40004000000 */
[----:B------:R-:W-:Y:S02]  /*8180*/  FSEL R44, R24, RZ, !P0 ;  /* 0x000000ff182c7208 */ /* 0x000fe40004000000 */
[----:B------:R-:W-:Y:S01]  /*8190*/  FSEL R45, R25, -1.875, !P0 ;  /* 0xbff00000192d7808 */ /* 0x000fe20004000000 */
[----:B------:R-:W-:Y:S01]  /*81a0*/  IMAD.MOV.U32 R48, RZ, RZ, R42 ;  /* 0x000000ffff307224 */ /* 0x000fe200078e002a */
[----:B------:R-:W-:Y:S01]  /*81b0*/  FSEL R43, R27, +QNAN , !P0 ;  /* 0x7ff000001b2b7808 */ /* 0x000fe20004000000 */
[----:B----4-:R-:W-:Y:S01]  /*81c0*/  DSETP.GEU.AND P0, PT, |R14|, R18, PT ;  /* 0x000000120e00722a */ /* 0x010fe20003f0e200 */
[----:B------:R-:W-:Y:S02]  /*81d0*/  IMAD.MOV.U32 R50, RZ, RZ, R44 ;  /* 0x000000ffff327224 */ /* 0x000fe400078e002c */
[----:B------:R-:W-:-:S02]  /*81e0*/  IMAD.MOV.U32 R51, RZ, RZ, R45 ;  /* 0x000000ffff337224 */ /* 0x000fc400078e002d */
[----:B------:R-:W-:-:S09]  /*81f0*/  IMAD.MOV.U32 R49, RZ, RZ, R43 ;  /* 0x000000ffff317224 */ /* 0x000fd200078e002b */
[----:B------:R-:W-:Y:S05]  /*8200*/  @P0 BRA `(.L_x_195) ;  /* 0x00000004005c0947 */ /* 0x000fea0003800000 */
[----:B------:R-:W2:Y:S01]  /*8210*/  LDG.E.64 R26, desc[UR4][R12.64+0x59d8] ;  /* 0x0059d8040c1a7981 */ /* 0x000ea2000c1e1b00 */
[----:B------:R-:W-:Y:S01]  /*8220*/  IMAD.MOV.U32 R50, RZ, RZ, R44 ;  /* 0x000000ffff327224 */ /* 0x000fe200078e002c */
[----:B------:R-:W-:Y:S01]  /*8230*/  MOV R49, R43 ;  /* 0x0000002b00317202 */ /* 0x000fe20000000f00 */
[----:B------:R-:W-:Y:S02]  /*8240*/  IMAD.MOV.U32 R51, RZ, RZ, R45 ;  /* 0x000000ffff337224 */ /* 0x000fe400078e002d */
[----:B------:R-:W-:Y:S01]  /*8250*/  IMAD.MOV.U32 R48, RZ, RZ, R42 ;  /* 0x000000ffff307224 */ /* 0x000fe200078e002a */
[----:B--2---:R-:W-:-:S14]  /*8260*/  DSETP.GEU.AND P0, PT, |R26|, R18, PT ;  /* 0x000000121a00722a */ /* 0x004fdc0003f0e200 */
[----:B------:R-:W-:Y:S05]  /*8270*/  @P0 BRA `(.L_x_195) ;  /* 0x0000000400400947 */ /* 0x000fea0003800000 */
[----:B------:R-:W2:Y:S04]  /*8280*/  LDG.E.64 R20, desc[UR4][R34.64+0x4e20] ;  /* 0x004e200422147981 */ /* 0x000ea8000c1e1b00 */
[----:B------:R-:W3:Y:S01]  /*8290*/  LDG.E.64 R22, desc[UR4][R12.64+0x55f0] ;  /* 0x0055f0040c167981 */ /* 0x000ee2000c1e1b00 */
[----:B------:R-:W-:Y:S01]  /*82a0*/  DADD R24, R54, R14 ;  /* 0x0000000036187229 */ /* 0x000fe2000000000e */
[----:B------:R-:W-:Y:S01]  /*82b0*/  UMOV UR6, 0xcccccccd ;  /* 0xcccccccd00067882 */ /* 0x000fe20000000000 */
[----:B------:R-:W-:Y:S01]  /*82c0*/  UMOV UR7, 0x4016cccc ;  /* 0x4016cccc00077882 */ /* 0x000fe20000000000 */
[----:B------:R-:W-:Y:S05]  /*82d0*/  BSSY.RECONVERGENT B5, `(.L_x_196) ;  /* 0x0000021000057945 */ /* 0x000fea0003800200 */
[----:B------:R-:W-:-:S08]  /*82e0*/  DADD R24, R26, R24 ;  /* 0x000000001a187229 */ /* 0x000fd00000000018 */
[----:B------:R-:W-:Y:S01]  /*82f0*/  DSETP.GT.AND P0, PT, |R24|, R18, PT ;  /* 0x000000121800722a */ /* 0x000fe20003f04200 */
[----:B------:R-:W-:-:S05]  /*8300*/  IMAD.MOV.U32 R18, RZ, RZ, 0x1 ;  /* 0x00000001ff127424 */ /* 0x000fca00078e00ff */
[----:B------:R-:W-:Y:S02]  /*8310*/  FSEL R48, R24, RZ, !P0 ;  /* 0x000000ff18307208 */ /* 0x000fe40004000000 */
[----:B------:R-:W-:-:S06]  /*8320*/  FSEL R49, R25, +QNAN , !P0 ;  /* 0x7ff0000019317808 */ /* 0x000fcc0004000000 */
[----:B------:R-:W-:-:S10]  /*8330*/  DADD R24, R48, 200 ;  /* 0x4069000030187429 */ /* 0x000fd40000000000 */
[----:B------:R-:W-:Y:S01]  /*8340*/  FSETP.GEU.AND P1, PT, |R25|, 6.5827683646048100446e-37, PT ;  /* 0x036000001900780b */ /* 0x000fe20003f2e200 */
[----:B--2---:R-:W-:-:S08]  /*8350*/  DADD R20, R52, R20 ;  /* 0x0000000034147229 */ /* 0x004fd00000000014 */
[----:B---3--:R-:W-:-:S10]  /*8360*/  DADD R20, R20, R22 ;  /* 0x0000000014147229 */ /* 0x008fd40000000016 */
[----:B------:R-:W-:Y:S02]  /*8370*/  FSEL R50, R20, RZ, !P0 ;  /* 0x000000ff14327208 */ /* 0x000fe40004000000 */
        /* <DEDUP_REMOVED lines=22> */
.L_x_197:
[----:B------:R-:W-:Y:S05]  /*84e0*/  BSYNC.RECONVERGENT B5 ;  /* 0x0000000000057941 */ /* 0x000fea0003800200 */
.L_x_196:
        /* <DEDUP_REMOVED lines=33> */
.L_x_199:
[----:B------:R-:W-:Y:S05]  /*8700*/  BSYNC.RECONVERGENT B5 ;  /* 0x0000000000057941 */ /* 0x000fea0003800200 */
.L_x_198:
[----:B------:R-:W-:-:S06]  /*8710*/  DSETP.GEU.AND P0, PT, R26, R46, PT ;  /* 0x0000002e1a00722a */ /* 0x000fcc0003f0e000 */
[----:B------:R-:W-:Y:S02]  /*8720*/  FSEL R46, R46, R26, !P0 ;  /* 0x0000001a2e2e7208 */ /* 0x000fe40004000000 */
[----:B------:R-:W-:Y:S02]  /*8730*/  FSEL R47, R47, R27, !P0 ;  /* 0x0000001b2f2f7208 */ /* 0x000fe40004000000 */
[----:B------:R-:W-:Y:S02]  /*8740*/  FSEL R50, R50, R44, !P0 ;  /* 0x0000002c32327208 */ /* 0x000fe40004000000 */
[----:B------:R-:W-:Y:S02]  /*8750*/  FSEL R51, R51, R45, !P0 ;  /* 0x0000002d33337208 */ /* 0x000fe40004000000 */
[----:B------:R-:W-:Y:S02]  /*8760*/  FSEL R48, R48, R42, !P0 ;  /* 0x0000002a30307208 */ /* 0x000fe40004000000 */
[----:B------:R-:W-:-:S07]  /*8770*/  FSEL R49, R49, R43, !P0 ;  /* 0x0000002b31317208 */ /* 0x000fce0004000000 */
.L_x_195:
[----:B------:R-:W-:Y:S05]  /*8780*/  BSYNC.RECONVERGENT B4 ;  /* 0x0000000000047941 */ /* 0x000fea0003800200 */
.L_x_194:
[----:B------:R-:W-:Y:S01]  /*8790*/  IMAD.MOV.U32 R18, RZ, RZ, -0x800000 ;  /* 0xff800000ff127424 */ /* 0x000fe200078e00ff */
[----:B------:R-:W-:Y:S01]  /*87a0*/  BSSY.RECONVERGENT B4, `(.L_x_200) ;  /* 0x0000055000047945 */ /* 0x000fe20003800200 */
[----:B------:R-:W-:Y:S02]  /*87b0*/  IMAD.MOV.U32 R19, RZ, RZ, 0x41cdcd64 ;  /* 0x41cdcd64ff137424 */ /* 0x000fe400078e00ff */
[----:B------:R-:W-:Y:S02]  /*87c0*/  IMAD.MOV.U32 R44, RZ, RZ, R50 ;  /* 0x000000ffff2c7224 */ /* 0x000fe400078e0032 */
[----:B------:R-:W-:Y:S02]  /*87d0*/  IMAD.MOV.U32 R45, RZ, RZ, R51 ;  /* 0x000000ffff2d7224 */ /* 0x000fe400078e0033 */
[----:B------:R-:W-:Y:S01]  /*87e0*/  DSETP.GEU.AND P0, PT, |R14|, R18, PT ;  /* 0x000000120e00722a */ /* 0x000fe20003f0e200 */
[----:B------:R-:W-:Y:S02]  /*87f0*/  IMAD.MOV.U32 R42, RZ, RZ, R48 ;  /* 0x000000ffff2a7224 */ /* 0x000fe400078e0030 */
[----:B------:R-:W-:-:S11]  /*8800*/  IMAD.MOV.U32 R43, RZ, RZ, R49 ;  /* 0x000000ffff2b7224 */ /* 0x000fd600078e0031 */
[----:B------:R-:W-:Y:S05]  /*8810*/  @P0 BRA `(.L_x_201) ;  /* 0x0000000400340947 */ /* 0x000fea0003800000 */
        /* <DEDUP_REMOVED lines=35> */
.L_x_203:
[----:B------:R-:W-:Y:S05]  /*8a50*/  BSYNC.RECONVERGENT B5 ;  /* 0x0000000000057941 */ /* 0x000fea0003800200 */
.L_x_202:
        /* <DEDUP_REMOVED lines=33> */
.L_x_205:
[----:B------:R-:W-:Y:S05]  /*8c70*/  BSYNC.RECONVERGENT B5 ;  /* 0x0000000000057941 */ /* 0x000fea0003800200 */
.L_x_204:
[----:B------:R-:W-:-:S06]  /*8c80*/  DSETP.GEU.AND P0, PT, R26, R46, PT ;  /* 0x0000002e1a00722a */ /* 0x000fcc0003f0e000 */
[----:B------:R-:W-:Y:S02]  /*8c90*/  FSEL R44, R44, R50, !P0 ;  /* 0x000000322c2c7208 */ /* 0x000fe40004000000 */
[----:B------:R-:W-:Y:S02]  /*8ca0*/  FSEL R45, R45, R51, !P0 ;  /* 0x000000332d2d7208 */ /* 0x000fe40004000000 */
[----:B------:R-:W-:Y:S02]  /*8cb0*/  FSEL R42, R42, R48, !P0 ;  /* 0x000000302a2a7208 */ /* 0x000fe40004000000 */
[----:B------:R-:W-:Y:S02]  /*8cc0*/  FSEL R43, R43, R49, !P0 ;  /* 0x000000312b2b7208 */ /* 0x000fe40004000000 */
[----:B------:R-:W-:Y:S02]  /*8cd0*/  FSEL R46, R46, R26, !P0 ;  /* 0x0000001a2e2e7208 */ /* 0x000fe40004000000 */
[----:B------:R-:W-:-:S07]  /*8ce0*/  FSEL R47, R47, R27, !P0 ;  /* 0x0000001b2f2f7208 */ /* 0x000fce0004000000 */
.L_x_201:
[----:B------:R-:W-:Y:S05]  /*8cf0*/  BSYNC.RECONVERGENT B4 ;  /* 0x0000000000047941 */ /* 0x000fea0003800200 */
.L_x_200:
[----:B------:R-:W2:Y:S01]  /*8d00*/  LDG.E.64 R18, desc[UR4][R12.64+0x59d8] ;  /* 0x0059d8040c127981 */ /* 0x000ea2000c1e1b00 */
[----:B------:R-:W-:Y:S01]  /*8d10*/  IMAD.MOV.U32 R20, RZ, RZ, -0x800000 ;  /* 0xff800000ff147424 */ /* 0x000fe200078e00ff */
[----:B------:R-:W-:Y:S01]  /*8d20*/  BSSY.RECONVERGENT B4, `(.L_x_206) ;  /* 0x0000053000047945 */ /* 0x000fe20003800200 */
[----:B------:R-:W-:Y:S01]  /*8d30*/  IMAD.MOV.U32 R21, RZ, RZ, 0x41cdcd64 ;  /* 0x41cdcd64ff157424 */ /* 0x000fe200078e00ff */
[----:B------:R-:W-:Y:S01]  /*8d40*/  MOV R14, R42 ;  /* 0x0000002a000e7202 */ /* 0x000fe20000000f00 */
[----:B------:R-:W-:Y:S02]  /*8d50*/  IMAD.MOV.U32 R34, RZ, RZ, R44 ;  /* 0x000000ffff227224 */ /* 0x000fe400078e002c */
[----:B------:R-:W-:Y:S02]  /*8d60*/  IMAD.MOV.U32 R35, RZ, RZ, R45 ;  /* 0x000000ffff237224 */ /* 0x000fe400078e002d */
[----:B------:R-:W-:Y:S01]  /*8d70*/  IMAD.MOV.U32 R15, RZ, RZ, R43 ;  /* 0x000000ffff0f7224 */ /* 0x000fe200078e002b */
[----:B--2---:R-:W-:-:S14]  /*8d80*/  DSETP.GEU.AND P0, PT, |R18|, R20, PT ;  /* 0x000000141200722a */ /* 0x004fdc0003f0e200 */
[----:B------:R-:W-:Y:S05]  /*8d90*/  @P0 BRA `(.L_x_207) ;  /* 0x00000004002c0947 */ /* 0x000fea0003800000 */
[----:B------:R-:W2:Y:S01]  /*8da0*/  LDG.E.64 R12, desc[UR4][R12.64+0x55f0] ;  /* 0x0055f0040c0c7981 */ /* 0x000ea2000c1e1b00 */
[----:B------:R-:W-:Y:S01]  /*8db0*/  DADD R18, R54, R18 ;  /* 0x0000000036127229 */ /* 0x000fe20000000012 */
[----:B------:R-:W-:Y:S01]  /*8dc0*/  UMOV UR6, 0xcccccccd ;  /* 0xcccccccd00067882 */ /* 0x000fe20000000000 */
[----:B------:R-:W-:Y:S01]  /*8dd0*/  UMOV UR7, 0x4016cccc ;  /* 0x4016cccc00077882 */ /* 0x000fe20000000000 */
[----:B------:R-:W-:Y:S05]  /*8de0*/  BSSY.RECONVERGENT B5, `(.L_x_208) ;  /* 0x000001d000057945 */ /* 0x000fea0003800200 */
[----:B------:R-:W-:Y:S02]  /*8df0*/  DSETP.GT.AND P0, PT, |R18|, R20, PT ;  /* 0x000000141200722a */ /* 0x000fe40003f04200 */
[----:B--2---:R-:W-:-:S10]  /*8e00*/  DADD R14, R52, R12 ;  /* 0x00000000340e7229 */ /* 0x004fd4000000000c */
[----:B------:R-:W-:Y:S02]  /*8e10*/  FSEL R34, R14, RZ, !P0 ;  /* 0x000000ff0e227208 */ /* 0x000fe40004000000 */
[----:B------:R-:W-:-:S06]  /*8e20*/  FSEL R35, R15, -1.875, !P0 ;  /* 0xbff000000f237808 */ /* 0x000fcc0004000000 */
[----:B------:R-:W-:Y:S01]  /*8e30*/  DADD R14, R34, -UR6 ;  /* 0x80000006220e7e29 */ /* 0x000fe20008000000 */
[----:B------:R-:W-:Y:S01]  /*8e40*/  UMOV UR6, 0x3a29c77a ;  /* 0x3a29c77a00067882 */ /* 0x000fe20000000000 */
[----:B------:R-:W-:-:S06]  /*8e50*/  UMOV UR7, 0x3fffcb92 ;  /* 0x3fffcb9200077882 */ /* 0x000fcc0000000000 */
[----:B------:R-:W-:Y:S01]  /*8e60*/  DFMA R22, R16, UR6, R14 ;  /* 0x0000000610167c2b */ /* 0x000fe2000800000e */
[----:B------:R-:W-:-:S05]  /*8e70*/  IMAD.MOV.U32 R14, RZ, RZ, 0x1 ;  /* 0x00000001ff0e7424 */ /* 0x000fca00078e00ff */
[----:B------:R-:W0:Y:S02]  /*8e80*/  MUFU.RCP64H R15, R23 ;  /* 0x00000017000f7308 */ /* 0x000e240000001800 */
[----:B0-----:R-:W-:-:S08]  /*8e90*/  DFMA R12, -R22, R14, 1 ;  /* 0x3ff00000160c742b */ /* 0x001fd0000000010e */
[----:B------:R-:W-:-:S08]  /*8ea0*/  DFMA R12, R12, R12, R12 ;  /* 0x0000000c0c0c722b */ /* 0x000fd0000000000c */
[----:B------:R-:W-:Y:S01]  /*8eb0*/  DFMA R12, R14, R12, R14 ;  /* 0x0000000c0e0c722b */ /* 0x000fe2000000000e */
[----:B------:R-:W-:Y:S02]  /*8ec0*/  FSEL R14, R18, RZ, !P0 ;  /* 0x000000ff120e7208 */ /* 0x000fe40004000000 */
[----:B------:R-:W-:-:S05]  /*8ed0*/  FSEL R15, R19, +QNAN , !P0 ;  /* 0x7ff00000130f7808 */ /* 0x000fca0004000000 */
[----:B------:R-:W-:Y:S02]  /*8ee0*/  DFMA R20, -R22, R12, 1 ;  /* 0x3ff000001614742b */ /* 0x000fe4000000010c */
[----:B------:R-:W-:-:S06]  /*8ef0*/  DADD R18, R14, 200 ;  /* 0x406900000e127429 */ /* 0x000fcc0000000000 */
[----:B------:R-:W-:-:S04]  /*8f00*/  DFMA R20, R12, R20, R12 ;  /* 0x000000140c14722b */ /* 0x000fc8000000000c */
[----:B------:R-:W-:-:S04]  /*8f10*/  FSETP.GEU.AND P1, PT, |R19|, 6.5827683646048100446e-37, PT ;  /* 0x036000001300780b */ /* 0x000fc80003f2e200 */
[----:B------:R-:W-:-:S08]  /*8f20*/  DMUL R26, R18, R20 ;  /* 0x00000014121a7228 */ /* 0x000fd00000000000 */
[----:B------:R-:W-:-:S08]  /*8f30*/  DFMA R12, -R22, R26, R18 ;  /* 0x0000001a160c722b */ /* 0x000fd00000000112 */
[----:B------:R-:W-:-:S10]  /*8f40*/  DFMA R26, R20, R12, R26 ;  /* 0x0000000c141a722b */ /* 0x000fd4000000001a */
[----:B------:R-:W-:-:S05]  /*8f50*/  FFMA R11, RZ, R23, R27 ;  /* 0x00000017ff0b7223 */ /* 0x000fca000000001b */
[----:B------:R-:W-:-:S13]  /*8f60*/  FSETP.GT.AND P0, PT, |R11|, 1.469367938527859385e-39, PT ;  /* 0x001000000b00780b */ /* 0x000fda0003f04200 */
[----:B------:R-:W-:Y:S05]  /*8f70*/  @P0 BRA P1, `(.L_x_209) ;  /* 0x00000000000c0947 */ /* 0x000fea0000800000 */
[----:B------:R-:W-:Y:S01]  /*8f80*/  IMAD.MOV.U32 R21, RZ, RZ, R23 ;  /* 0x000000ffff157224 */ /* 0x000fe200078e0017 */
[----:B------:R-:W-:-:S07]  /*8f90*/  MOV R37, 0x8fb0 ;  /* 0x00008fb000257802 */ /* 0x000fce0000000f00 */
[----:B------:R-:W-:Y:S05]  /*8fa0*/  CALL.REL.NOINC `($__internal_0_$__cuda_sm20_div_rn_f64_full) ;  /* 0x0000035000207944 */ /* 0x000fea0003c00000 */
.L_x_209:
[----:B------:R-:W-:Y:S05]  /*8fb0*/  BSYNC.RECONVERGENT B5 ;  /* 0x0000000000057941 */ /* 0x000fea0003800200 */
.L_x_208:
        /* <DEDUP_REMOVED lines=33> */
.L_x_211:
[----:B------:R-:W-:Y:S05]  /*91d0*/  BSYNC.RECONVERGENT B5 ;  /* 0x0000000000057941 */ /* 0x000fea0003800200 */
.L_x_210:
[----:B------:R-:W-:-:S06]  /*91e0*/  DSETP.GEU.AND P0, PT, R26, R46, PT ;  /* 0x0000002e1a00722a */ /* 0x000fcc0003f0e000 */
[----:B------:R-:W-:Y:S02]  /*91f0*/  FSEL R34, R34, R44, !P0 ;  /* 0x0000002c22227208 */ /* 0x000fe40004000000 */
[----:B------:R-:W-:Y:S02]  /*9200*/  FSEL R35, R35, R45, !P0 ;  /* 0x0000002d23237208 */ /* 0x000fe40004000000 */
[----:B------:R-:W-:Y:S02]  /*9210*/  FSEL R14, R14, R42, !P0 ;  /* 0x0000002a0e0e7208 */ /* 0x000fe40004000000 */
[----:B------:R-:W-:Y:S02]  /*9220*/  FSEL R15, R15, R43, !P0 ;  /* 0x0000002b0f0f7208 */ /* 0x000fe40004000000 */
[----:B------:R-:W-:Y:S02]  /*9230*/  FSEL R46, R46, R26, !P0 ;  /* 0x0000001a2e2e7208 */ /* 0x000fe40004000000 */
[----:B------:R-:W-:-:S07]  /*9240*/  FSEL R47, R47, R27, !P0 ;  /* 0x0000001b2f2f7208 */ /* 0x000fce0004000000 */
.L_x_207:
[----:B------:R-:W-:Y:S05]  /*9250*/  BSYNC.RECONVERGENT B4 ;  /* 0x0000000000047941 */ /* 0x000fea0003800200 */
.L_x_206:
[----:B------:R-:W-:Y:S01]  /*9260*/  UMOV UR6, 0xff800000 ;  /* 0xff80000000067882 */ /* 0x000fe20000000000 */
[----:B------:R-:W-:Y:S02]  /*9270*/  UMOV UR7, 0x41cdcd64 ;  /* 0x41cdcd6400077882 */ /* 0x000fe40000000000 */
[----:B------:R-:W-:-:S14]  /*9280*/  DSETP.GEU.AND P0, PT, |R14|, UR6, PT ;  /* 0x000000060e007e2a */ /* 0x000fdc000bf0e200 */
        /* <DEDUP_REMOVED lines=28> */
.L_x_213:
[----:B------:R-:W-:Y:S05]  /*9450*/  BSYNC.RECONVERGENT B4 ;  /* 0x0000000000047941 */ /* 0x000fea0003800200 */
.L_x_212:
[----:B------:R-:W-:-:S06]  /*9460*/  DSETP.GEU.AND P0, PT, R46, R26, PT ;  /* 0x0000001a2e00722a */ /* 0x000fcc0003f0e000 */
[----:B------:R-:W-:Y:S02]  /*9470*/  FSEL R52, R52, R34, !P0 ;  /* 0x0000002234347208 */ /* 0x000fe40004000000 */
[----:B------:R-:W-:Y:S02]  /*9480*/  FSEL R53, R53, R35, !P0 ;  /* 0x0000002335357208 */ /* 0x000fe40004000000 */
[----:B------:R-:W-:Y:S02]  /*9490*/  FSEL R54, R54, R14, !P0 ;  /* 0x0000000e36367208 */ /* 0x000fe40004000000 */
[----:B------:R-:W-:-:S07]  /*94a0*/  FSEL R55, R55, R15, !P0 ;  /* 0x0000000f37377208 */ /* 0x000fce0004000000 */
.L_x_193:
[----:B------:R-:W-:Y:S05]  /*94b0*/  BSYNC.RECONVERGENT B2 ;  /* 0x0000000000027941 */ /* 0x000fea0003800200 */
.L_x_192:
[----:B------:R-:W-:-:S04]  /*94c0*/  VIADD R11, R8, 0xffffffff ;  /* 0xffffffff080b7836 */ /* 0x000fc80000000000 */
[----:B------:R-:W-:-:S04]  /*94d0*/  IMAD R11, R11, R0, R7 ;  /* 0x000000000b0b7224 */ /* 0x000fc800078e0207 */
[----:B------:R-:W-:-:S04]  /*94e0*/  VIADD R12, R11, 0xffffffff ;  /* 0xffffffff0b0c7836 */ /* 0x000fc80000000000 */
[----:B------:R-:W-:-:S05]  /*94f0*/  IMAD R11, R12, 0x8, R1 ;  /* 0x000000080c0b7824 */ /* 0x000fca00078e0201 */
[----:B------:R-:W2:Y:S04]  /*9500*/  LDL.64 R14, [R11+0x3cd8] ;  /* 0x003cd8000b0e7983 */ /* 0x000ea80000100a00 */
[----:B------:R-:W3:Y:S01]  /*9510*/  LDL.64 R18, [R11+0x2950] ;  /* 0x002950000b127983 */ /* 0x000ee20000100a00 */
[----:B------:R-:W-:Y:S01]  /*9520*/  UMOV UR6, 0xa0b5ed8d ;  /* 0xa0b5ed8d00067882 */ /* 0x000fe20000000000 */
[----:B------:R-:W-:Y:S01]  /*9530*/  UMOV UR7, 0x3eb0c6f7 ;  /* 0x3eb0c6f700077882 */ /* 0x000fe20000000000 */
[----:B------:R-:W-:Y:S01]  /*9540*/  UMOV UR8, 0xcccccccd ;  /* 0xcccccccd00087882 */ /* 0x000fe20000000000 */
[----:B------:R-:W-:Y:S01]  /*9550*/  DADD R12, R52, UR6 ;  /* 0x00000006340c7e29 */ /* 0x000fe20008000000 */
[----:B------:R-:W-:Y:S01]  /*9560*/  UMOV UR9, 0x4016cccc ;  /* 0x4016cccc00097882 */ /* 0x000fe20000000000 */
[----:B------:R-:W-:Y:S01]  /*9570*/  IMAD.MOV.U32 R20, RZ, RZ, 0x1 ;  /* 0x00000001ff147424 */ /* 0x000fe200078e00ff */
[----:B------:R-:W-:Y:S05]  /*9580*/  BSSY.RECONVERGENT B2, `(.L_x_214) ;  /* 0x000001c000027945 */ /* 0x000fea0003800200 */
[----:B--2---:R-:W-:-:S08]  /*9590*/  DADD R12, R12, R14 ;  /* 0x000000000c0c7229 */ /* 0x004fd0000000000e */
[----:B------:R-:W-:Y:S01]  /*95a0*/  DADD R14, R12, -UR8 ;  /* 0x800000080c0e7e29 */ /* 0x000fe20008000000 */
[----:B------:R-:W-:Y:S01]  /*95b0*/  UMOV UR8, 0x3a29c77a ;  /* 0x3a29c77a00087882 */ /* 0x000fe20000000000 */
[----:B------:R-:W-:-:S06]  /*95c0*/  UMOV UR9, 0x3fffcb92 ;  /* 0x3fffcb9200097882 */ /* 0x000fcc0000000000 */
[----:B------:R-:W-:-:S06]  /*95d0*/  DFMA R28, R16, UR8, R14 ;  /* 0x00000008101c7c2b */ /* 0x000fcc000800000e */
[----:B------:R-:W0:Y:S02]  /*95e0*/  MUFU.RCP64H R21, R29 ;  /* 0x0000001d00157308 */ /* 0x000e240000001800 */
[----:B0-----:R-:W-:-:S08]  /*95f0*/  DFMA R14, -R28, R20, 1 ;  /* 0x3ff000001c0e742b */ /* 0x001fd00000000114 */
[----:B------:R-:W-:Y:S02]  /*9600*/  DFMA R22, R14, R14, R14 ;  /* 0x0000000e0e16722b */ /* 0x000fe4000000000e */
[----:B------:R-:W-:-:S06]  /*9610*/  DADD R14, R54, UR6 ;  /* 0x00000006360e7e29 */ /* 0x000fcc0008000000 */
[----:B------:R-:W-:Y:S02]  /*9620*/  DFMA R22, R20, R22, R20 ;  /* 0x000000161416722b */ /* 0x000fe40000000014 */
[----:B---3--:R-:W-:-:S06]  /*9630*/  DADD R14, R14, R18 ;  /* 0x000000000e0e7229 */ /* 0x008fcc0000000012 */
        /* <DEDUP_REMOVED lines=15> */
[----:B------:R-:W-:Y:S05]  /*9730*/  CALL.REL.NOINC `($__internal_0_$__cuda_sm20_div_rn_f64_full) ;  /* 0x00000348003c7944 */ /* 0x000fea0003c00000 */
.L_x_215:
[----:B------:R-:W-:Y:S05]  /*9740*/  BSYNC.RECONVERGENT B2 ;  /* 0x0000000000027941 */ /* 0x000fea0003800200 */
.L_x_214:
[----:B------:R-:W-:Y:S01]  /*9750*/  DSETP.GEU.AND P0, PT, R14, RZ, PT ;  /* 0x000000ff0e00722a */ /* 0x000fe20003f0e000 */
[----:B------:R-:W-:Y:S01]  /*9760*/  UMOV UR6, 0x66666666 ;  /* 0x6666666600067882 */ /* 0x000fe20000000000 */
[----:B------:R-:W-:Y:S01]  /*9770*/  UMOV UR7, 0x40711266 ;  /* 0x4071126600077882 */ /* 0x000fe20000000000 */
[C---:B------:R-:W-:Y:S01]  /*9780*/  ISETP.NE.AND P1, PT, R7.reuse, R0, PT ;  /* 0x000000000700720c */ /* 0x040fe20003f25270 */
[----:B------:R-:W-:Y:S01]  /*9790*/  DADD R26, R26, -UR6 ;  /* 0x800000061a1a7e29 */ /* 0x000fe20008000000 */
[----:B------:R-:W-:Y:S01]  /*97a0*/  VIADD R11, R7, 0x1 ;  /* 0x00000001070b7836 */ /* 0x000fe20000000000 */
[----:B------:R-:W-:-:S06]  /*97b0*/  DSETP.LT.AND P0, PT, R12, RZ, !P0 ;  /* 0x000000ff0c00722a */ /* 0x000fcc0004701000 */
[----:B------:R-:W-:-:S06]  /*97c0*/  DSETP.GT.AND P0, PT, R26, R32, P0 ;  /* 0x000000201a00722a */ /* 0x000fcc0000704000 */
[----:B------:R-:W-:Y:S01]  /*97d0*/  SEL R9, R7, R9, P0 ;  /* 0x0000000907097207 */ /* 0x000fe20000000000 */
[----:B------:R-:W-:Y:S01]  /*97e0*/  IMAD.MOV.U32 R7, RZ, RZ, R11 ;  /* 0x000000ffff077224 */ /* 0x000fe200078e000b */
[----:B------:R-:W-:Y:S02]  /*97f0*/  FSEL R32, R26, R32, P0 ;  /* 0x000000201a207208 */ /* 0x000fe40000000000 */
[----:B------:R-:W-:Y:S02]  /*9800*/  FSEL R33, R27, R33, P0 ;  /* 0x000000211b217208 */ /* 0x000fe40000000000 */
[----:B------:R-:W-:Y:S01]  /*9810*/  SEL R10, R8, R10, P0 ;  /* 0x0000000a080a7207 */ /* 0x000fe20000000000 */
[----:B------:R-:W-:Y:S06]  /*9820*/  @P1 BRA `(.L_x_216) ;  /* 0xffffffe4008c1947 */ /* 0x000fec000383ffff */
.L_x_191:
[----:B------:R-:W-:Y:S05]  /*9830*/  BSYNC.RECONVERGENT B3 ;  /* 0x0000000000037941 */ /* 0x000fea0003800200 */
.L_x_190:
[C---:B------:R-:W-:Y:S01]  /*9840*/  ISETP.NE.AND P0, PT, R8.reuse, R2, PT ;  /* 0x000000020800720c */ /* 0x040fe20003f05270 */
[----:B------:R-:W-:-:S12]  /*9850*/  VIADD R8, R8, 0x1 ;  /* 0x0000000108087836 */ /* 0x000fd80000000000 */
[----:B------:R-:W-:Y:S05]  /*9860*/  @P0 BRA `(.L_x_217) ;  /* 0xffffffe400600947 */ /* 0x000fea000383ffff */
.L_x_118:
[----:B------:R-:W-:Y:S05]  /*9870*/  BSYNC.RECONVERGENT B1 ;  /* 0x0000000000017941 */ /* 0x000fea0003800200 */
.L_x_117:
[----:B------:R-:W-:Y:S01]  /*9880*/  UMOV UR6, 0xff800000 ;  /* 0xff80000000067882 */ /* 0x000fe20000000000 */
[----:B------:R-:W-:Y:S02]  /*9890*/  UMOV UR7, 0x41cdcd64 ;  /* 0x41cdcd6400077882 */ /* 0x000fe40000000000 */
[----:B------:R-:W-:-:S06]  /*98a0*/  DSETP.GT.AND P0, PT, |R32|, UR6, PT ;  /* 0x0000000620007e2a */ /* 0x000fcc000bf04200 */
[----:B--2---:R-:W-:Y:S02]  /*98b0*/  SEL R8, R10, 0x1, !P0 ;  /* 0x000000010a087807 */ /* 0x004fe40004000000 */
[----:B------:R-:W-:-:S03]  /*98c0*/  SEL R9, R9, 0x1, !P0 ;  /* 0x0000000109097807 */ /* 0x000fc60004000000 */
[C---:B------:R-:W-:Y:S02]  /*98d0*/  IMAD.IADD R4, R1.reuse, 0x1, R8 ;  /* 0x0000000101047824 */ /* 0x040fe400078e0208 */
[----:B------:R-:W-:-:S03]  /*98e0*/  IMAD.IADD R7, R1, 0x1, R9 ;  /* 0x0000000101077824 */ /* 0x000fc600078e0209 */
[----:B-1----:R-:W2:Y:S04]  /*98f0*/  LDL.U8 R11, [R4+0x5128] ;  /* 0x00512800040b7983 */ /* 0x002ea80000100000 */
[----:B------:R-:W3:Y:S01]  /*9900*/  LDL.U8 R10, [R7+0x5143] ;  /* 0x00514300070a7983 */ /* 0x000ee20000100000 */
[----:B------:R-:W-:Y:S01]  /*9910*/  BSSY.RECONVERGENT B1, `(.L_x_218) ;  /* 0x0000186000017945 */ /* 0x000fe20003800200 */
[----:B------:R-:W-:Y:S01]  /*9920*/  IMAD.MOV.U32 R42, RZ, RZ, 0x0 ;  /* 0x00000000ff2a7424 */ /* 0x000fe200078e00ff */
[----:B------:R-:W-:Y:S01]  /*9930*/  MOV R35, 0xbff00000 ;  /* 0xbff0000000237802 */ /* 0x000fe20000000f00 */
[----:B------:R-:W-:Y:S02]  /*9940*/  IMAD.MOV.U32 R43, RZ, RZ, 0x7ff00000 ;  /* 0x7ff00000ff2b7424 */ /* 0x000fe400078e00ff */
[----:B------:R-:W-:Y:S01]  /*9950*/  IMAD.MOV.U32 R34, RZ, RZ, 0x0 ;  /* 0x00000000ff227424 */ /* 0x000fe200078e00ff */
[----:B--2---:R-:W-:-:S02]  /*9960*/  PRMT R47, R11, 0x8880, RZ ;  /* 0x000088800b2f7816 */ /* 0x004fc400000000ff */
[----:B---3--:R-:W-:-:S05]  /*9970*/  PRMT R12, R10, 0x8880, RZ ;  /* 0x000088800a0c7816 */ /* 0x008fca00000000ff */
[----:B------:R-:W-:-:S05]  /*9980*/  IMAD.IADD R3, R47, 0x1, R12 ;  /* 0x000000012f037824 */ /* 0x000fca00078e020c */
[----:B------:R-:W-:-:S13]  /*9990*/  ISETP.NE.AND P0, PT, R3, 0x3, PT ;  /* 0x000000030300780c */ /* 0x000fda0003f05270 */
[----:B------:R-:W-:Y:S05]  /*99a0*/  @P0 BRA `(.L_x_219) ;  /* 0x0000001400f00947 */ /* 0x000fea0003800000 */
[----:B------:R-:W2:Y:S01]  /*99b0*/  LDL.U8 R3, [R4+0x5129] ;  /* 0x0051290004037983 */ /* 0x000ea20000100000 */
[----:B------:R-:W0:Y:S03]  /*99c0*/  LDC.64 R18, c[0x0][0x3a0] ;  /* 0x0000e800ff127b82 */ /* 0x000e260000000a00 */
[----:B------:R-:W3:Y:S01]  /*99d0*/  LDL.U8 R7, [R7+0x5144] ;  /* 0x0051440007077983 */ /* 0x000ee20000100000 */
[----:B------:R-:W-:-:S04]  /*99e0*/  LOP3.LUT R13, R10, 0xffff, RZ, 0xc0, !PT ;  /* 0x0000ffff0a0d7812 */ /* 0x000fc800078ec0ff */
[----:B------:R-:W-:-:S04]  /*99f0*/  PRMT R20, R13, 0x8880, RZ ;  /* 0x000088800d147816 */ /* 0x000fc800000000ff */
[----:B------:R-:W-:Y:S02]  /*9a00*/  SHF.R.S32.HI R21, RZ, 0x1f, R20 ;  /* 0x0000001fff157819 */ /* 0x000fe40000011414 */
[----:B--2---:R-:W-:Y:S02]  /*9a10*/  PRMT R45, R3, 0x8880, RZ ;  /* 0x00008880032d7816 */ /* 0x004fe400000000ff */
[----:B---3--:R-:W-:-:S03]  /*9a20*/  PRMT R4, R7, 0x8880, RZ ;  /* 0x0000888007047816 */ /* 0x008fc600000000ff */
[----:B------:R-:W-:Y:S01]  /*9a30*/  IMAD.WIDE R14, R45, 0x19, RZ ;  /* 0x000000192d0e7825 */ /* 0x000fe200078e02ff */
[----:B------:R-:W-:-:S03]  /*9a40*/  SHF.R.S32.HI R3, RZ, 0x1f, R4 ;  /* 0x0000001fff037819 */ /* 0x000fc60000011404 */
[----:B------:R-:W-:-:S04]  /*9a50*/  IMAD.WIDE R14, R47, 0x7d, R14 ;  /* 0x0000007d2f0e7825 */ /* 0x000fc800078e020e */
[----:B------:R-:W-:-:S04]  /*9a60*/  IMAD.WIDE R22, R12, 0x5, R14 ;  /* 0x000000050c167825 */ /* 0x000fc800078e020e */
[----:B------:R-:W-:Y:S01]  /*9a70*/  IMAD.WIDE R14, R47, 0x5, R20 ;  /* 0x000000052f0e7825 */ /* 0x000fe200078e0214 */
[----:B------:R-:W-:-:S03]  /*9a80*/  IADD3 R25, P1, PT, R22, R4, RZ ;  /* 0x0000000416197210 */ /* 0x000fc60007f3e0ff */
[----:B------:R-:W-:Y:S01]  /*9a90*/  IMAD.WIDE R46, R47, 0x19, RZ ;  /* 0x000000192f2e7825 */ /* 0x000fe200078e02ff */
[----:B0-----:R-:W-:-:S03]  /*9aa0*/  LEA R22, P0, R14, R18, 0x3 ;  /* 0x000000120e167211 */ /* 0x001fc600078018ff */
[----:B------:R-:W-:Y:S01]  /*9ab0*/  IMAD.X R26, R23, 0x1, R3, P1 ;  /* 0x00000001171a7824 */ /* 0x000fe200008e0603 */
[----:B------:R-:W-:Y:S01]  /*9ac0*/  LEA R24, P1, R25, R18, 0x3 ;  /* 0x0000001219187211 */ /* 0x000fe200078218ff */
[----:B------:R-:W-:Y:S01]  /*9ad0*/  IMAD.WIDE R44, R45, 0x5, R46 ;  /* 0x000000052d2c7825 */ /* 0x000fe200078e022e */
[-C--:B------:R-:W-:Y:S02]  /*9ae0*/  LEA.HI.X R23, R14, R19.reuse, R15, 0x3, P0 ;  /* 0x000000130e177211 */ /* 0x080fe400000f1c0f */
[----:B------:R-:W-:Y:S02]  /*9af0*/  LEA.HI.X R25, R25, R19, R26, 0x3, P1 ;  /* 0x0000001319197211 */ /* 0x000fe400008f1c1a */
[----:B------:R-:W-:Y:S01]  /*9b00*/  IADD3 R15, P0, PT, R44, R20, RZ ;  /* 0x000000142c0f7210 */ /* 0x000fe20007f1e0ff */
[----:B------:R-:W2:Y:S04]  /*9b10*/  LDG.E.64 R42, desc[UR4][R22.64+0xb248] ;  /* 0x00b24804162a7981 */ /* 0x000ea8000c1e1b00 */
[----:B------:R-:W2:Y:S01]  /*9b20*/  LDG.E.64 R28, desc[UR4][R24.64+0x9df8] ;  /* 0x009df804181c7981 */ /* 0x000ea2000c1e1b00 */
[----:B------:R-:W-:Y:S01]  /*9b30*/  IMAD.X R30, R45, 0x1, R21, P0 ;  /* 0x000000012d1e7824 */ /* 0x000fe200000e0615 */
[----:B------:R-:W-:-:S02]  /*9b40*/  LEA R14, P0, R15, R18, 0x3 ;  /* 0x000000120f0e7211 */ /* 0x000fc400078018ff */
[----:B------:R-:W3:Y:S04]  /*9b50*/  LDG.E.64 R34, desc[UR4][R22.64+0xb180] ;  /* 0x00b1800416227981 */ /* 0x000ee8000c1e1b00 */
[----:B------:R-:W3:Y:S01]  /*9b60*/  LDG.E.64 R26, desc[UR4][R24.64+0x8a70] ;  /* 0x008a7004181a7981 */ /* 0x000ee2000c1e1b00 */
[----:B------:R-:W-:-:S06]  /*9b70*/  LEA.HI.X R15, R15, R19, R30, 0x3, P0 ;  /* 0x000000130f0f7211 */ /* 0x000fcc00000f1c1e */
[----:B------:R-:W4:Y:S01]  /*9b80*/  LDG.E.64 R14, desc[UR4][R14.64+0x5208] ;  /* 0x005208040e0e7981 */ /* 0x000f22000c1e1b00 */
[----:B------:R-:W-:Y:S01]  /*9b90*/  BSSY.RECONVERGENT B2, `(.L_x_220) ;  /* 0x0000074000027945 */ /* 0x000fe20003800200 */
[----:B--2---:R-:W-:Y:S02]  /*9ba0*/  DADD R28, R42, R28 ;  /* 0x000000002a1c7229 */ /* 0x004fe4000000001c */
[----:B---3--:R-:W-:-:S06]  /*9bb0*/  DADD R26, R34, R26 ;  /* 0x00000000221a7229 */ /* 0x008fcc000000001a */
[----:B------:R-:W-:-:S06]  /*9bc0*/  DSETP.GT.AND P0, PT, |R28|, UR6, PT ;  /* 0x000000061c007e2a */ /* 0x000fcc000bf04200 */
[----:B------:R-:W-:Y:S02]  /*9bd0*/  FSEL R48, R28, RZ, !P0 ;  /* 0x000000ff1c307208 */ /* 0x000fe40004000000 */
[----:B------:R-:W-:Y:S02]  /*9be0*/  FSEL R50, R26, RZ, !P0 ;  /* 0x000000ff1a327208 */ /* 0x000fe40004000000 */
[----:B------:R-:W-:Y:S01]  /*9bf0*/  FSEL R51, R27, -1.875, !P0 ;  /* 0xbff000001b337808 */ /* 0x000fe20004000000 */
[----:B------:R-:W-:Y:S01]  /*9c00*/  IMAD.MOV.U32 R54, RZ, RZ, R48 ;  /* 0x000000ffff367224 */ /* 0x000fe200078e0030 */
[----:B------:R-:W-:Y:S01]  /*9c10*/  FSEL R49, R29, +QNAN , !P0 ;  /* 0x7ff000001d317808 */ /* 0x000fe20004000000 */
[----:B----4-:R-:W-:Y:S01]  /*9c20*/  DSETP.GEU.AND P0, PT, |R14|, UR6, PT ;  /* 0x000000060e007e2a */ /* 0x010fe2000bf0e200 */
[----:B------:R-:W-:Y:S02]  /*9c30*/  IMAD.MOV.U32 R56, RZ, RZ, R50 ;  /* 0x000000ffff387224 */ /* 0x000fe400078e0032 */
[----:B------:R-:W-:-:S02]  /*9c40*/  IMAD.MOV.U32 R57, RZ, RZ, R51 ;  /* 0x000000ffff397224 */ /* 0x000fc400078e0033 */
[----:B------:R-:W-:-:S09]  /*9c50*/  IMAD.MOV.U32 R55, RZ, RZ, R49 ;  /* 0x000000ffff377224 */ /* 0x000fd200078e0031 */
[----:B------:R-:W-:Y:S05]  /*9c60*/  @P0 BRA `(.L_x_221) ;  /* 0x0000000400980947 */ /* 0x000fea0003800000 */
[----:B------:R-:W-:-:S03]  /*9c70*/  IMAD.WIDE R22, R12, 0x5, R46 ;  /* 0x000000050c167825 */ /* 0x000fc600078e022e */
[----:B------:R-:W-:-:S05]  /*9c80*/  IADD3 R24, P0, PT, R22, R4, RZ ;  /* 0x0000000416187210 */ /* 0x000fca0007f1e0ff */
[----:B------:R-:W-:Y:S01]  /*9c90*/  IMAD.X R23, R23, 0x1, R3, P0 ;  /* 0x0000000117177824 */ /* 0x000fe200000e0603 */
[----:B------:R-:W-:-:S04]  /*9ca0*/  LEA R22, P0, R24, R18, 0x3 ;  /* 0x0000001218167211 */ /* 0x000fc800078018ff */
[----:B------:R-:W-:-:S06]  /*9cb0*/  LEA.HI.X R23, R24, R19, R23, 0x3, P0 ;  /* 0x0000001318177211 */ /* 0x000fcc00000f1c17 */
[----:B------:R-:W2:Y:S01]  /*9cc0*/  LDG.E.64 R22, desc[UR4][R22.64+0x59d8] ;  /* 0x0059d80416167981 */ /* 0x000ea2000c1e1b00 */
[----:B------:R-:W-:Y:S02]  /*9cd0*/  IMAD.MOV.U32 R56, RZ, RZ, R50 ;  /* 0x000000ffff387224 */ /* 0x000fe400078e0032 */
[----:B------:R-:W-:Y:S02]  /*9ce0*/  IMAD.MOV.U32 R57, RZ, RZ, R51 ;  /* 0x000000ffff397224 */ /* 0x000fe400078e0033 */
[----:B------:R-:W-:Y:S02]  /*9cf0*/  IMAD.MOV.U32 R54, RZ, RZ, R48 ;  /* 0x000000ffff367224 */ /* 0x000fe400078e0030 */
[----:B------:R-:W-:Y:S01]  /*9d00*/  IMAD.MOV.U32 R55, RZ, RZ, R49 ;  /* 0x000000ffff377224 */ /* 0x000fe200078e0031 */
[----:B--2---:R-:W-:-:S14]  /*9d10*/  DSETP.GEU.AND P0, PT, |R22|, UR6, PT ;  /* 0x0000000616007e2a */ /* 0x004fdc000bf0e200 */
[----:B------:R-:W-:Y:S05]  /*9d20*/  @P0 BRA `(.L_x_221) ;  /* 0x0000000400680947 */ /* 0x000fea0003800000 */
[----:B------:R-:W-:Y:S02]  /*9d30*/  PRMT R25, R13, 0x8880, RZ ;  /* 0x000088800d197816 */ /* 0x000fe400000000ff */
[----:B------:R-:W-:-:S03]  /*9d40*/  IADD3 R20, P0, PT, R20, R44, RZ ;  /* 0x0000002c14147210 */ /* 0x000fc60007f1e0ff */
[----:B------:R-:W-:-:S04]  /*9d50*/  IMAD.WIDE R24, R25, 0x5, R46 ;  /* 0x0000000519187825 */ /* 0x000fc800078e022e */
[----:B------:R-:W-:Y:S01]  /*9d60*/  IMAD.X R21, R21, 0x1, R45, P0 ;  /* 0x0000000115157824 */ /* 0x000fe200000e062d */
[----:B------:R-:W-:Y:S02]  /*9d70*/  LEA R26, P0, R20, R18, 0x3 ;  /* 0x00000012141a7211 */ /* 0x000fe400078018ff */
[----:B------:R-:W-:Y:S02]  /*9d80*/  IADD3 R13, P1, PT, R24, R4, RZ ;  /* 0x00000004180d7210 */ /* 0x000fe40007f3e0ff */
[----:B------:R-:W-:Y:S02]  /*9d90*/  LEA.HI.X R27, R20, R19, R21, 0x3, P0 ;  /* 0x00000013141b7211 */ /* 0x000fe400000f1c15 */
[----:B------:R-:W-:Y:S02]  /*9da0*/  LEA.HI.X.SX32 R24, R4, R25, 0x1, P1 ;  /* 0x0000001904187211 */ /* 0x000fe400008f0eff */
[C---:B------:R-:W-:Y:S01]  /*9db0*/  LEA R28, P0, R13.reuse, R18, 0x3 ;  /* 0x000000120d1c7211 */ /* 0x040fe200078018ff */
[----:B------:R-:W2:Y:S03]  /*9dc0*/  LDG.E.64 R20, desc[UR4][R26.64+0x4e20] ;  /* 0x004e20041a147981 */ /* 0x000ea6000c1e1b00 */
[----:B------:R-:W-:-:S05]  /*9dd0*/  LEA.HI.X R29, R13, R19, R24, 0x3, P0 ;  /* 0x000000130d1d7211 */ /* 0x000fca00000f1c18 */
[----:B------:R-:W3:Y:S01]  /*9de0*/  LDG.E.64 R18, desc[UR4][R28.64+0x55f0] ;  /* 0x0055f0041c127981 */ /* 0x000ee2000c1e1b00 */
[----:B------:R-:W-:Y:S01]  /*9df0*/  DADD R24, R42, R14 ;  /* 0x000000002a187229 */ /* 0x000fe2000000000e */
[----:B------:R-:W-:Y:S01]  /*9e00*/  UMOV UR8, 0xcccccccd ;  /* 0xcccccccd00087882 */ /* 0x000fe20000000000 */
[----:B------:R-:W-:Y:S01]  /*9e10*/  UMOV UR9, 0x4016cccc ;  /* 0x4016cccc00097882 */ /* 0x000fe20000000000 */
[----:B------:R-:W-:Y:S05]  /*9e20*/  BSSY.RECONVERGENT B3, `(.L_x_222) ;  /* 0x0000021000037945 */ /* 0x000fea0003800200 */
[----:B------:R-:W-:-:S08]  /*9e30*/  DADD R24, R22, R24 ;  /* 0x0000000016187229 */ /* 0x000fd00000000018 */
[----:B------:R-:W-:-:S06]  /*9e40*/  DSETP.GT.AND P0, PT, |R24|, UR6, PT ;  /* 0x0000000618007e2a */ /* 0x000fcc000bf04200 */
[----:B------:R-:W-:Y:S02]  /*9e50*/  FSEL R54, R24, RZ, !P0 ;  /* 0x000000ff18367208 */ /* 0x000fe40004000000 */
[----:B------:R-:W-:-:S06]  /*9e60*/  FSEL R55, R25, +QNAN , !P0 ;  /* 0x7ff0000019377808 */ /* 0x000fcc0004000000 */
[----:B------:R-:W-:-:S10]  /*9e70*/  DADD R24, R54, 200 ;  /* 0x4069000036187429 */ /* 0x000fd40000000000 */
[----:B------:R-:W-:Y:S01]  /*9e80*/  FSETP.GEU.AND P1, PT, |R25|, 6.5827683646048100446e-37, PT ;  /* 0x036000001900780b */ /* 0x000fe20003f2e200 */
[----:B--2---:R-:W-:-:S08]  /*9e90*/  DADD R20, R34, R20 ;  /* 0x0000000022147229 */ /* 0x004fd00000000014 */
[----:B---3--:R-:W-:-:S10]  /*9ea0*/  DADD R18, R20, R18 ;  /* 0x0000000014127229 */ /* 0x008fd40000000012 */
        /* <DEDUP_REMOVED lines=24> */
.L_x_223:
[----:B------:R-:W-:Y:S05]  /*a030*/  BSYNC.RECONVERGENT B3 ;  /* 0x0000000000037941 */ /* 0x000fea0003800200 */
.L_x_222:
        /* <DEDUP_REMOVED lines=33> */
.L_x_225:
[----:B------:R-:W-:Y:S05]  /*a250*/  BSYNC.RECONVERGENT B3 ;  /* 0x0000000000037941 */ /* 0x000fea0003800200 */
.L_x_224:
[----:B------:R-:W-:-:S06]  /*a260*/  DSETP.GEU.AND P0, PT, R26, R52, PT ;  /* 0x000000341a00722a */ /* 0x000fcc0003f0e000 */
[----:B------:R-:W-:Y:S02]  /*a270*/  FSEL R52, R52, R26, !P0 ;  /* 0x0000001a34347208 */ /* 0x000fe40004000000 */
[----:B------:R-:W-:Y:S02]  /*a280*/  FSEL R53, R53, R27, !P0 ;  /* 0x0000001b35357208 */ /* 0x000fe40004000000 */
[----:B------:R-:W-:Y:S02]  /*a290*/  FSEL R56, R56, R50, !P0 ;  /* 0x0000003238387208 */ /* 0x000fe40004000000 */
[----:B------:R-:W-:Y:S02]  /*a2a0*/  FSEL R57, R57, R51, !P0 ;  /* 0x0000003339397208 */ /* 0x000fe40004000000 */
[----:B------:R-:W-:Y:S02]  /*a2b0*/  FSEL R54, R54, R48, !P0 ;  /* 0x0000003036367208 */ /* 0x000fe40004000000 */
[----:B------:R-:W-:-:S07]  /*a2c0*/  FSEL R55, R55, R49, !P0 ;  /* 0x0000003137377208 */ /* 0x000fce0004000000 */
.L_x_221:
[----:B------:R-:W-:Y:S05]  /*a2d0*/  BSYNC.RECONVERGENT B2 ;  /* 0x0000000000027941 */ /* 0x000fea0003800200 */
.L_x_220:
        /* <DEDUP_REMOVED lines=9> */
[----:B------:R-:W0:Y:S01]  /*a370*/  LDCU.64 UR8, c[0x0][0x3a0] ;  /* 0x00007400ff0877ac */ /* 0x000e220008000a00 */
[----:B------:R-:W-:-:S04]  /*a380*/  LOP3.LUT R13, R10, 0xffff, RZ, 0xc0, !PT ;  /* 0x0000ffff0a0d7812 */ /* 0x000fc800078ec0ff */
[----:B------:R-:W-:-:S04]  /*a390*/  PRMT R13, R13, 0x8880, RZ ;  /* 0x000088800d0d7816 */ /* 0x000fc800000000ff */
[----:B------:R-:W-:-:S04]  /*a3a0*/  IADD3 R18, P0, PT, R44, R13, RZ ;  /* 0x0000000d2c127210 */ /* 0x000fc80007f1e0ff */
[----:B------:R-:W-:Y:S02]  /*a3b0*/  LEA.HI.X.SX32 R13, R13, R45, 0x1, P0 ;  /* 0x0000002d0d0d7211 */ /* 0x000fe400000f0eff */
[----:B0-----:R-:W-:-:S04]  /*a3c0*/  LEA R22, P0, R18, UR8, 0x3 ;  /* 0x0000000812167c11 */ /* 0x001fc8000f8018ff */
[----:B------:R-:W-:-:S05]  /*a3d0*/  LEA.HI.X R23, R18, UR9, R13, 0x3, P0 ;  /* 0x0000000912177c11 */ /* 0x000fca00080f1c0d */
[----:B------:R0:W2:Y:S01]  /*a3e0*/  LDG.E.64 R18, desc[UR4][R22.64+0x4e20] ;  /* 0x004e200416127981 */ /* 0x0000a2000c1e1b00 */
[----:B------:R-:W-:Y:S01]  /*a3f0*/  DADD R24, R42, R14 ;  /* 0x000000002a187229 */ /* 0x000fe2000000000e */
[----:B------:R-:W-:Y:S01]  /*a400*/  UMOV UR8, 0xcccccccd ;  /* 0xcccccccd00087882 */ /* 0x000fe20000000000 */
[----:B------:R-:W-:Y:S01]  /*a410*/  UMOV UR9, 0x4016cccc ;  /* 0x4016cccc00097882 */ /* 0x000fe20000000000 */
[----:B------:R-:W-:Y:S01]  /*a420*/  IMAD.MOV.U32 R14, RZ, RZ, 0x1 ;  /* 0x00000001ff0e7424 */ /* 0x000fe200078e00ff */
[----:B------:R-:W-:Y:S04]  /*a430*/  BSSY.RECONVERGENT B3, `(.L_x_228) ;  /* 0x000001e000037945 */ /* 0x000fe80003800200 */
[----:B------:R-:W-:-:S06]  /*a440*/  DSETP.GT.AND P0, PT, |R24|, R20, PT ;  /* 0x000000141800722a */ /* 0x000fcc0003f04200 */
[----:B------:R-:W-:Y:S02]  /*a450*/  FSEL R48, R24, RZ, !P0 ;  /* 0x000000ff18307208 */ /* 0x000fe40004000000 */
[----:B------:R-:W-:-:S06]  /*a460*/  FSEL R49, R25, +QNAN , !P0 ;  /* 0x7ff0000019317808 */ /* 0x000fcc0004000000 */
[----:B0-----:R-:W-:-:S10]  /*a470*/  DADD R22, R48, 200 ;  /* 0x4069000030167429 */ /* 0x001fd40000000000 */
[----:B------:R-:W-:Y:S01]  /*a480*/  FSETP.GEU.AND P1, PT, |R23|, 6.5827683646048100446e-37, PT ;  /* 0x036000001700780b */ /* 0x000fe20003f2e200 */
[----:B--2---:R-:W-:-:S10]  /*a490*/  DADD R18, R34, R18 ;  /* 0x0000000022127229 */ /* 0x004fd40000000012 */
        /* <DEDUP_REMOVED lines=23> */
.L_x_229:
[----:B------:R-:W-:Y:S05]  /*a610*/  BSYNC.RECONVERGENT B3 ;  /* 0x0000000000037941 */ /* 0x000fea0003800200 */
.L_x_228:
        /* <DEDUP_REMOVED lines=33> */
.L_x_231:
[----:B------:R-:W-:Y:S05]  /*a830*/  BSYNC.RECONVERGENT B3 ;  /* 0x0000000000037941 */ /* 0x000fea0003800200 */
.L_x_230:
[----:B------:R-:W-:-:S06]  /*a840*/  DSETP.GEU.AND P0, PT, R26, R52, PT ;  /* 0x000000341a00722a */ /* 0x000fcc0003f0e000 */
[----:B------:R-:W-:Y:S02]  /*a850*/  FSEL R50, R50, R56, !P0 ;  /* 0x0000003832327208 */ /* 0x000fe40004000000 */
[----:B------:R-:W-:Y:S02]  /*a860*/  FSEL R51, R51, R57, !P0 ;  /* 0x0000003933337208 */ /* 0x000fe40004000000 */
[----:B------:R-:W-:Y:S02]  /*a870*/  FSEL R48, R48, R54, !P0 ;  /* 0x0000003630307208 */ /* 0x000fe40004000000 */
[----:B------:R-:W-:Y:S02]  /*a880*/  FSEL R49, R49, R55, !P0 ;  /* 0x0000003731317208 */ /* 0x000fe40004000000 */
[----:B------:R-:W-:Y:S02]  /*a890*/  FSEL R52, R52, R26, !P0 ;  /* 0x0000001a34347208 */ /* 0x000fe40004000000 */
[----:B------:R-:W-:-:S07]  /*a8a0*/  FSEL R53, R53, R27, !P0 ;  /* 0x0000001b35357208 */ /* 0x000fce0004000000 */
.L_x_227:
[----:B------:R-:W-:Y:S05]  /*a8b0*/  BSYNC.RECONVERGENT B2 ;  /* 0x0000000000027941 */ /* 0x000fea0003800200 */
.L_x_226:
[----:B------:R-:W0:Y:S01]  /*a8c0*/  LDC.64 R20, c[0x0][0x3a0] ;  /* 0x0000e800ff147b82 */ /* 0x000e220000000a00 */
[----:B------:R-:W-:-:S03]  /*a8d0*/  IMAD.WIDE R46, R12, 0x5, R46 ;  /* 0x000000050c2e7825 */ /* 0x000fc600078e022e */
[----:B------:R-:W-:-:S05]  /*a8e0*/  IADD3 R4, P0, PT, R46, R4, RZ ;  /* 0x000000042e047210 */ /* 0x000fca0007f1e0ff */
[----:B------:R-:W-:Y:S01]  /*a8f0*/  IMAD.X R3, R47, 0x1, R3, P0 ;  /* 0x000000012f037824 */ /* 0x000fe200000e0603 */
[----:B0-----:R-:W-:-:S04]  /*a900*/  LEA R18, P0, R4, R20, 0x3 ;  /* 0x0000001404127211 */ /* 0x001fc800078018ff */
[----:B------:R-:W-:-:S06]  /*a910*/  LEA.HI.X R19, R4, R21, R3, 0x3, P0 ;  /* 0x0000001504137211 */ /* 0x000fcc00000f1c03 */
[----:B------:R-:W2:Y:S01]  /*a920*/  LDG.E.64 R18, desc[UR4][R18.64+0x59d8] ;  /* 0x0059d80412127981 */ /* 0x000ea2000c1e1b00 */
[----:B------:R-:W-:Y:S01]  /*a930*/  IMAD.MOV.U32 R22, RZ, RZ, -0x800000 ;  /* 0xff800000ff167424 */ /* 0x000fe200078e00ff */
[----:B------:R-:W-:Y:S01]  /*a940*/  BSSY.RECONVERGENT B2, `(.L_x_232) ;  /* 0x000005c000027945 */ /* 0x000fe20003800200 */
[----:B------:R-:W-:Y:S02]  /*a950*/  IMAD.MOV.U32 R23, RZ, RZ, 0x41cdcd64 ;  /* 0x41cdcd64ff177424 */ /* 0x000fe400078e00ff */
[----:B------:R-:W-:Y:S02]  /*a960*/  IMAD.MOV.U32 R14, RZ, RZ, R50 ;  /* 0x000000ffff0e7224 */ /* 0x000fe400078e0032 */
[----:B------:R-:W-:Y:S02]  /*a970*/  IMAD.MOV.U32 R15, RZ, RZ, R51 ;  /* 0x000000ffff0f7224 */ /* 0x000fe400078e0033 */
[----:B------:R-:W-:Y:S02]  /*a980*/  IMAD.MOV.U32 R12, RZ, RZ, R48 ;  /* 0x000000ffff0c7224 */ /* 0x000fe400078e0030 */
[----:B------:R-:W-:Y:S01]  /*a990*/  IMAD.MOV.U32 R13, RZ, RZ, R49 ;  /* 0x000000ffff0d7224 */ /* 0x000fe200078e0031 */
[----:B--2---:R-:W-:-:S14]  /*a9a0*/  DSETP.GEU.AND P0, PT, |R18|, R22, PT ;  /* 0x000000161200722a */ /* 0x004fdc0003f0e200 */
[----:B------:R-:W-:Y:S05]  /*a9b0*/  @P0 BRA `(.L_x_233) ;  /* 0x0000000400500947 */ /* 0x000fea0003800000 */
[----:B------:R-:W-:-:S04]  /*a9c0*/  PRMT R7, R7, 0x8880, RZ ;  /* 0x0000888007077816 */ /* 0x000fc800000000ff */
        /* <DEDUP_REMOVED lines=40> */
.L_x_235:
[----:B------:R-:W-:Y:S05]  /*ac50*/  BSYNC.RECONVERGENT B3 ;  /* 0x0000000000037941 */ /* 0x000fea0003800200 */
.L_x_234:
        /* <DEDUP_REMOVED lines=34> */
.L_x_237:
[----:B------:R-:W-:Y:S05]  /*ae80*/  BSYNC.RECONVERGENT B3 ;  /* 0x0000000000037941 */ /* 0x000fea0003800200 */
.L_x_236:
[----:B------:R-:W-:-:S06]  /*ae90*/  DSETP.GEU.AND P0, PT, R26, R52, PT ;  /* 0x000000341a00722a */ /* 0x000fcc0003f0e000 */
[----:B------:R-:W-:Y:S02]  /*aea0*/  FSEL R14, R14, R50, !P0 ;  /* 0x000000320e0e7208 */ /* 0x000fe40004000000 */
[----:B------:R-:W-:Y:S02]  /*aeb0*/  FSEL R15, R15, R51, !P0 ;  /* 0x000000330f0f7208 */ /* 0x000fe40004000000 */
[----:B------:R-:W-:Y:S02]  /*aec0*/  FSEL R12, R12, R48, !P0 ;  /* 0x000000300c0c7208 */ /* 0x000fe40004000000 */
[----:B------:R-:W-:Y:S02]  /*aed0*/  FSEL R13, R13, R49, !P0 ;  /* 0x000000310d0d7208 */ /* 0x000fe40004000000 */
[----:B------:R-:W-:Y:S02]  /*aee0*/  FSEL R52, R52, R26, !P0 ;  /* 0x0000001a34347208 */ /* 0x000fe40004000000 */
[----:B------:R-:W-:-:S07]  /*aef0*/  FSEL R53, R53, R27, !P0 ;  /* 0x0000001b35357208 */ /* 0x000fce0004000000 */
.L_x_233:
[----:B------:R-:W-:Y:S05]  /*af00*/  BSYNC.RECONVERGENT B2 ;  /* 0x0000000000027941 */ /* 0x000fea0003800200 */
.L_x_232:
        /* <DEDUP_REMOVED lines=29> */
[----:B------:R-:W-:Y:S01]  /*b0e0*/  MOV R37, 0xb110 ;  /* 0x0000b11000257802 */ /* 0x000fe20000000f00 */
[----:B------:R-:W-:-:S07]  /*b0f0*/  IMAD.MOV.U32 R22, RZ, RZ, R24 ;  /* 0x000000ffff167224 */ /* 0x000fce00078e0018 */
[----:B------:R-:W-:Y:S05]  /*b100*/  CALL.REL.NOINC `($__internal_0_$__cuda_sm20_div_rn_f64_full) ;  /* 0x0000032c00c87944 */ /* 0x000fea0003c00000 */
.L_x_239:
[----:B------:R-:W-:Y:S05]  /*b110*/  BSYNC.RECONVERGENT B2 ;  /* 0x0000000000027941 */ /* 0x000fea0003800200 */
.L_x_238:
[----:B------:R-:W-:-:S06]  /*b120*/  DSETP.GEU.AND P0, PT, R52, R26, PT ;  /* 0x0000001a3400722a */ /* 0x000fcc0003f0e000 */
[----:B------:R-:W-:Y:S02]  /*b130*/  FSEL R34, R34, R14, !P0 ;  /* 0x0000000e22227208 */ /* 0x000fe40004000000 */
[----:B------:R-:W-:Y:S02]  /*b140*/  FSEL R35, R35, R15, !P0 ;  /* 0x0000000f23237208 */ /* 0x000fe40004000000 */
[----:B------:R-:W-:Y:S02]  /*b150*/  FSEL R42, R42, R12, !P0 ;  /* 0x0000000c2a2a7208 */ /* 0x000fe40004000000 */
[----:B------:R-:W-:-:S07]  /*b160*/  FSEL R43, R43, R13, !P0 ;  /* 0x0000000d2b2b7208 */ /* 0x000fce0004000000 */
.L_x_219:
[----:B------:R-:W-:Y:S05]  /*b170*/  BSYNC.RECONVERGENT B1 ;  /* 0x0000000000017941 */ /* 0x000fea0003800200 */
.L_x_218:
[----:B------:R-:W-:Y:S01]  /*b180*/  ISETP.NE.AND P0, PT, R2, RZ, PT ;  /* 0x000000ff0200720c */ /* 0x000fe20003f05270 */
[----:B------:R-:W-:Y:S01]  /*b190*/  BSSY.RECONVERGENT B0, `(.L_x_240) ;  /* 0x0000037000007945 */ /* 0x000fe20003800200 */
[----:B------:R-:W-:-:S11]  /*b1a0*/  VIADD R4, R1, 0x5060 ;  /* 0x0000506001047836 */ /* 0x000fd60000000000 */
[----:B------:R-:W-:Y:S05]  /*b1b0*/  @!P0 BRA `(.L_x_241) ;  /* 0x0000000000d08947 */ /* 0x000fea0003800000 */
[C---:B------:R-:W-:Y:S01]  /*b1c0*/  ISETP.GE.U32.AND P0, PT, R2.reuse, 0x10, PT ;  /* 0x000000100200780c */ /* 0x040fe20003f06070 */
[----:B------:R-:W-:Y:S01]  /*b1d0*/  BSSY.RECONVERGENT B1, `(.L_x_242) ;  /* 0x000000f000017945 */ /* 0x000fe20003800200 */
[----:B------:R-:W-:Y:S01]  /*b1e0*/  LOP3.LUT R13, R2, 0xf, RZ, 0xc0, !PT ;  /* 0x0000000f020d7812 */ /* 0x000fe200078ec0ff */
[----:B------:R-:W-:-:S03]  /*b1f0*/  IMAD.MOV.U32 R3, RZ, RZ, RZ ;  /* 0x000000ffff037224 */ /* 0x000fc600078e00ff */
[----:B------:R-:W-:-:S07]  /*b200*/  ISETP.NE.AND P1, PT, R13, RZ, PT ;  /* 0x000000ff0d00720c */ /* 0x000fce0003f25270 */
[----:B------:R-:W-:Y:S06]  /*b210*/  @!P0 BRA `(.L_x_243) ;  /* 0x0000000000288947 */ /* 0x000fec0003800000 */
[----:B------:R-:W-:Y:S01]  /*b220*/  LOP3.LUT R3, R2, 0x7ffffff0, RZ, 0xc0, !PT ;  /* 0x7ffffff002037812 */ /* 0x000fe200078ec0ff */
[----:B------:R-:W-:-:S07]  /*b230*/  IMAD.MOV.U32 R7, RZ, RZ, RZ ;  /* 0x000000ffff077224 */ /* 0x000fce00078e00ff */
.L_x_244:
[C---:B0-----:R-:W-:Y:S02]  /*b240*/  IMAD R12, R7.reuse, 0x4, R4 ;  /* 0x00000004070c7824 */ /* 0x041fe400078e0204 */
[----:B------:R-:W-:-:S03]  /*b250*/  VIADD R7, R7, 0x10 ;  /* 0x0000001007077836 */ /* 0x000fc60000000000 */
[----:B------:R0:W-:Y:S02]  /*b260*/  STL.128 [R12], RZ ;  /* 0x000000ff0c007387 */ /* 0x0001e40000100c00 */
[----:B------:R-:W-:Y:S02]  /*b270*/  ISETP.NE.AND P0, PT, R7, R3, PT ;  /* 0x000000030700720c */ /* 0x000fe40003f05270 */
[----:B------:R0:W-:Y:S04]  /*b280*/  STL.128 [R12+0x10], RZ ;  /* 0x000010ff0c007387 */ /* 0x0001e80000100c00 */
[----:B------:R0:W-:Y:S04]  /*b290*/  STL.128 [R12+0x20], RZ ;  /* 0x000020ff0c007387 */ /* 0x0001e80000100c00 */
[----:B------:R0:W-:Y:S03]  /*b2a0*/  STL.128 [R12+0x30], RZ ;  /* 0x000030ff0c007387 */ /* 0x0001e60000100c00 */
[----:B------:R-:W-:Y:S05]  /*b2b0*/  @P0 BRA `(.L_x_244) ;  /* 0xfffffffc00e00947 */ /* 0x000fea000383ffff */
.L_x_243:
[----:B------:R-:W-:Y:S05]  /*b2c0*/  BSYNC.RECONVERGENT B1 ;  /* 0x0000000000017941 */ /* 0x000fea0003800200 */
.L_x_242:
[----:B------:R-:W-:Y:S05]  /*b2d0*/  @!P1 BRA `(.L_x_241) ;  /* 0x0000000000889947 */ /* 0x000fea0003800000 */
[----:B------:R-:W-:Y:S01]  /*b2e0*/  ISETP.GE.U32.AND P0, PT, R13, 0x8, PT ;  /* 0x000000080d00780c */ /* 0x000fe20003f06070 */
[----:B------:R-:W-:Y:S01]  /*b2f0*/  BSSY.RECONVERGENT B1, `(.L_x_245) ;  /* 0x000000e000017945 */ /* 0x000fe20003800200 */
[----:B0-----:R-:W-:-:S04]  /*b300*/  LOP3.LUT R12, R2, 0x7, RZ, 0xc0, !PT ;  /* 0x00000007020c7812 */ /* 0x001fc800078ec0ff */
[----:B------:R-:W-:-:S07]  /*b310*/  ISETP.NE.AND P1, PT, R12, RZ, PT ;  /* 0x000000ff0c00720c */ /* 0x000fce0003f25270 */
[----:B------:R-:W-:Y:S06]  /*b320*/  @!P0 BRA `(.L_x_246) ;  /* 0x0000000000288947 */ /* 0x000fec0003800000 */
[C---:B------:R-:W-:Y:S02]  /*b330*/  IMAD R7, R3.reuse, 0x4, R4 ;  /* 0x0000000403077824 */ /* 0x040fe400078e0204 */
[----:B------:R-:W-:-:S03]  /*b340*/  VIADD R3, R3, 0x8 ;  /* 0x0000000803037836 */ /* 0x000fc60000000000 */
[----:B------:R0:W-:Y:S04]  /*b350*/  STL [R7], RZ ;  /* 0x000000ff07007387 */ /* 0x0001e80000100800 */
[----:B------:R0:W-:Y:S04]  /*b360*/  STL [R7+0x4], RZ ;  /* 0x000004ff07007387 */ /* 0x0001e80000100800 */
[----:B------:R0:W-:Y:S04]  /*b370*/  STL [R7+0x8], RZ ;  /* 0x000008ff07007387 */ /* 0x0001e80000100800 */
[----:B------:R0:W-:Y:S04]  /*b380*/  STL [R7+0xc], RZ ;  /* 0x00000cff07007387 */ /* 0x0001e80000100800 */
[----:B------:R0:W-:Y:S04]  /*b390*/  STL [R7+0x10], RZ ;  /* 0x000010ff07007387 */ /* 0x0001e80000100800 */
[----:B------:R0:W-:Y:S04]  /*b3a0*/  STL [R7+0x14], RZ ;  /* 0x000014ff07007387 */ /* 0x0001e80000100800 */
[----:B------:R0:W-:Y:S04]  /*b3b0*/  STL [R7+0x18], RZ ;  /* 0x000018ff07007387 */ /* 0x0001e80000100800 */
[----:B------:R0:W-:Y:S02]  /*b3c0*/  STL [R7+0x1c], RZ ;  /* 0x00001cff07007387 */ /* 0x0001e40000100800 */
.L_x_246:
[----:B------:R-:W-:Y:S05]  /*b3d0*/  BSYNC.RECONVERGENT B1 ;  /* 0x0000000000017941 */ /* 0x000fea0003800200 */
.L_x_245:
[----:B------:R-:W-:Y:S05]  /*b3e0*/  @!P1 BRA `(.L_x_241) ;  /* 0x0000000000449947 */ /* 0x000fea0003800000 */
[----:B------:R-:W-:Y:S02]  /*b3f0*/  ISETP.GE.U32.AND P0, PT, R12, 0x4, PT ;  /* 0x000000040c00780c */ /* 0x000fe40003f06070 */
[----:B------:R-:W-:-:S04]  /*b400*/  LOP3.LUT R14, R2, 0x3, RZ, 0xc0, !PT ;  /* 0x00000003020e7812 */ /* 0x000fc800078ec0ff */
[----:B------:R-:W-:-:S07]  /*b410*/  ISETP.NE.AND P1, PT, R14, RZ, PT ;  /* 0x000000ff0e00720c */ /* 0x000fce0003f25270 */
[C---:B0-----:R-:W-:Y:S02]  /*b420*/  @P0 IMAD R7, R3.reuse, 0x4, R4 ;  /* 0x0000000403070824 */ /* 0x041fe400078e0204 */
[----:B------:R-:W-:-:S03]  /*b430*/  @P0 VIADD R3, R3, 0x4 ;  /* 0x0000000403030836 */ /* 0x000fc60000000000 */
[----:B------:R1:W-:Y:S04]  /*b440*/  @P0 STL [R7], RZ ;  /* 0x000000ff07000387 */ /* 0x0003e80000100800 */
[----:B------:R1:W-:Y:S04]  /*b450*/  @P0 STL [R7+0x4], RZ ;  /* 0x000004ff07000387 */ /* 0x0003e80000100800 */
[----:B------:R1:W-:Y:S04]  /*b460*/  @P0 STL [R7+0x8], RZ ;  /* 0x000008ff07000387 */ /* 0x0003e80000100800 */
[----:B------:R1:W-:Y:S01]  /*b470*/  @P0 STL [R7+0xc], RZ ;  /* 0x00000cff07000387 */ /* 0x0003e20000100800 */
[----:B------:R-:W-:Y:S05]  /*b480*/  @!P1 BRA `(.L_x_241) ;  /* 0x00000000001c9947 */ /* 0x000fea0003800000 */
[----:B-1----:R-:W-:-:S07]  /*b490*/  IMAD.MOV.U32 R7, RZ, RZ, RZ ;  /* 0x000000ffff077224 */ /* 0x002fce00078e00ff */
.L_x_247:
[----:B------:R-:W-:Y:S02]  /*b4a0*/  IMAD R12, R3, 0x4, R4 ;  /* 0x00000004030c7824 */ /* 0x000fe400078e0204 */
[----:B------:R-:W-:Y:S02]  /*b4b0*/  VIADD R7, R7, 0x1 ;  /* 0x0000000107077836 */ /* 0x000fe40000000000 */
[----:B------:R-:W-:Y:S01]  /*b4c0*/  VIADD R3, R3, 0x1 ;  /* 0x0000000103037836 */ /* 0x000fe20000000000 */
[----:B------:R2:W-:Y:S02]  /*b4d0*/  STL [R12], RZ ;  /* 0x000000ff0c007387 */ /* 0x0005e40000100800 */
[----:B------:R-:W-:-:S13]  /*b4e0*/  ISETP.NE.AND P0, PT, R7, R14, PT ;  /* 0x0000000e0700720c */ /* 0x000fda0003f05270 */
[----:B--2---:R-:W-:Y:S05]  /*b4f0*/  @P0 BRA `(.L_x_247) ;  /* 0xfffffffc00e80947 */ /* 0x004fea000383ffff */
.L_x_241:
[----:B------:R-:W-:Y:S05]  /*b500*/  BSYNC.RECONVERGENT B0 ;  /* 0x0000000000007941 */ /* 0x000fea0003800200 */
.L_x_240:
[----:B------:R-:W-:Y:S01]  /*b510*/  ISETP.NE.AND P0, PT, R0, RZ, PT ;  /* 0x000000ff0000720c */ /* 0x000fe20003f05270 */
[----:B------:R-:W-:Y:S01]  /*b520*/  BSSY.RECONVERGENT B0, `(.L_x_248) ;  /* 0x0000043000007945 */ /* 0x000fe20003800200 */
[----:B------:R-:W-:-:S11]  /*b530*/  VIADD R3, R1, 0x50c4 ;  /* 0x000050c401037836 */ /* 0x000fd60000000000 */
[----:B------:R-:W-:Y:S05]  /*b540*/  @!P0 BRA `(.L_x_249) ;  /* 0x0000000400008947 */ /* 0x000fea0003800000 */
[C---:B------:R-:W-:Y:S01]  /*b550*/  ISETP.GE.U32.AND P0, PT, R0.reuse, 0x10, PT ;  /* 0x000000100000780c */ /* 0x040fe20003f06070 */
[----:B------:R-:W-:Y:S01]  /*b560*/  BSSY.RECONVERGENT B1, `(.L_x_250) ;  /* 0x000001b000017945 */ /* 0x000fe20003800200 */
[----:B------:R-:W-:Y:S01]  /*b570*/  LOP3.LUT R14, R0, 0xf, RZ, 0xc0, !PT ;  /* 0x0000000f000e7812 */ /* 0x000fe200078ec0ff */
[----:B0-----:R-:W-:-:S03]  /*b580*/  IMAD.MOV.U32 R12, RZ, RZ, RZ ;  /* 0x000000ffff0c7224 */ /* 0x001fc600078e00ff */
[----:B------:R-:W-:-:S07]  /*b590*/  ISETP.NE.AND P1, PT, R14, RZ, PT ;  /* 0x000000ff0e00720c */ /* 0x000fce0003f25270 */
[----:B------:R-:W-:Y:S06]  /*b5a0*/  @!P0 BRA `(.L_x_251) ;  /* 0x0000000000588947 */ /* 0x000fec0003800000 */
[----:B------:R-:W-:Y:S01]  /*b5b0*/  LOP3.LUT R12, R0, 0x7ffffff0, RZ, 0xc0, !PT ;  /* 0x7ffffff0000c7812 */ /* 0x000fe200078ec0ff */
[----:B-1----:R-:W-:-:S07]  /*b5c0*/  IMAD.MOV.U32 R7, RZ, RZ, RZ ;  /* 0x000000ffff077224 */ /* 0x002fce00078e00ff */
.L_x_252:
[C---:B0-----:R-:W-:Y:S02]  /*b5d0*/  IMAD R13, R7.reuse, 0x4, R3 ;  /* 0x00000004070d7824 */ /* 0x041fe400078e0203 */
[----:B------:R-:W-:-:S03]  /*b5e0*/  VIADD R7, R7, 0x10 ;  /* 0x0000001007077836 */ /* 0x000fc60000000000 */
[----:B------:R0:W-:Y:S02]  /*b5f0*/  STL [R13], RZ ;  /* 0x000000ff0d007387 */ /* 0x0001e40000100800 */
[----:B------:R-:W-:Y:S02]  /*b600*/  ISETP.NE.AND P0, PT, R7, R12, PT ;  /* 0x0000000c0700720c */ /* 0x000fe40003f05270 */
[----:B------:R0:W-:Y:S04]  /*b610*/  STL [R13+0x4], RZ ;  /* 0x000004ff0d007387 */ /* 0x0001e80000100800 */
        /* <DEDUP_REMOVED lines=13> */
[----:B------:R0:W-:Y:S01]  /*b6f0*/  STL [R13+0x3c], RZ ;  /* 0x00003cff0d007387 */ /* 0x0001e20000100800 */
[----:B------:R-:W-:Y:S05]  /*b700*/  @P0 BRA `(.L_x_252) ;  /* 0xfffffffc00b00947 */ /* 0x000fea000383ffff */
.L_x_251:
[----:B------:R-:W-:Y:S05]  /*b710*/  BSYNC.RECONVERGENT B1 ;  /* 0x0000000000017941 */ /* 0x000fea0003800200 */
.L_x_250:
[----:B------:R-:W-:Y:S05]  /*b720*/  @!P1 BRA `(.L_x_249) ;  /* 0x0000000000889947 */ /* 0x000fea0003800000 */
[----:B------:R-:W-:Y:S01]  /*b730*/  ISETP.GE.U32.AND P0, PT, R14, 0x8, PT ;  /* 0x000000080e00780c */ /* 0x000fe20003f06070 */
[----:B------:R-:W-:Y:S01]  /*b740*/  BSSY.RECONVERGENT B1, `(.L_x_253) ;  /* 0x000000e000017945 */ /* 0x000fe20003800200 */
[----:B0-----:R-:W-:-:S04]  /*b750*/  LOP3.LUT R13, R0, 0x7, RZ, 0xc0, !PT ;  /* 0x00000007000d7812 */ /* 0x001fc800078ec0ff */
[----:B------:R-:W-:-:S07]  /*b760*/  ISETP.NE.AND P1, PT, R13, RZ, PT ;  /* 0x000000ff0d00720c */ /* 0x000fce0003f25270 */
[----:B------:R-:W-:Y:S06]  /*b770*/  @!P0 BRA `(.L_x_254) ;  /* 0x0000000000288947 */ /* 0x000fec0003800000 */
[C---:B-1----:R-:W-:Y:S02]  /*b780*/  IMAD R7, R12.reuse, 0x4, R3 ;  /* 0x000000040c077824 */ /* 0x042fe400078e0203 */
        /* <DEDUP_REMOVED lines=9> */
.L_x_254:
[----:B------:R-:W-:Y:S05]  /*b820*/  BSYNC.RECONVERGENT B1 ;  /* 0x0000000000017941 */ /* 0x000fea0003800200 */
.L_x_253:
[----:B------:R-:W-:Y:S05]  /*b830*/  @!P1 BRA `(.L_x_249) ;  /* 0x0000000000449947 */ /* 0x000fea0003800000 */
[----:B------:R-:W-:Y:S02]  /*b840*/  ISETP.GE.U32.AND P0, PT, R13, 0x4, PT ;  /* 0x000000040d00780c */ /* 0x000fe40003f06070 */
[----:B------:R-:W-:-:S04]  /*b850*/  LOP3.LUT R14, R0, 0x3, RZ, 0xc0, !PT ;  /* 0x00000003000e7812 */ /* 0x000fc800078ec0ff */
[----:B------:R-:W-:-:S07]  /*b860*/  ISETP.NE.AND P1, PT, R14, RZ, PT ;  /* 0x000000ff0e00720c */ /* 0x000fce0003f25270 */
[C---:B01----:R-:W-:Y:S02]  /*b870*/  @P0 IMAD R7, R12.reuse, 0x4, R3 ;  /* 0x000000040c070824 */ /* 0x043fe400078e0203 */
[----:B------:R-:W-:-:S03]  /*b880*/  @P0 VIADD R12, R12, 0x4 ;  /* 0x000000040c0c0836 */ /* 0x000fc60000000000 */
[----:B------:R2:W-:Y:S04]  /*b890*/  @P0 STL [R7], RZ ;  /* 0x000000ff07000387 */ /* 0x0005e80000100800 */
[----:B------:R2:W-:Y:S04]  /*b8a0*/  @P0 STL [R7+0x4], RZ ;  /* 0x000004ff07000387 */ /* 0x0005e80000100800 */
[----:B------:R2:W-:Y:S04]  /*b8b0*/  @P0 STL [R7+0x8], RZ ;  /* 0x000008ff07000387 */ /* 0x0005e80000100800 */
[----:B------:R2:W-:Y:S01]  /*b8c0*/  @P0 STL [R7+0xc], RZ ;  /* 0x00000cff07000387 */ /* 0x0005e20000100800 */
[----:B------:R-:W-:Y:S05]  /*b8d0*/  @!P1 BRA `(.L_x_249) ;  /* 0x00000000001c9947 */ /* 0x000fea0003800000 */
[----:B--2---:R-:W-:-:S07]  /*b8e0*/  IMAD.MOV.U32 R7, RZ, RZ, RZ ;  /* 0x000000ffff077224 */ /* 0x004fce00078e00ff */
.L_x_255:
[C---:B------:R-:W-:Y:S02]  /*b8f0*/  IMAD R13, R12.reuse, 0x4, R3 ;  /* 0x000000040c0d7824 */ /* 0x040fe400078e0203 */
[----:B------:R-:W-:Y:S02]  /*b900*/  VIADD R7, R7, 0x1 ;  /* 0x0000000107077836 */ /* 0x000fe40000000000 */
[----:B------:R-:W-:Y:S01]  /*b910*/  VIADD R12, R12, 0x1 ;  /* 0x000000010c0c7836 */ /* 0x000fe20000000000 */
[----:B------:R3:W-:Y:S02]  /*b920*/  STL [R13], RZ ;  /* 0x000000ff0d007387 */ /* 0x0007e40000100800 */
[----:B------:R-:W-:-:S13]  /*b930*/  ISETP.NE.AND P0, PT, R7, R14, PT ;  /* 0x0000000e0700720c */ /* 0x000fda0003f05270 */
[----:B---3--:R-:W-:Y:S05]  /*b940*/  @P0 BRA `(.L_x_255) ;  /* 0xfffffffc00e80947 */ /* 0x008fea000383ffff */
.L_x_249:
[----:B------:R-:W-:Y:S05]  /*b950*/  BSYNC.RECONVERGENT B0 ;  /* 0x0000000000007941 */ /* 0x000fea0003800200 */
.L_x_248:
[----:B012---:R-:W-:Y:S02]  /*b960*/  VIADD R7, R8, 0xffffffff ;  /* 0xffffffff08077836 */ /* 0x007fe40000000000 */
[----:B------:R-:W-:-:S04]  /*b970*/  VIADD R14, R9, 0xffffffff ;  /* 0xffffffff090e7836 */ /* 0x000fc80000000000 */
[----:B------:R-:W-:-:S04]  /*b980*/  IMAD R12, R7, R0, R14 ;  /* 0x00000000070c7224 */ /* 0x000fc800078e020e */
[----:B------:R-:W-:-:S05]  /*b990*/  IMAD R7, R12, 0x8, R1 ;  /* 0x000000080c077824 */ /* 0x000fca00078e0201 */
[----:B------:R-:W2:Y:S01]  /*b9a0*/  LDL.64 R12, [R7+0x2950] ;  /* 0x00295000070c7983 */ /* 0x000ea20000100a00 */
[----:B------:R-:W-:Y:S01]  /*b9b0*/  UMOV UR6, 0xff800000 ;  /* 0xff80000000067882 */ /* 0x000fe20000000000 */
[----:B------:R-:W-:Y:S01]  /*b9c0*/  UMOV UR7, 0x41cdcd64 ;  /* 0x41cdcd6400077882 */ /* 0x000fe20000000000 */
[----:B------:R-:W-:Y:S01]  /*b9d0*/  BSSY.RECONVERGENT B2, `(.L_x_256) ;  /* 0x00004b3000027945 */ /* 0x000fe20003800200 */
[----:B------:R-:W-:Y:S01]  /*b9e0*/  CS2R R46, SRZ ;  /* 0x00000000002e7805 */ /* 0x000fe2000001ff00 */
[----:B--2---:R-:W-:-:S14]  /*b9f0*/  DSETP.GEU.AND P0, PT, |R12|, UR6, PT ;  /* 0x000000060c007e2a */ /* 0x004fdc000bf0e200 */
[----:B------:R-:W-:Y:S05]  /*ba00*/  @P0 BRA `(.L_x_257) ;  /* 0x0000004800bc0947 */ /* 0x000fea0003800000 */
[----:B------:R-:W-:Y:S01]  /*ba10*/  IMAD R12, R8, 0x4, R4 ;  /* 0x00000004080c7824 */ /* 0x000fe200078e0204 */
[----:B------:R-:W-:Y:S01]  /*ba20*/  LEA R13, R14, R3, 0x2 ;  /* 0x000000030e0d7211 */ /* 0x000fe200078e10ff */
[----:B------:R-:W-:Y:S03]  /*ba30*/  BSSY.RECONVERGENT B1, `(.L_x_258) ;  /* 0x000034f000017945 */ /* 0x000fe60003800200 */
[----:B------:R0:W-:Y:S04]  /*ba40*/  STL [R12+-0x4], R9 ;  /* 0xfffffc090c007387 */ /* 0x0001e80000100800 */
[----:B------:R0:W-:Y:S02]  /*ba50*/  STL [R13], R8 ;  /* 0x000000080d007387 */ /* 0x0001e40000100800 */
.L_x_305:
[----:B-----5:R-:W-:Y:S01]  /*ba60*/  LOP3.LUT R14, R11, 0xffff, RZ, 0xc0, !PT ;  /* 0x0000ffff0b0e7812 */ /* 0x020fe200078ec0ff */
[----:B------:R-:W-:Y:S01]  /*ba70*/  BSSY.RECONVERGENT B3, `(.L_x_259) ;  /* 0x000016d000037945 */ /* 0x000fe20003800200 */
[----:B0-----:R-:W-:Y:S02]  /*ba80*/  LOP3.LUT R12, R10, 0xffff, RZ, 0xc0, !PT ;  /* 0x0000ffff0a0c7812 */ /* 0x001fe400078ec0ff */
[----:B------:R-:W-:Y:S02]  /*ba90*/  PRMT R23, R14, 0x8880, RZ ;  /* 0x000088800e177816 */ /* 0x000fe400000000ff */
[----:B------:R-:W-:-:S05]  /*baa0*/  PRMT R29, R12, 0x8880, RZ ;  /* 0x000088800c1d7816 */ /* 0x000fca00000000ff */
[----:B------:R-:W-:-:S05]  /*bab0*/  IMAD.IADD R10, R23, 0x1, R29 ;  /* 0x00000001170a7824 */ /* 0x000fca00078e021d */
[----:B------:R-:W-:-:S13]  /*bac0*/  ISETP.NE.AND P0, PT, R10, 0x3, PT ;  /* 0x000000030a00780c */ /* 0x000fda0003f05270 */
[----:B------:R-:W-:Y:S05]  /*bad0*/  @!P0 BRA `(.L_x_260) ;  /* 0x00000000003c8947 */ /* 0x000fea0003800000 */
[----:B------:R-:W-:Y:S02]  /*bae0*/  VIADD R10, R8, 0xffffffff ;  /* 0xffffffff080a7836 */ /* 0x000fe40000000000 */
[----:B------:R-:W-:Y:S02]  /*baf0*/  IMAD.MOV.U32 R14, RZ, RZ, 0x0 ;  /* 0x00000000ff0e7424 */ /* 0x000fe400078e00ff */
[----:B------:R-:W-:Y:S02]  /*bb00*/  IMAD R10, R10, R0, R9 ;  /* 0x000000000a0a7224 */ /* 0x000fe400078e0209 */
[----:B------:R-:W-:Y:S02]  /*bb10*/  IMAD.MOV.U32 R15, RZ, RZ, -0x40100000 ;  /* 0xbff00000ff0f7424 */ /* 0x000fe400078e00ff */
[----:B------:R-:W-:Y:S02]  /*bb20*/  VIADD R10, R10, 0xffffffff ;  /* 0xffffffff0a0a7836 */ /* 0x000fe40000000000 */
[----:B------:R-:W-:-:S02]  /*bb30*/  IMAD.MOV.U32 R18, RZ, RZ, 0x0 ;  /* 0x00000000ff127424 */ /* 0x000fc400078e00ff */
[----:B------:R-:W-:Y:S02]  /*bb40*/  IMAD R21, R10, 0x8, R1 ;  /* 0x000000080a157824 */ /* 0x000fe400078e0201 */
[----:B------:R-:W-:Y:S02]  /*bb50*/  IMAD.MOV.U32 R19, RZ, RZ, 0x7ff00000 ;  /* 0x7ff00000ff137424 */ /* 0x000fe400078e00ff */
[----:B------:R-:W-:Y:S01]  /*bb60*/  IMAD.MOV.U32 R12, RZ, RZ, 0x0 ;  /* 0x00000000ff0c7424 */ /* 0x000fe200078e00ff */
[----:B------:R0:W-:Y:S01]  /*bb70*/  STL.64 [R21+0x3cd8], R14 ;  /* 0x003cd80e15007387 */ /* 0x0001e20000100a00 */
[----:B------:R-:W-:Y:S02]  /*bb80*/  IMAD.MOV.U32 R13, RZ, RZ, 0x7ff00000 ;  /* 0x7ff00000ff0d7424 */ /* 0x000fe400078e00ff */
[----:B------:R-:W-:Y:S01]  /*bb90*/  IMAD.MOV.U32 R10, RZ, RZ, 0x0 ;  /* 0x00000000ff0a7424 */ /* 0x000fe200078e00ff */
[----:B------:R0:W-:Y:S01]  /*bba0*/  STL.64 [R21+0x2950], R18 ;  /* 0x0029501215007387 */ /* 0x0001e20000100a00 */
[----:B------:R-:W-:Y:S01]  /*bbb0*/  IMAD.MOV.U32 R11, RZ, RZ, -0x40100000 ;  /* 0xbff00000ff0b7424 */ /* 0x000fe200078e00ff */
[----:B------:R-:W-:Y:S06]  /*bbc0*/  BRA `(.L_x_261) ;  /* 0x00000014005c7947 */ /* 0x000fec0003800000 */
.L_x_260:
[C---:B------:R-:W-:Y:S01]  /*bbd0*/  IMAD.IADD R13, R1.reuse, 0x1, R9 ;  /* 0x00000001010d7824 */ /* 0x040fe200078e0209 */
[----:B------:R-:W0:Y:S05]  /*bbe0*/  LDC.64 R18, c[0x0][0x3a0] ;  /* 0x0000e800ff127b82 */ /* 0x000e2a0000000a00 */
[----:B------:R-:W2:Y:S01]  /*bbf0*/  LDL.S8 R13, [R13+0x5142] ;  /* 0x005142000d0d7983 */ /* 0x000ea20000100200 */
[----:B------:R-:W-:-:S06]  /*bc00*/  IMAD.IADD R15, R1, 0x1, R8 ;  /* 0x00000001010f7824 */ /* 0x000fcc00078e0208 */
[----:B------:R-:W3:Y:S01]  /*bc10*/  LDL.U8 R15, [R15+0x5127] ;  /* 0x005127000f0f7983 */ /* 0x000ee20000100000 */
[----:B------:R-:W-:-:S05]  /*bc20*/  PRMT R12, R12, 0x8880, RZ ;  /* 0x000088800c0c7816 */ /* 0x000fca00000000ff */
[----:B------:R-:W-:-:S05]  /*bc30*/  IMAD.MOV.U32 R20, RZ, RZ, R12 ;  /* 0x000000ffff147224 */ /* 0x000fca00078e000c */
[----:B------:R-:W-:-:S03]  /*bc40*/  SHF.R.S32.HI R21, RZ, 0x1f, R20 ;  /* 0x0000001fff157819 */ /* 0x000fc60000011414 */
[----:B------:R-:W-:-:S04]  /*bc50*/  IMAD.WIDE R20, R23, 0x5, R20 ;  /* 0x0000000517147825 */ /* 0x000fc800078e0214 */
[----:B--2---:R-:W-:-:S04]  /*bc60*/  IMAD.WIDE R10, R13, 0x19, RZ ;  /* 0x000000190d0a7825 */ /* 0x004fc800078e02ff */
[----:B------:R-:W-:Y:S01]  /*bc70*/  IMAD.WIDE R12, R13, 0x5, RZ ;  /* 0x000000050d0c7825 */ /* 0x000fe200078e02ff */
[----:B---3--:R-:W-:-:S03]  /*bc80*/  PRMT R28, R15, 0x8880, RZ ;  /* 0x000088800f1c7816 */ /* 0x008fc600000000ff */
[----:B------:R-:W-:Y:S01]  /*bc90*/  IMAD.WIDE R10, R29, 0x7d, R10 ;  /* 0x0000007d1d0a7825 */ /* 0x000fe200078e020a */
[----:B------:R-:W-:-:S03]  /*bca0*/  SHF.R.S32.HI R30, RZ, 0x1f, R28 ;  /* 0x0000001fff1e7819 */ /* 0x000fc6000001141c */
[----:B------:R-:W-:-:S04]  /*bcb0*/  IMAD.WIDE R12, R29, 0x19, R12 ;  /* 0x000000191d0c7825 */ /* 0x000fc800078e020c */
[----:B------:R-:W-:-:S03]  /*bcc0*/  IMAD.WIDE R10, R23, 0x5, R10 ;  /* 0x00000005170a7825 */ /* 0x000fc600078e020a */
[----:B------:R-:W-:Y:S02]  /*bcd0*/  IADD3 R15, P0, PT, R10, R28, RZ ;  /* 0x0000001c0a0f7210 */ /* 0x000fe40007f1e0ff */
[----:B------:R-:W-:Y:S02]  /*bce0*/  PRMT R10, R14, 0x8880, RZ ;  /* 0x000088800e0a7816 */ /* 0x000fe400000000ff */
[-C--:B0-----:R-:W-:Y:S01]  /*bcf0*/  LEA R38, P1, R15, R18.reuse, 0x3 ;  /* 0x000000120f267211 */ /* 0x081fe200078218ff */
[----:B------:R-:W-:Y:S01]  /*bd00*/  IMAD.X R14, R11, 0x1, R30, P0 ;  /* 0x000000010b0e7824 */ /* 0x000fe200000e061e */
[----:B------:R-:W-:Y:S01]  /*bd10*/  LEA R36, P0, R20, R18, 0x3 ;  /* 0x0000001214247211 */ /* 0x000fe200078018ff */
[----:B------:R-:W-:-:S03]  /*bd20*/  IMAD.MOV.U32 R11, RZ, RZ, R10 ;  /* 0x000000ffff0b7224 */ /* 0x000fc600078e000a */
[----:B------:R-:W-:Y:S02]  /*bd30*/  LEA.HI.X R37, R20, R19, R21, 0x3, P0 ;  /* 0x0000001314257211 */ /* 0x000fe400000f1c15 */
[----:B------:R-:W-:Y:S02]  /*bd40*/  IADD3 R10, P2, PT, R12, R11, RZ ;  /* 0x0000000b0c0a7210 */ /* 0x000fe40007f5e0ff */
[----:B------:R-:W-:Y:S02]  /*bd50*/  LEA.HI.X R39, R15, R19, R14, 0x3, P1 ;  /* 0x000000130f277211 */ /* 0x000fe400008f1c0e */
[----:B------:R-:W-:Y:S02]  /*bd60*/  LEA.HI.X.SX32 R11, R11, R13, 0x1, P2 ;  /* 0x0000000d0b0b7211 */ /* 0x000fe400010f0eff */
[C---:B------:R-:W-:Y:S01]  /*bd70*/  LEA R26, P0, R10.reuse, R18, 0x3 ;  /* 0x000000120a1a7211 */ /* 0x040fe200078018ff */
[----:B------:R-:W2:Y:S04]  /*bd80*/  LDG.E.64 R12, desc[UR4][R36.64+0xb248] ;  /* 0x00b24804240c7981 */ /* 0x000ea8000c1e1b00 */
[----:B------:R-:W2:Y:S01]  /*bd90*/  LDG.E.64 R22, desc[UR4][R38.64+0x9df8] ;  /* 0x009df80426167981 */ /* 0x000ea2000c1e1b00 */
[----:B------:R-:W-:-:S03]  /*bda0*/  LEA.HI.X R27, R10, R19, R11, 0x3, P0 ;  /* 0x000000130a1b7211 */ /* 0x000fc600000f1c0b */
[----:B------:R-:W3:Y:S04]  /*bdb0*/  LDG.E.64 R10, desc[UR4][R36.64+0xb180] ;  /* 0x00b18004240a7981 */ /* 0x000ee8000c1e1b00 */
[----:B------:R-:W4:Y:S04]  /*bdc0*/  LDG.E.64 R24, desc[UR4][R26.64+0x5208] ;  /* 0x005208041a187981 */ /* 0x000f28000c1e1b00 */
[----:B------:R-:W3:Y:S01]  /*bdd0*/  LDG.E.64 R14, desc[UR4][R38.64+0x8a70] ;  /* 0x008a7004260e7981 */ /* 0x000ee2000c1e1b00 */
[----:B------:R-:W-:Y:S01]  /*bde0*/  BSSY.RECONVERGENT B4, `(.L_x_262) ;  /* 0x0000110000047945 */ /* 0x000fe20003800200 */
[----:B--2---:R-:W-:Y:S01]  /*bdf0*/  DADD R48, R12, R22 ;  /* 0x000000000c307229 */ /* 0x004fe20000000016 */
[----:B------:R-:W-:-:S02]  /*be00*/  IMAD.MOV.U32 R22, RZ, RZ, -0x800000 ;  /* 0xff800000ff167424 */ /* 0x000fc400078e00ff */
[----:B------:R-:W-:-:S06]  /*be10*/  IMAD.MOV.U32 R23, RZ, RZ, 0x41cdcd64 ;  /* 0x41cdcd64ff177424 */ /* 0x000fcc00078e00ff */
[----:B----4-:R-:W-:Y:S02]  /*be20*/  DSETP.GEU.AND P1, PT, |R24|, R22, PT ;  /* 0x000000161800722a */ /* 0x010fe40003f2e200 */
[----:B---3--:R-:W-:Y:S02]  /*be30*/  DADD R40, R10, R14 ;  /* 0x000000000a287229 */ /* 0x008fe4000000000e */
[----:B------:R-:W-:-:S06]  /*be40*/  DSETP.GT.AND P0, PT, |R48|, R22, PT ;  /* 0x000000163000722a */ /* 0x000fcc0003f04200 */
[----:B------:R-:W-:Y:S02]  /*be50*/  FSEL R14, R48, RZ, !P0 ;  /* 0x000000ff300e7208 */ /* 0x000fe40004000000 */
[----:B------:R-:W-:Y:S02]  /*be60*/  FSEL R15, R49, +QNAN , !P0 ;  /* 0x7ff00000310f7808 */ /* 0x000fe40004000000 */
[----:B------:R-:W-:Y:S02]  /*be70*/  FSEL R48, R40, RZ, !P0 ;  /* 0x000000ff28307208 */ /* 0x000fe40004000000 */
[----:B------:R-:W-:Y:S01]  /*be80*/  FSEL R49, R41, -1.875, !P0 ;  /* 0xbff0000029317808 */ /* 0x000fe20004000000 */
[----:B------:R-:W-:Y:S06]  /*be90*/  @P1 BRA `(.L_x_263) ;  /* 0x0000000800a41947 */ /* 0x000fec0003800000 */
[----:B------:R-:W-:-:S03]  /*bea0*/  IMAD.WIDE R20, R29, 0x18, R20 ;  /* 0x000000181d147825 */ /* 0x000fc600078e0214 */
[----:B------:R-:W-:-:S05]  /*beb0*/  IADD3 R20, P0, PT, R20, R28, RZ ;  /* 0x0000001c14147210 */ /* 0x000fca0007f1e0ff */
[----:B------:R-:W-:Y:S01]  /*bec0*/  IMAD.X R21, R21, 0x1, R30, P0 ;  /* 0x0000000115157824 */ /* 0x000fe200000e061e */
[----:B------:R-:W-:-:S04]  /*bed0*/  LEA R28, P0, R20, R18, 0x3 ;  /* 0x00000012141c7211 */ /* 0x000fc800078018ff */
[----:B------:R-:W-:-:S05]  /*bee0*/  LEA.HI.X R29, R20, R19, R21, 0x3, P0 ;  /* 0x00000013141d7211 */ /* 0x000fca00000f1c15 */
[----:B------:R-:W2:Y:S02]  /*bef0*/  LDG.E.64 R30, desc[UR4][R28.64+0x59d8] ;  /* 0x0059d8041c1e7981 */ /* 0x000ea4000c1e1b00 */
        /* <DEDUP_REMOVED lines=9> */
[----:B------:R-:W-:-:S06]  /*bf90*/  DSETP.GT.AND P0, PT, |R24|, R22, PT ;  /* 0x000000161800722a */ /* 0x000fcc0003f04200 */
        /* <DEDUP_REMOVED lines=30> */
.L_x_266:
[----:B------:R-:W-:Y:S05]  /*c180*/  BSYNC.RECONVERGENT B5 ;  /* 0x0000000000057941 */ /* 0x000fea0003800200 */
.L_x_265:
        /* <DEDUP_REMOVED lines=33> */
.L_x_269:
[----:B------:R-:W-:Y:S05]  /*c3a0*/  BSYNC.RECONVERGENT B5 ;  /* 0x0000000000057941 */ /* 0x000fea0003800200 */
.L_x_268:
        /* <DEDUP_REMOVED lines=8> */
.L_x_264:
        /* <DEDUP_REMOVED lines=11> */
[----:B------:R-:W-:Y:S02]  /*c4e0*/  FSEL R52, R18, RZ, !P0 ;  /* 0x000000ff12347208 */ /* 0x000fe40004000000 */
[----:B------:R-:W-:Y:S02]  /*c4f0*/  FSEL R53, R19, -1.875, !P0 ;  /* 0xbff0000013357808 */ /* 0x000fe40004000000 */
[----:B------:R-:W-:-:S04]  /*c500*/  MOV R18, 0x1 ;  /* 0x0000000100127802 */ /* 0x000fc80000000f00 */
        /* <DEDUP_REMOVED lines=21> */
.L_x_271:
[----:B------:R-:W-:Y:S05]  /*c660*/  BSYNC.RECONVERGENT B5 ;  /* 0x0000000000057941 */ /* 0x000fea0003800200 */
.L_x_270:
        /* <DEDUP_REMOVED lines=35> */
.L_x_273:
[----:B------:R-:W-:Y:S05]  /*c8a0*/  BSYNC.RECONVERGENT B5 ;  /* 0x0000000000057941 */ /* 0x000fea0003800200 */
.L_x_272:
        /* <DEDUP_REMOVED lines=8> */
.L_x_263:
        /* <DEDUP_REMOVED lines=47> */
.L_x_275:
[----:B------:R-:W-:Y:S05]  /*cc20*/  BSYNC.RECONVERGENT B5 ;  /* 0x0000000000057941 */ /* 0x000fea0003800200 */
.L_x_274:
        /* <DEDUP_REMOVED lines=35> */
.L_x_277:
[----:B------:R-:W-:Y:S05]  /*ce60*/  BSYNC.RECONVERGENT B5 ;  /* 0x0000000000057941 */ /* 0x000fea0003800200 */
.L_x_276:
[----:B------:R-:W-:-:S06]  /*ce70*/  DSETP.GEU.AND P0, PT, R26, R44, PT ;  /* 0x0000002c1a00722a */ /* 0x000fcc0003f0e000 */
[----:B------:R-:W-:Y:S02]  /*ce80*/  FSEL R44, R44, R26, !P0 ;  /* 0x0000001a2c2c7208 */ /* 0x000fe40004000000 */
[----:B------:R-:W-:Y:S02]  /*ce90*/  FSEL R45, R45, R27, !P0 ;  /* 0x0000001b2d2d7208 */ /* 0x000fe40004000000 */
[----:B------:R-:W-:Y:S02]  /*cea0*/  FSEL R52, R52, R48, !P0 ;  /* 0x0000003034347208 */ /* 0x000fe40004000000 */
[----:B------:R-:W-:Y:S02]  /*ceb0*/  FSEL R53, R53, R49, !P0 ;  /* 0x0000003135357208 */ /* 0x000fe40004000000 */
[----:B------:R-:W-:Y:S02]  /*cec0*/  FSEL R50, R50, R14, !P0 ;  /* 0x0000000e32327208 */ /* 0x000fe40004000000 */
[----:B------:R-:W-:-:S07]  /*ced0*/  FSEL R51, R51, R15, !P0 ;  /* 0x0000000f33337208 */ /* 0x000fce0004000000 */
.L_x_267:
[----:B------:R-:W-:Y:S05]  /*cee0*/  BSYNC.RECONVERGENT B4 ;  /* 0x0000000000047941 */ /* 0x000fea0003800200 */
.L_x_262:
        /* <DEDUP_REMOVED lines=29> */
[----:B------:R-:W-:-:S07]  /*d0c0*/  IMAD.MOV.U32 R21, RZ, RZ, R23 ;  /* 0x000000ffff157224 */ /* 0x000fce00078e0017 */
[----:B------:R-:W-:Y:S05]  /*d0d0*/  CALL.REL.NOINC `($__internal_0_$__cuda_sm20_div_rn_f64_full) ;  /* 0x0000030c00d47944 */ /* 0x000fea0003c00000 */
.L_x_279:
[----:B------:R-:W-:Y:S05]  /*d0e0*/  BSYNC.RECONVERGENT B4 ;  /* 0x0000000000047941 */ /* 0x000fea0003800200 */
.L_x_278:
[----:B------:R-:W-:-:S06]  /*d0f0*/  DSETP.GEU.AND P0, PT, R44, R26, PT ;  /* 0x0000001a2c00722a */ /* 0x000fcc0003f0e000 */
[----:B------:R-:W-:Y:S02]  /*d100*/  FSEL R10, R10, R52, !P0 ;  /* 0x000000340a0a7208 */ /* 0x000fe40004000000 */
[----:B------:R-:W-:Y:S02]  /*d110*/  FSEL R11, R11, R53, !P0 ;  /* 0x000000350b0b7208 */ /* 0x000fe40004000000 */
[----:B------:R-:W-:Y:S02]  /*d120*/  FSEL R12, R12, R50, !P0 ;  /* 0x000000320c0c7208 */ /* 0x000fe40004000000 */
[----:B------:R-:W-:-:S07]  /*d130*/  FSEL R13, R13, R51, !P0 ;  /* 0x000000330d0d7208 */ /* 0x000fce0004000000 */
.L_x_261:
[----:B------:R-:W-:Y:S05]  /*d140*/  BSYNC.RECONVERGENT B3 ;  /* 0x0000000000037941 */ /* 0x000fea0003800200 */
.L_x_259:
[----:B0-----:R-:W-:-:S04]  /*d150*/  VIADD R14, R8, 0xffffffff ;  /* 0xffffffff080e7836 */ /* 0x001fc80000000000 */
[----:B------:R-:W-:-:S04]  /*d160*/  IMAD R15, R14, R0, R9 ;  /* 0x000000000e0f7224 */ /* 0x000fc800078e0209 */
[----:B------:R-:W-:-:S04]  /*d170*/  VIADD R18, R15, 0xffffffff ;  /* 0xffffffff0f127836 */ /* 0x000fc80000000000 */
[----:B------:R-:W-:-:S05]  /*d180*/  IMAD R15, R18, 0x8, R1 ;  /* 0x00000008120f7824 */ /* 0x000fca00078e0201 */
[----:B------:R-:W2:Y:S01]  /*d190*/  LDL.64 R18, [R15+0x3cd8] ;  /* 0x003cd8000f127983 */ /* 0x000ea20000100a00 */
[----:B------:R-:W-:Y:S01]  /*d1a0*/  IMAD.MOV.U32 R25, RZ, RZ, R10 ;  /* 0x000000ffff197224 */ /* 0x000fe200078e000a */
[----:B------:R-:W-:Y:S01]  /*d1b0*/  BSSY.RELIABLE B0, `(.L_x_280) ;  /* 0x000001d000007945 */ /* 0x000fe20003800100 */
[----:B------:R-:W-:Y:S02]  /*d1c0*/  IMAD.MOV.U32 R20, RZ, RZ, -0x771c970f ;  /* 0x88e368f1ff147424 */ /* 0x000fe400078e00ff */
[----:B------:R-:W-:Y:S01]  /*d1d0*/  IMAD.MOV.U32 R21, RZ, RZ, 0x3ee4f8b5 ;  /* 0x3ee4f8b5ff157424 */ /* 0x000fe200078e00ff */
[C-C-:B--2---:R-:W-:Y:S02]  /*d1e0*/  DSETP.MAX.AND P1, P2, |R18|.reuse, |R10|.reuse, PT ;  /* 0x4000000a1200722a */ /* 0x144fe40003a2f200 */
[----:B------:R-:W-:Y:S01]  /*d1f0*/  DADD R22, R18, -R10 ;  /* 0x0000000012167229 */ /* 0x000fe2000000080a */
[----:B------:R-:W-:-:S05]  /*d200*/  IMAD.MOV.U32 R10, RZ, RZ, R19 ;  /* 0x000000ffff0a7224 */ /* 0x000fca00078e0013 */
[----:B------:R-:W-:Y:S01]  /*d210*/  FSEL R27, |R10|, |R11|, P1 ;  /* 0x4000000b0a1b7208 */ /* 0x000fe20000800200 */
[----:B------:R-:W-:Y:S01]  /*d220*/  IMAD.MOV.U32 R10, RZ, RZ, R18 ;  /* 0x000000ffff0a7224 */ /* 0x000fe200078e0012 */
[----:B------:R-:W-:Y:S01]  /*d230*/  DSETP.GEU.AND P0, PT, |R22|, R20, PT ;  /* 0x000000141600722a */ /* 0x000fe20003f0e200 */
[----:B------:R-:W-:-:S03]  /*d240*/  IMAD.MOV.U32 R22, RZ, RZ, -0x800000 ;  /* 0xff800000ff167424 */ /* 0x000fc600078e00ff */
[----:B------:R-:W-:Y:S01]  /*d250*/  @P2 LOP3.LUT R27, R11, 0x80000, RZ, 0xfc, !PT ;  /* 0x000800000b1b2812 */ /* 0x000fe200078efcff */
[----:B------:R-:W-:Y:S01]  /*d260*/  IMAD.MOV.U32 R23, RZ, RZ, 0x41cdcd64 ;  /* 0x41cdcd64ff177424 */ /* 0x000fe200078e00ff */
[----:B------:R-:W-:-:S03]  /*d270*/  SEL R10, R10, R25, P1 ;  /* 0x000000190a0a7207 */ /* 0x000fc60000800000 */
[----:B------:R-:W-:-:S06]  /*d280*/  IMAD.MOV.U32 R11, RZ, RZ, R27 ;  /* 0x000000ffff0b7224 */ /* 0x000fcc00078e001b */
[----:B------:R-:W-:-:S14]  /*d290*/  DSETP.GT.OR P0, PT, R10, R22, P0 ;  /* 0x000000160a00722a */ /* 0x000fdc0000704400 */
[----:B------:R-:W-:Y:S05]  /*d2a0*/  @P0 BRA `(.L_x_281) ;  /* 0x0000000000340947 */ /* 0x000fea0003800000 */
[----:B------:R-:W2:Y:S01]  /*d2b0*/  LDL.64 R10, [R15+0x2950] ;  /* 0x002950000f0a7983 */ /* 0x000ea20000100a00 */
[----:B------:R-:W-:Y:S01]  /*d2c0*/  IMAD.MOV.U32 R27, RZ, RZ, R13 ;  /* 0x000000ffff1b7224 */ /* 0x000fe200078e000d */
[C-C-:B--2---:R-:W-:Y:S01]  /*d2d0*/  DSETP.MAX.AND P0, P1, |R10|.reuse, |R12|.reuse, PT ;  /* 0x4000000c0a00722a */ /* 0x144fe2000390f200 */
[----:B------:R-:W-:Y:S01]  /*d2e0*/  IMAD.MOV.U32 R26, RZ, RZ, R11 ;  /* 0x000000ffff1a7224 */ /* 0x000fe200078e000b */
[----:B------:R-:W-:-:S04]  /*d2f0*/  DADD R24, R10, -R12 ;  /* 0x000000000a187229 */ /* 0x000fc8000000080c */
[----:B------:R-:W-:Y:S02]  /*d300*/  FSEL R29, |R26|, |R27|, P0 ;  /* 0x4000001b1a1d7208 */ /* 0x000fe40000000200 */
[----:B------:R-:W-:Y:S02]  /*d310*/  SEL R10, R10, R12, P0 ;  /* 0x0000000c0a0a7207 */ /* 0x000fe40000000000 */
[----:B------:R-:W-:-:S04]  /*d320*/  DSETP.GEU.AND P0, PT, |R24|, R20, PT ;  /* 0x000000141800722a */ /* 0x000fc80003f0e200 */
[----:B------:R-:W-:-:S05]  /*d330*/  @P1 LOP3.LUT R29, R27, 0x80000, RZ, 0xfc, !PT ;  /* 0x000800001b1d1812 */ /* 0x000fca00078efcff */
[----:B------:R-:W-:-:S06]  /*d340*/  IMAD.MOV.U32 R11, RZ, RZ, R29 ;  /* 0x000000ffff0b7224 */ /* 0x000fcc00078e001d */
[----:B------:R-:W-:-:S14]  /*d350*/  DSETP.LEU.AND P1, PT, R10, R22, PT ;  /* 0x000000160a00722a */ /* 0x000fdc0003f2b000 */
[----:B------:R-:W-:Y:S05]  /*d360*/  @!P0 BREAK.RELIABLE P1, B0 ;  /* 0x0000000000008942 */ /* 0x000fea0000800100 */
[----:B------:R-:W-:Y:S05]  /*d370*/  @!P0 BRA P1, `(.L_x_282) ;  /* 0x0000001800e88947 */ /* 0x000fea0000800000 */
.L_x_281:
[----:B------:R-:W-:Y:S05]  /*d380*/  BSYNC.RELIABLE B0 ;  /* 0x0000000000007941 */ /* 0x000fea0003800100 */
.L_x_280:
[----:B------:R-:W-:Y:S01]  /*d390*/  VIMNMX R10, PT, PT, R9, R8, PT ;  /* 0x00000008090a7248 */ /* 0x000fe20003fe0100 */
[----:B------:R-:W-:Y:S01]  /*d3a0*/  BSSY.RECONVERGENT B0, `(.L_x_283) ;  /* 0x000002e000007945 */ /* 0x000fe20003800200 */
[----:B------:R-:W-:Y:S02]  /*d3b0*/  PLOP3.LUT P0, PT, PT, PT, PT, 0x80, 0x8 ;  /* 0x000000000008781c */ /* 0x000fe40003f0f070 */
[----:B------:R-:W-:-:S13]  /*d3c0*/  ISETP.GE.AND P1, PT, R10, 0x2, PT ;  /* 0x000000020a00780c */ /* 0x000fda0003f26270 */
[----:B------:R-:W-:Y:S05]  /*d3d0*/  @!P1 BRA `(.L_x_284) ;  /* 0x0000000000a89947 */ /* 0x000fea0003800000 */
[C---:B------:R-:W-:Y:S01]  /*d3e0*/  IMAD.IADD R24, R1.reuse, 0x1, R14 ;  /* 0x0000000101187824 */ /* 0x040fe200078e020e */
[----:B------:R-:W0:Y:S01]  /*d3f0*/  LDCU.64 UR6, c[0x0][0x3a0] ;  /* 0x00007400ff0677ac */ /* 0x000e220008000a00 */
[----:B------:R-:W-:-:S03]  /*d400*/  IMAD.IADD R26, R1, 0x1, R8 ;  /* 0x00000001011a7824 */ /* 0x000fc600078e0208 */
[----:B------:R-:W2:Y:S01]  /*d410*/  LDL.S8 R12, [R24+0x5128] ;  /* 0x00512800180c7983 */ /* 0x000ea20000100200 */
[----:B------:R-:W-:-:S03]  /*d420*/  VIADD R10, R9, 0xffffffff ;  /* 0xffffffff090a7836 */ /* 0x000fc60000000000 */
[----:B------:R-:W3:Y:S01]  /*d430*/  LDL.S8 R11, [R26+0x5128] ;  /* 0x005128001a0b7983 */ /* 0x000ee20000100200 */
[C---:B------:R-:W-:Y:S02]  /*d440*/  IMAD.IADD R15, R1.reuse, 0x1, R10 ;  /* 0x00000001010f7824 */ /* 0x040fe400078e020a */
[----:B------:R-:W-:-:S04]  /*d450*/  IMAD.IADD R25, R1, 0x1, R9 ;  /* 0x0000000101197824 */ /* 0x000fc800078e0209 */
[----:B------:R-:W4:Y:S04]  /*d460*/  LDL.S8 R15, [R15+0x5143] ;  /* 0x005143000f0f7983 */ /* 0x000f280000100200 */
[----:B------:R-:W5:Y:S01]  /*d470*/  LDL.S8 R25, [R25+0x5143] ;  /* 0x0051430019197983 */ /* 0x000f620000100200 */
[----:B------:R-:W-:Y:S02]  /*d480*/  VIADD R28, R9, 0xfffffffe ;  /* 0xfffffffe091c7836 */ /* 0x000fe40000000000 */
[----:B--2---:R-:W-:-:S04]  /*d490*/  IMAD.WIDE R12, R12, 0x7d, RZ ;  /* 0x0000007d0c0c7825 */ /* 0x004fc800078e02ff */
[----:B---3--:R-:W-:-:S04]  /*d4a0*/  IMAD.WIDE R12, R11, 0x19, R12 ;  /* 0x000000190b0c7825 */ /* 0x008fc800078e020c */
[----:B------:R-:W-:Y:S02]  /*d4b0*/  IMAD R11, R14, R0, -R0 ;  /* 0x000000000e0b7224 */ /* 0x000fe400078e0a00 */
[----:B----4-:R-:W-:-:S04]  /*d4c0*/  IMAD.WIDE R12, R15, 0x5, R12 ;  /* 0x000000050f0c7825 */ /* 0x010fc800078e020c */
[----:B------:R-:W-:Y:S01]  /*d4d0*/  IMAD.IADD R11, R11, 0x1, R28 ;  /* 0x000000010b0b7824 */ /* 0x000fe200078e021c */
[----:B-----5:R-:W-:-:S03]  /*d4e0*/  IADD3 R12, P1, PT, R12, R25, RZ ;  /* 0x000000190c0c7210 */ /* 0x020fc60007f3e0ff */
[----:B------:R-:W-:Y:S01]  /*d4f0*/  IMAD R11, R11, 0x8, R6 ;  /* 0x000000080b0b7824 */ /* 0x000fe200078e0206 */
[----:B------:R-:W-:Y:S02]  /*d500*/  LEA.HI.X.SX32 R13, R25, R13, 0x1, P1 ;  /* 0x0000000d190d7211 */ /* 0x000fe400008f0eff */
[C---:B0-----:R-:W-:Y:S02]  /*d510*/  LEA R26, P1, R12.reuse, UR6, 0x3 ;  /* 0x000000060c1a7c11 */ /* 0x041fe4000f8218ff */
[----:B------:R-:W2:Y:S02]  /*d520*/  LDL.64 R24, [R11] ;  /* 0x000000000b187983 */ /* 0x000ea40000100a00 */
[----:B------:R-:W-:-:S05]  /*d530*/  LEA.HI.X R27, R12, UR7, R13, 0x3, P1 ;  /* 0x000000070c1b7c11 */ /* 0x000fca00088f1c0d */
[----:B------:R-:W2:Y:S01]  /*d540*/  LDG.E.64 R12, desc[UR4][R26.64] ;  /* 0x000000041a0c7981 */ /* 0x000ea2000c1e1b00 */
[----:B------:R-:W-:Y:S01]  /*d550*/  IMAD.MOV.U32 R15, RZ, RZ, R19 ;  /* 0x000000ffff0f7224 */ /* 0x000fe200078e0013 */
[----:B--2---:R-:W-:-:S08]  /*d560*/  DADD R12, R12, R24 ;  /* 0x000000000c0c7229 */ /* 0x004fd00000000018 */
[C-C-:B------:R-:W-:Y:S02]  /*d570*/  DSETP.MAX.AND P2, P3, |R18|.reuse, |R12|.reuse, PT ;  /* 0x4000000c1200722a */ /* 0x140fe40003b4f200 */
[----:B------:R-:W-:Y:S01]  /*d580*/  IMAD.MOV.U32 R30, RZ, RZ, R13 ;  /* 0x000000ffff1e7224 */ /* 0x000fe200078e000d */
[----:B------:R-:W-:-:S04]  /*d590*/  DADD R24, R18, -R12 ;  /* 0x0000000012187229 */ /* 0x000fc8000000080c */
[----:B------:R-:W-:Y:S02]  /*d5a0*/  FSEL R15, |R15|, |R30|, P2 ;  /* 0x4000001e0f0f7208 */ /* 0x000fe40001000200 */
[----:B------:R-:W-:-:S05]  /*d5b0*/  SEL R12, R18, R12, P2 ;  /* 0x0000000c120c7207 */ /* 0x000fca0001000000 */
[----:B------:R-:W-:Y:S01]  /*d5c0*/  @P3 LOP3.LUT R15, R30, 0x80000, RZ, 0xfc, !PT ;  /* 0x000800001e0f3812 */ /* 0x000fe200078efcff */
[----:B------:R-:W-:-:S04]  /*d5d0*/  DSETP.GEU.AND P1, PT, |R24|, R20, PT ;  /* 0x000000141800722a */ /* 0x000fc80003f2e200 */
[----:B------:R-:W-:-:S06]  /*d5e0*/  IMAD.MOV.U32 R13, RZ, RZ, R15 ;  /* 0x000000ffff0d7224 */ /* 0x000fcc00078e000f */
[----:B------:R-:W-:-:S14]  /*d5f0*/  DSETP.GT.OR P1, PT, R12, R22, P1 ;  /* 0x000000160c00722a */ /* 0x000fdc0000f24400 */
[----:B------:R-:W-:Y:S02]  /*d600*/  @!P1 VIADD R11, R8, 0xfffffffe ;  /* 0xfffffffe080b9836 */ /* 0x000fe40000000000 */
[----:B------:R-:W-:Y:S02]  /*d610*/  @!P1 IMAD R13, R28, 0x4, R3 ;  /* 0x000000041c0d9824 */ /* 0x000fe400078e0203 */
[----:B------:R-:W-:-:S05]  /*d620*/  @!P1 IMAD R11, R11, 0x4, R4 ;  /* 0x000000040b0b9824 */ /* 0x000fca00078e0204 */
[----:B------:R0:W-:Y:S04]  /*d630*/  @!P1 STL [R11], R10 ;  /* 0x0000000a0b009387 */ /* 0x0001e80000100800 */
[----:B------:R0:W-:Y:S01]  /*d640*/  @!P1 STL [R13], R14 ;  /* 0x0000000e0d009387 */ /* 0x0001e20000100800 */
[----:B------:R-:W-:Y:S01]  /*d650*/  @!P1 PLOP3.LUT P0, PT, PT, PT, PT, 0x8, 0x80 ;  /* 0x000000000080981c */ /* 0x000fe20003f0e170 */
[----:B------:R-:W-:Y:S01]  /*d660*/  @!P1 IMAD.MOV.U32 R9, RZ, RZ, R10 ;  /* 0x000000ffff099224 */ /* 0x000fe200078e000a */
[----:B------:R-:W-:-:S11]  /*d670*/  @!P1 MOV R8, R14 ;  /* 0x0000000e00089202 */ /* 0x000fd60000000f00 */
.L_x_284:
[----:B------:R-:W-:Y:S05]  /*d680*/  BSYNC.RECONVERGENT B0 ;  /* 0x0000000000007941 */ /* 0x000fea0003800200 */
.L_x_283:
[----:B------:R-:W-:Y:S04]  /*d690*/  BSSY.RECONVERGENT B3, `(.L_x_285) ;  /* 0x0000183000037945 */ /* 0x000fe80003800200 */
[----:B------:R-:W-:Y:S05]  /*d6a0*/  @!P0 BRA `(.L_x_286) ;  /* 0x0000001800048947 */ /* 0x000fea0003800000 */
[----:B------:R-:W-:-:S07]  /*d6b0*/  IMAD.MOV.U32 R15, RZ, RZ, 0x3 ;  /* 0x00000003ff0f7424 */ /* 0x000fce00078e00ff */
.L_x_304:
[----:B0-----:R-:W-:Y:S01]  /*d6c0*/  IMAD.IADD R11, R9, 0x1, -R15 ;  /* 0x00000001090b7824 */ /* 0x001fe200078e0a0f */
[----:B------:R-:W-:Y:S01]  /*d6d0*/  BSSY.RECONVERGENT B4, `(.L_x_287) ;  /* 0x000017b000047945 */ /* 0x000fe20003800200 */
[----:B------:R-:W-:Y:S02]  /*d6e0*/  PLOP3.LUT P0, PT, PT, PT, PT, 0x80, 0x8 ;  /* 0x000000000008781c */ /* 0x000fe40003f0f070 */
[C---:B------:R-:W-:Y:S01]  /*d6f0*/  VIADD R10, R11.reuse, 0x1 ;  /* 0x000000010b0a7836 */ /* 0x040fe20000000000 */
[----:B------:R-:W-:Y:S02]  /*d700*/  IABS R12, R11 ;  /* 0x0000000b000c7213 */ /* 0x000fe40000000000 */
[----:B------:R-:W-:-:S04]  /*d710*/  ISETP.GT.U32.AND P2, PT, R11, 0x7ffffffe, PT ;  /* 0x7ffffffe0b00780c */ /* 0x000fc80003f44070 */
[----:B------:R-:W-:Y:S02]  /*d720*/  SEL R13, R12, RZ, P2 ;  /* 0x000000ff0c0d7207 */ /* 0x000fe40001000000 */
[----:B------:R-:W-:Y:S02]  /*d730*/  SEL R14, R10, 0x1, !P2 ;  /* 0x000000010a0e7807 */ /* 0x000fe40005000000 */
[----:B------:R-:W-:Y:S02]  /*d740*/  LOP3.LUT R13, RZ, R13, RZ, 0x33, !PT ;  /* 0x0000000dff0d7212 */ /* 0x000fe400078e33ff */
[----:B------:R-:W-:-:S03]  /*d750*/  ISETP.GE.AND P1, PT, R14, R9, PT ;  /* 0x000000090e00720c */ /* 0x000fc60003f26270 */
[----:B------:R-:W-:-:S05]  /*d760*/  IMAD.IADD R13, R8, 0x1, R13 ;  /* 0x00000001080d7824 */ /* 0x000fca00078e020d */
[----:B------:R-:W-:-:S13]  /*d770*/  ISETP.LT.OR P1, PT, R13, 0x1, P1 ;  /* 0x000000010d00780c */ /* 0x000fda0000f21670 */
[----:B------:R-:W-:Y:S05]  /*d780*/  @P1 BRA `(.L_x_288) ;  /* 0x0000001400bc1947 */ /* 0x000fea0003800000 */
[----:B------:R-:W-:-:S04]  /*d790*/  VIADD R19, R8, 0xffffffff ;  /* 0xffffffff08137836 */ /* 0x000fc80000000000 */
[----:B------:R-:W-:-:S04]  /*d7a0*/  IMAD R13, R19, R0, R9 ;  /* 0x00000000130d7224 */ /* 0x000fc800078e0209 */
[----:B------:R-:W-:-:S04]  /*d7b0*/  VIADD R13, R13, 0xffffffff ;  /* 0xffffffff0d0d7836 */ /* 0x000fc80000000000 */
[----:B------:R-:W-:-:S06]  /*d7c0*/  IMAD R48, R13, 0x8, R6 ;  /* 0x000000080d307824 */ /* 0x000fcc00078e0206 */
[----:B------:R-:W5:Y:S01]  /*d7d0*/  LDL.64 R48, [R48] ;  /* 0x0000000030307983 */ /* 0x000f620000100a00 */
[----:B------:R-:W-:Y:S01]  /*d7e0*/  SEL R18, R12, RZ, P2 ;  /* 0x000000ff0c127207 */ /* 0x000fe20001000000 */
[----:B------:R-:W-:-:S04]  /*d7f0*/  IMAD.MOV.U32 R13, RZ, RZ, R14 ;  /* 0x000000ffff0d7224 */ /* 0x000fc800078e000e */
[----:B------:R-:W-:-:S07]  /*d800*/  IMAD.IADD R14, R19, 0x1, -R18 ;  /* 0x00000001130e7824 */ /* 0x000fce00078e0a12 */
.L_x_303:
        /* <DEDUP_REMOVED lines=13> */
[----:B------:R-:W-:-:S04]  /*d8e0*/  VIADD R18, R14, 0xffffffff ;  /* 0xffffffff0e127836 */ /* 0x000fc80000000000 */
[----:B------:R-:W-:-:S04]  /*d8f0*/  IMAD R18, R18, R0, R13 ;  /* 0x0000000012127224 */ /* 0x000fc800078e020d */
[----:B------:R-:W-:-:S04]  /*d900*/  VIADD R18, R18, 0xffffffff ;  /* 0xffffffff12127836 */ /* 0x000fc80000000000 */
[----:B------:R-:W-:-:S05]  /*d910*/  IMAD R28, R18, 0x8, R1 ;  /* 0x00000008121c7824 */ /* 0x000fca00078e0201 */
[----:B------:R0:W5:Y:S04]  /*d920*/  LDL.64 R18, [R28+0x2950] ;  /* 0x002950001c127983 */ /* 0x0001680000100a00 */
[----:B------:R0:W5:Y:S01]  /*d930*/  LDL.64 R20, [R28+0x3cd8] ;  /* 0x003cd8001c147983 */ /* 0x0001620000100a00 */
        /* <DEDUP_REMOVED lines=9> */
[----:B0-----:R-:W-:Y:S05]  /*d9d0*/  @!P1 BRA `(.L_x_293) ;  /* 0x00000000007c9947 */ /* 0x001fea0003800000 */
[C---:B------:R-:W-:Y:S01]  /*d9e0*/  IMAD.IADD R26, R1.reuse, 0x1, R8 ;  /* 0x00000001011a7824 */ /* 0x040fe200078e0208 */
[----:B------:R-:W0:Y:S01]  /*d9f0*/  LDC.64 R22, c[0x0][0x3a0] ;  /* 0x0000e800ff167b82 */ /* 0x000e220000000a00 */
[C---:B------:R-:W-:Y:S01]  /*da00*/  IMAD.IADD R27, R1.reuse, 0x1, R14 ;  /* 0x00000001011b7824 */ /* 0x040fe200078e020e */
[----:B------:R-:W1:Y:S02]  /*da10*/  LDCU.64 UR6, c[0x0][0x3a0] ;  /* 0x00007400ff0677ac */ /* 0x000e640008000a00 */
[----:B------:R2:W3:Y:S01]  /*da20*/  LDL.S8 R24, [R26+0x5128] ;  /* 0x005128001a187983 */ /* 0x0004e20000100200 */
[----:B------:R-:W-:-:S03]  /*da30*/  IMAD.IADD R29, R1, 0x1, R13 ;  /* 0x00000001011d7824 */ /* 0x000fc600078e020d */
[----:B------:R-:W4:Y:S01]  /*da40*/  LDL.S8 R27, [R27+0x5128] ;  /* 0x005128001b1b7983 */ /* 0x000f220000100200 */
[----:B------:R-:W-:-:S03]  /*da50*/  IMAD.IADD R31, R1, 0x1, R9 ;  /* 0x00000001011f7824 */ /* 0x000fc600078e0209 */
[----:B------:R-:W4:Y:S04]  /*da60*/  LDL.S8 R29, [R29+0x5143] ;  /* 0x005143001d1d7983 */ /* 0x000f280000100200 */
[----:B------:R-:W4:Y:S01]  /*da70*/  LDL.S8 R31, [R31+0x5143] ;  /* 0x005143001f1f7983 */ /* 0x000f220000100200 */
[C---:B--2---:R-:W-:Y:S01]  /*da80*/  VIADD R26, R11.reuse, 0x1 ;  /* 0x000000010b1a7836 */ /* 0x044fe20000000000 */
[----:B------:R-:W-:-:S04]  /*da90*/  ISETP.GT.U32.AND P1, PT, R11, 0x7ffffffe, PT ;  /* 0x7ffffffe0b00780c */ /* 0x000fc80003f24070 */
[----:B------:R-:W-:-:S04]  /*daa0*/  SEL R26, R26, 0x1, !P1 ;  /* 0x000000011a1a7807 */ /* 0x000fc80004800000 */
[----:B------:R-:W-:Y:S01]  /*dab0*/  LOP3.LUT R26, RZ, R26, RZ, 0x33, !PT ;  /* 0x0000001aff1a7212 */ /* 0x000fe200078e33ff */
[----:B---3--:R-:W-:-:S04]  /*dac0*/  IMAD.WIDE R24, R24, 0x19, RZ ;  /* 0x0000001918187825 */ /* 0x008fc800078e02ff */
[----:B----4-:R-:W-:Y:S01]  /*dad0*/  IMAD.WIDE R24, R27, 0x7d, R24 ;  /* 0x0000007d1b187825 */ /* 0x010fe200078e0218 */
[----:B------:R-:W-:-:S04]  /*dae0*/  IABS R27, R11 ;  /* 0x0000000b001b7213 */ /* 0x000fc80000000000 */
[----:B------:R-:W-:Y:S01]  /*daf0*/  SEL R27, R27, RZ, P1 ;  /* 0x000000ff1b1b7207 */ /* 0x000fe20000800000 */
[----:B------:R-:W-:-:S03]  /*db00*/  IMAD.WIDE R24, R29, 0x5, R24 ;  /* 0x000000051d187825 */ /* 0x000fc600078e0218 */
[----:B------:R-:W-:Y:S02]  /*db10*/  IADD3 R27, PT, PT, R26, R9, R27 ;  /* 0x000000091a1b7210 */ /* 0x000fe40007ffe01b */
[----:B------:R-:W-:-:S03]  /*db20*/  IADD3 R24, P1, PT, R31, R24, RZ ;  /* 0x000000181f187210 */ /* 0x000fc60007f3e0ff */
[----:B0-----:R-:W-:Y:S01]  /*db30*/  IMAD.WIDE.U32 R26, R27, 0x8, R22 ;  /* 0x000000081b1a7825 */ /* 0x001fe200078e0016 */
[----:B------:R-:W-:Y:S02]  /*db40*/  LEA.HI.X.SX32 R25, R31, R25, 0x1, P1 ;  /* 0x000000191f197211 */ /* 0x000fe400008f0eff */
[C---:B-1----:R-:W-:Y:S02]  /*db50*/  LEA R28, P1, R24.reuse, UR6, 0x3 ;  /* 0x00000006181c7c11 */ /* 0x042fe4000f8218ff */
[----:B------:R-:W2:Y:S02]  /*db60*/  LDG.E.64 R22, desc[UR4][R26.64+0x6268] ;  /* 0x006268041a167981 */ /* 0x000ea4000c1e1b00 */
[----:B------:R-:W-:Y:S02]  /*db70*/  LEA.HI.X R29, R24, UR7, R25, 0x3, P1 ;  /* 0x00000007181d7c11 */ /* 0x000fe400088f1c19 */
[----:B------:R-:W3:Y:S04]  /*db80*/  LDG.E.64 R30, desc[UR4][R26.64+0x5f98] ;  /* 0x005f98041a1e7981 */ /* 0x000ee8000c1e1b00 */
[----:B------:R-:W2:Y:S04]  /*db90*/  LDG.E.64 R24, desc[UR4][R28.64+0x1388] ;  /* 0x001388041c187981 */ /* 0x000ea8000c1e1b00 */
[----:B------:R-:W3:Y:S01]  /*dba0*/  LDG.E.64 R36, desc[UR4][R28.64] ;  /* 0x000000041c247981 */ /* 0x000ee2000c1e1b00 */
[----:B--2---:R-:W-:-:S02]  /*dbb0*/  DADD R22, R22, R24 ;  /* 0x0000000016167229 */ /* 0x004fc40000000018 */
[----:B---3--:R-:W-:-:S11]  /*dbc0*/  DADD R24, R30, R36 ;  /* 0x000000001e187229 */ /* 0x008fd60000000024 */
.L_x_293:
[----:B------:R-:W-:Y:S05]  /*dbd0*/  BSYNC.RECONVERGENT B0 ;  /* 0x0000000000007941 */ /* 0x000fea0003800200 */
.L_x_292:
[----:B-----5:R-:W-:Y:S01]  /*dbe0*/  DADD R18, R18, R22 ;  /* 0x0000000012127229 */ /* 0x020fe20000000016 */
[----:B------:R-:W-:Y:S01]  /*dbf0*/  UMOV UR6, 0xff800000 ;  /* 0xff80000000067882 */ /* 0x000fe20000000000 */
[----:B------:R-:W-:Y:S01]  /*dc00*/  DADD R20, R20, R24 ;  /* 0x0000000014147229 */ /* 0x000fe20000000018 */
[----:B------:R-:W-:-:S05]  /*dc10*/  UMOV UR7, 0x41cdcd64 ;  /* 0x41cdcd6400077882 */ /* 0x000fca0000000000 */
[----:B------:R-:W-:-:S06]  /*dc20*/  DSETP.GT.AND P1, PT, |R18|, UR6, PT ;  /* 0x0000000612007e2a */ /* 0x000fcc000bf24200 */
[----:B------:R-:W-:Y:S02]  /*dc30*/  FSEL R18, R18, RZ, !P1 ;  /* 0x000000ff12127208 */ /* 0x000fe40004800000 */
[----:B------:R-:W-:Y:S02]  /*dc40*/  FSEL R19, R19, +QNAN , !P1 ;  /* 0x7ff0000013137808 */ /* 0x000fe40004800000 */
[----:B------:R-:W-:Y:S02]  /*dc50*/  FSEL R22, R20, RZ, !P1 ;  /* 0x000000ff14167208 */ /* 0x000fe40004800000 */
[----:B------:R-:W-:Y:S01]  /*dc60*/  FSEL R23, R21, -1.875, !P1 ;  /* 0xbff0000015177808 */ /* 0x000fe20004800000 */
[----:B------:R-:W-:Y:S06]  /*dc70*/  BRA `(.L_x_294) ;  /* 0x0000000c00ac7947 */ /* 0x000fec0003800000 */
.L_x_291:
[C---:B------:R-:W-:Y:S01]  /*dc80*/  IMAD.IADD R22, R1.reuse, 0x1, R13 ;  /* 0x0000000101167824 */ /* 0x040fe200078e020d */
[----:B------:R-:W0:Y:S01]  /*dc90*/  LDC.64 R18, c[0x0][0x3a0] ;  /* 0x0000e800ff127b82 */ /* 0x000e220000000a00 */
[C---:B------:R-:W-:Y:S01]  /*dca0*/  IMAD.IADD R24, R1.reuse, 0x1, R14 ;  /* 0x0000000101187824 */ /* 0x040fe200078e020e */
[----:B------:R-:W1:Y:S01]  /*dcb0*/  LDCU.64 UR6, c[0x0][0x3a0] ;  /* 0x00007400ff0677ac */ /* 0x000e620008000a00 */
[C---:B------:R-:W-:Y:S02]  /*dcc0*/  IMAD.IADD R20, R1.reuse, 0x1, R9 ;  /* 0x0000000101147824 */ /* 0x040fe400078e0209 */
[----:B------:R-:W2:Y:S01]  /*dcd0*/  LDL.S8 R22, [R22+0x5143] ;  /* 0x0051430016167983 */ /* 0x000ea20000100200 */
[----:B------:R-:W-:-:S03]  /*dce0*/  IMAD.IADD R26, R1, 0x1, R8 ;  /* 0x00000001011a7824 */ /* 0x000fc600078e0208 */
[----:B------:R3:W4:Y:S04]  /*dcf0*/  LDL.S8 R27, [R24+0x5128] ;  /* 0x00512800181b7983 */ /* 0x0007280000100200 */
[----:B------:R-:W4:Y:S04]  /*dd00*/  LDL.S8 R20, [R20+0x5143] ;  /* 0x0051430014147983 */ /* 0x000f280000100200 */
[----:B------:R-:W4:Y:S01]  /*dd10*/  LDL.S8 R29, [R26+0x5128] ;  /* 0x005128001a1d7983 */ /* 0x000f220000100200 */
[C---:B------:R-:W-:Y:S01]  /*dd20*/  VIADD R23, R11.reuse, 0x1 ;  /* 0x000000010b177836 */ /* 0x040fe20000000000 */
[----:B------:R-:W-:Y:S01]  /*dd30*/  ISETP.GT.U32.AND P1, PT, R11, 0x7ffffffe, PT ;  /* 0x7ffffffe0b00780c */ /* 0x000fe20003f24070 */
[----:B------:R-:W-:Y:S01]  /*dd40*/  VIADD R28, R14, 0xffffffff ;  /* 0xffffffff0e1c7836 */ /* 0x000fe20000000000 */
[----:B------:R-:W-:-:S02]  /*dd50*/  IABS R21, R11 ;  /* 0x0000000b00157213 */ /* 0x000fc40000000000 */
[----:B------:R-:W-:Y:S01]  /*dd60*/  SEL R25, R23, 0x1, !P1 ;  /* 0x0000000117197807 */ /* 0x000fe20004800000 */
[----:B------:R-:W-:Y:S01]  /*dd70*/  IMAD R28, R28, R0, R13 ;  /* 0x000000001c1c7224 */ /* 0x000fe200078e020d */
[----:B---3--:R-:W-:Y:S02]  /*dd80*/  SEL R24, R21, RZ, P1 ;  /* 0x000000ff15187207 */ /* 0x008fe40000800000 */
[----:B------:R-:W-:-:S04]  /*dd90*/  LOP3.LUT R25, RZ, R25, RZ, 0x33, !PT ;  /* 0x00000019ff197212 */ /* 0x000fc800078e33ff */
[----:B------:R-:W-:-:S05]  /*dda0*/  IADD3 R25, PT, PT, R25, R9, R24 ;  /* 0x0000000919197210 */ /* 0x000fca0007ffe018 */
[----:B0-----:R-:W-:Y:S01]  /*ddb0*/  IMAD.WIDE R40, R25, 0x8, R18 ;  /* 0x0000000819287825 */ /* 0x001fe200078e0212 */
[----:B--2---:R-:W-:-:S03]  /*ddc0*/  SHF.R.S32.HI R23, RZ, 0x1f, R22 ;  /* 0x0000001fff177819 */ /* 0x004fc60000011416 */
[----:B----4-:R-:W-:Y:S01]  /*ddd0*/  IMAD.WIDE R22, R27, 0x5, R22 ;  /* 0x000000051b167825 */ /* 0x010fe200078e0216 */
[--C-:B------:R-:W-:Y:S02]  /*dde0*/  SHF.R.S32.HI R21, RZ, 0x1f, R20.reuse ;  /* 0x0000001fff157819 */ /* 0x100fe40000011414 */
[----:B-1----:R-:W-:Y:S01]  /*ddf0*/  LEA R24, P1, R22, UR6, 0x3 ;  /* 0x0000000616187c11 */ /* 0x002fe2000f8218ff */
[----:B------:R-:W-:-:S03]  /*de00*/  IMAD.WIDE R26, R29, 0x5, R20 ;  /* 0x000000051d1a7825 */ /* 0x000fc600078e0214 */
[----:B------:R-:W-:Y:S01]  /*de10*/  LEA.HI.X R25, R22, UR7, R23, 0x3, P1 ;  /* 0x0000000716197c11 */ /* 0x000fe200088f1c17 */
[----:B------:R-:W2:Y:S01]  /*de20*/  LDG.E.64 R20, desc[UR4][R40.64+0x6268] ;  /* 0x0062680428147981 */ /* 0x000ea2000c1e1b00 */
[----:B------:R-:W-:-:S03]  /*de30*/  LEA R36, P1, R26, UR6, 0x3 ;  /* 0x000000061a247c11 */ /* 0x000fc6000f8218ff */
[----:B------:R-:W2:Y:S01]  /*de40*/  LDG.E.64 R18, desc[UR4][R24.64+0xb248] ;  /* 0x00b2480418127981 */ /* 0x000ea2000c1e1b00 */
[----:B------:R-:W-:-:S03]  /*de50*/  LEA.HI.X R37, R26, UR7, R27, 0x3, P1 ;  /* 0x000000071a257c11 */ /* 0x000fc600088f1c1b */
[----:B------:R-:W3:Y:S01]  /*de60*/  LDG.E.64 R30, desc[UR4][R24.64+0xb180] ;  /* 0x00b18004181e7981 */ /* 0x000ee2000c1e1b00 */
[----:B------:R-:W-:-:S03]  /*de70*/  VIADD R22, R28, 0xffffffff ;  /* 0xffffffff1c167836 */ /* 0x000fc60000000000 */
[----:B------:R-:W3:Y:S01]  /*de80*/  LDG.E.64 R26, desc[UR4][R40.64+0x5f98] ;  /* 0x005f9804281a7981 */ /* 0x000ee2000c1e1b00 */
[----:B------:R-:W-:-:S03]  /*de90*/  IMAD R52, R22, 0x8, R1 ;  /* 0x0000000816347824 */ /* 0x000fc600078e0201 */
[----:B------:R-:W4:Y:S04]  /*dea0*/  LDG.E.64 R28, desc[UR4][R36.64+0xb248] ;  /* 0x00b24804241c7981 */ /* 0x000f28000c1e1b00 */
[----:B------:R-:W4:Y:S04]  /*deb0*/  LDG.E.64 R50, desc[UR4][R36.64+0xb180] ;  /* 0x00b1800424327981 */ /* 0x000f28000c1e1b00 */
[----:B------:R-:W4:Y:S04]  /*dec0*/  LDL.64 R38, [R52+0x2950] ;  /* 0x0029500034267983 */ /* 0x000f280000100a00 */
[----:B------:R-:W4:Y:S01]  /*ded0*/  LDL.64 R22, [R52+0x3cd8] ;  /* 0x003cd80034167983 */ /* 0x000f220000100a00 */
[----:B------:R-:W-:Y:S01]  /*dee0*/  UMOV UR6, 0xff800000 ;  /* 0xff80000000067882 */ /* 0x000fe20000000000 */
[----:B------:R-:W-:Y:S01]  /*def0*/  UMOV UR7, 0x41cdcd64 ;  /* 0x41cdcd6400077882 */ /* 0x000fe20000000000 */
[----:B--2---:R-:W-:-:S02]  /*df00*/  DADD R18, R20, R18 ;  /* 0x0000000014127229 */ /* 0x004fc40000000012 */
[----:B---3--:R-:W-:-:S06]  /*df10*/  DADD R26, R26, R30 ;  /* 0x000000001a1a7229 */ /* 0x008fcc000000001e */
[----:B----4-:R-:W-:Y:S02]  /*df20*/  DADD R18, R18, R28 ;  /* 0x0000000012127229 */ /* 0x010fe4000000001c */
[----:B------:R-:W-:-:S06]  /*df30*/  DADD R26, R26, R50 ;  /* 0x000000001a1a7229 */ /* 0x000fcc0000000032 */
[----:B------:R-:W-:Y:S02]  /*df40*/  DADD R18, R38, R18 ;  /* 0x0000000026127229 */ /* 0x000fe40000000012 */
[----:B------:R-:W-:-:S06]  /*df50*/  DADD R22, R22, R26 ;  /* 0x0000000016167229 */ /* 0x000fcc000000001a */
[----:B------:R-:W-:-:S06]  /*df60*/  DSETP.GT.AND P1, PT, |R18|, UR6, PT ;  /* 0x0000000612007e2a */ /* 0x000fcc000bf24200 */
[----:B------:R-:W-:Y:S02]  /*df70*/  FSEL R18, R18, RZ, !P1 ;  /* 0x000000ff12127208 */ /* 0x000fe40004800000 */
[----:B------:R-:W-:Y:S02]  /*df80*/  FSEL R19, R19, +QNAN , !P1 ;  /* 0x7ff0000013137808 */ /* 0x000fe40004800000 */
[----:B------:R-:W-:Y:S02]  /*df90*/  FSEL R22, R22, RZ, !P1 ;  /* 0x000000ff16167208 */ /* 0x000fe40004800000 */
[----:B------:R-:W-:Y:S01]  /*dfa0*/  FSEL R23, R23, -1.875, !P1 ;  /* 0xbff0000017177808 */ /* 0x000fe20004800000 */
[----:B------:R-:W-:Y:S06]  /*dfb0*/  BRA `(.L_x_294) ;  /* 0x0000000800dc7947 */ /* 0x000fec0003800000 */
.L_x_290:
[----:B------:R-:W-:-:S04]  /*dfc0*/  ISETP.NE.AND P1, PT, R26, 0x1, PT ;  /* 0x000000011a00780c */ /* 0x000fc80003f25270 */
[----:B------:R-:W-:-:S13]  /*dfd0*/  ISETP.NE.OR P1, PT, R27, 0x1, P1 ;  /* 0x000000011b00780c */ /* 0x000fda0000f25670 */
[----:B------:R-:W-:Y:S05]  /*dfe0*/  @P1 BRA `(.L_x_295) ;  /* 0x0000000400cc1947 */ /* 0x000fea0003800000 */
[C---:B------:R-:W-:Y:S01]  /*dff0*/  IMAD.IADD R22, R1.reuse, 0x1, R14 ;  /* 0x0000000101167824 */ /* 0x040fe200078e020e */
[C---:B------:R-:W-:Y:S01]  /*e000*/  IADD3 R24, PT, PT, R1.reuse, R9, RZ ;  /* 0x0000000901187210 */ /* 0x040fe20007ffe0ff */
[C---:B------:R-:W-:Y:S01]  /*e010*/  IMAD.IADD R26, R1.reuse, 0x1, R13 ;  /* 0x00000001011a7824 */ /* 0x040fe200078e020d */
[----:B------:R-:W0:Y:S02]  /*e020*/  LDCU.64 UR6, c[0x0][0x3a0] ;  /* 0x00007400ff0677ac */ /* 0x000e240008000a00 */
[----:B------:R-:W2:Y:S04]  /*e030*/  LDL.S8 R18, [R22+0x5129] ;  /* 0x0051290016127983 */ /* 0x000ea80000100200 */
[----:B------:R-:W3:Y:S01]  /*e040*/  LDL.S8 R20, [R24+0x5142] ;  /* 0x0051420018147983 */ /* 0x000ee20000100200 */
[----:B------:R-:W-:-:S03]  /*e050*/  IMAD.IADD R28, R1, 0x1, R8 ;  /* 0x00000001011c7824 */ /* 0x000fc600078e0208 */
[----:B------:R-:W4:Y:S04]  /*e060*/  LDL.S8 R27, [R22+0x5128] ;  /* 0x00512800161b7983 */ /* 0x000f280000100200 */
[----:B------:R-:W4:Y:S04]  /*e070*/  LDL.S8 R31, [R24+0x5143] ;  /* 0x00514300181f7983 */ /* 0x000f280000100200 */
[----:B------:R-:W4:Y:S04]  /*e080*/  LDL.S8 R29, [R26+0x5143] ;  /* 0x005143001a1d7983 */ /* 0x000f280000100200 */
[----:B------:R-:W4:Y:S04]  /*e090*/  LDL.S8 R37, [R28+0x5128] ;  /* 0x005128001c257983 */ /* 0x000f280000100200 */
[----:B------:R-:W4:Y:S04]  /*e0a0*/  LDL.S8 R23, [R26+0x5144] ;  /* 0x005144001a177983 */ /* 0x000f280000100200 */
[----:B------:R-:W4:Y:S01]  /*e0b0*/  LDL.S8 R25, [R28+0x5127] ;  /* 0x005127001c197983 */ /* 0x000f220000100200 */
[----:B--2---:R-:W-:-:S04]  /*e0c0*/  IMAD.WIDE R18, R18, 0x19, RZ ;  /* 0x0000001912127825 */ /* 0x004fc800078e02ff */
[----:B---3--:R-:W-:-:S04]  /*e0d0*/  IMAD.WIDE R20, R20, 0x19, RZ ;  /* 0x0000001914147825 */ /* 0x008fc800078e02ff */
[----:B----4-:R-:W-:-:S04]  /*e0e0*/  IMAD.WIDE R18, R27, 0x7d, R18 ;  /* 0x0000007d1b127825 */ /* 0x010fc800078e0212 */
[----:B------:R-:W-:-:S04]  /*e0f0*/  IMAD.WIDE R20, R31, 0x7d, R20 ;  /* 0x0000007d1f147825 */ /* 0x000fc800078e0214 */
[----:B------:R-:W-:-:S04]  /*e100*/  IMAD.WIDE R18, R29, 0x5, R18 ;  /* 0x000000051d127825 */ /* 0x000fc800078e0212 */
[----:B------:R-:W-:Y:S01]  /*e110*/  IMAD.WIDE R20, R37, 0x5, R20 ;  /* 0x0000000525147825 */ /* 0x000fe200078e0214 */
[----:B------:R-:W-:Y:S02]  /*e120*/  IADD3 R24, P1, PT, R23, R18, RZ ;  /* 0x0000001217187210 */ /* 0x000fe40007f3e0ff */
[----:B------:R-:W-:Y:S02]  /*e130*/  IADD3 R22, P2, PT, R25, R20, RZ ;  /* 0x0000001419167210 */ /* 0x000fe40007f5e0ff */
[----:B------:R-:W-:Y:S01]  /*e140*/  LEA.HI.X.SX32 R19, R23, R19, 0x1, P1 ;  /* 0x0000001317137211 */ /* 0x000fe200008f0eff */
[----:B------:R-:W-:Y:S01]  /*e150*/  VIADD R23, R14, 0xffffffff ;  /* 0xffffffff0e177836 */ /* 0x000fe20000000000 */
[----:B------:R-:W-:Y:S02]  /*e160*/  LEA.HI.X.SX32 R25, R25, R21, 0x1, P2 ;  /* 0x0000001519197211 */ /* 0x000fe400010f0eff */
[----:B0-----:R-:W-:Y:S01]  /*e170*/  LEA R20, P1, R24, UR6, 0x3 ;  /* 0x0000000618147c11 */ /* 0x001fe2000f8218ff */
[----:B------:R-:W-:Y:S01]  /*e180*/  IMAD R23, R23, R0, R13 ;  /* 0x0000000017177224 */ /* 0x000fe200078e020d */
[----:B------:R-:W-:-:S02]  /*e190*/  LEA R18, P2, R22, UR6, 0x3 ;  /* 0x0000000616127c11 */ /* 0x000fc4000f8418ff */
[----:B------:R-:W-:Y:S02]  /*e1a0*/  LEA.HI.X R21, R24, UR7, R19, 0x3, P1 ;  /* 0x0000000718157c11 */ /* 0x000fe400088f1c13 */
[----:B------:R-:W-:Y:S01]  /*e1b0*/  LEA.HI.X R19, R22, UR7, R25, 0x3, P2 ;  /* 0x0000000716137c11 */ /* 0x000fe200090f1c19 */
[----:B------:R-:W-:Y:S02]  /*e1c0*/  VIADD R22, R23, 0xffffffff ;  /* 0xffffffff17167836 */ /* 0x000fe40000000000 */
[----:B------:R-:W2:Y:S04]  /*e1d0*/  LDG.E.64 R26, desc[UR4][R20.64+0x3a98] ;  /* 0x003a9804141a7981 */ /* 0x000ea8000c1e1b00 */
[----:B------:R-:W2:Y:S01]  /*e1e0*/  LDG.E.64 R28, desc[UR4][R18.64+0x3a98] ;  /* 0x003a9804121c7981 */ /* 0x000ea2000c1e1b00 */
[----:B------:R-:W-:-:S03]  /*e1f0*/  IMAD R38, R22, 0x8, R1 ;  /* 0x0000000816267824 */ /* 0x000fc600078e0201 */
[----:B------:R-:W3:Y:S04]  /*e200*/  LDG.E.64 R22, desc[UR4][R20.64+0x2710] ;  /* 0x0027100414167981 */ /* 0x000ee8000c1e1b00 */
[----:B------:R0:W3:Y:S04]  /*e210*/  LDG.E.64 R24, desc[UR4][R18.64+0x2710] ;  /* 0x0027100412187981 */ /* 0x0000e8000c1e1b00 */
[----:B------:R-:W4:Y:S04]  /*e220*/  LDL.64 R36, [R38+0x2950] ;  /* 0x0029500026247983 */ /* 0x000f280000100a00 */
[----:B------:R-:W4:Y:S01]  /*e230*/  LDL.64 R30, [R38+0x3cd8] ;  /* 0x003cd800261e7983 */ /* 0x000f220000100a00 */
[----:B------:R-:W-:Y:S01]  /*e240*/  UMOV UR6, 0xff800000 ;  /* 0xff80000000067882 */ /* 0x000fe20000000000 */
[----:B------:R-:W-:Y:S01]  /*e250*/  UMOV UR7, 0x41cdcd64 ;  /* 0x41cdcd6400077882 */ /* 0x000fe20000000000 */
[----:B0-----:R-:W-:Y:S01]  /*e260*/  IMAD.MOV.U32 R18, RZ, RZ, 0x1 ;  /* 0x00000001ff127424 */ /* 0x001fe200078e00ff */
[----:B------:R-:W-:Y:S01]  /*e270*/  BSSY.RECONVERGENT B6, `(.L_x_296) ;  /* 0x0000025000067945 */ /* 0x000fe20003800200 */
[----:B--2---:R-:W-:-:S02]  /*e280*/  DADD R26, R26, R28 ;  /* 0x000000001a1a7229 */ /* 0x004fc4000000001c */
[----:B---3--:R-:W-:-:S06]  /*e290*/  DADD R22, R22, R24 ;  /* 0x0000000016167229 */ /* 0x008fcc0000000018 */
[----:B----4-:R-:W-:Y:S02]  /*e2a0*/  DADD R26, R36, R26 ;  /* 0x00000000241a7229 */ /* 0x010fe4000000001a */
[----:B------:R-:W-:-:S06]  /*e2b0*/  DADD R22, R30, R22 ;  /* 0x000000001e167229 */ /* 0x000fcc0000000016 */
[----:B------:R-:W-:Y:S01]  /*e2c0*/  DSETP.GT.AND P1, PT, |R26|, UR6, PT ;  /* 0x000000061a007e2a */ /* 0x000fe2000bf24200 */
[----:B------:R-:W-:Y:S01]  /*e2d0*/  UMOV UR6, 0xcccccccd ;  /* 0xcccccccd00067882 */ /* 0x000fe20000000000 */
[----:B------:R-:W-:-:S04]  /*e2e0*/  UMOV UR7, 0x4016cccc ;  /* 0x4016cccc00077882 */ /* 0x000fc80000000000 */
        /* <DEDUP_REMOVED lines=26> */
[----:B-----5:R-:W-:Y:S05]  /*e490*/  CALL.REL.NOINC `($__internal_0_$__cuda_sm20_div_rn_f64_full) ;  /* 0x000002f800e47944 */ /* 0x020fea0003c00000 */
[----:B------:R-:W-:Y:S02]  /*e4a0*/  IMAD.MOV.U32 R54, RZ, RZ, R26 ;  /* 0x000000ffff367224 */ /* 0x000fe400078e001a */
[----:B------:R-:W-:-:S07]  /*e4b0*/  IMAD.MOV.U32 R55, RZ, RZ, R27 ;  /* 0x000000ffff377224 */ /* 0x000fce00078e001b */
.L_x_297:
[----:B------:R-:W-:Y:S05]  /*e4c0*/  BSYNC.RECONVERGENT B6 ;  /* 0x0000000000067941 */ /* 0x000fea0003800200 */
.L_x_296:
[----:B------:R-:W-:-:S04]  /*e4d0*/  VIADD R18, R8, 0xffffffff ;  /* 0xffffffff08127836 */ /* 0x000fc80000000000 */
[----:B------:R-:W-:-:S04]  /*e4e0*/  IMAD R18, R18, R0, R9 ;  /* 0x0000000012127224 */ /* 0x000fc800078e0209 */
[----:B------:R-:W-:-:S04]  /*e4f0*/  VIADD R18, R18, 0xffffffff ;  /* 0xffffffff12127836 */ /* 0x000fc80000000000 */
[----:B------:R-:W-:-:S06]  /*e500*/  IMAD R18, R18, 0x8, R5 ;  /* 0x0000000812127824 */ /* 0x000fcc00078e0205 */
[----:B------:R-:W2:Y:S01]  /*e510*/  LDL.64 R18, [R18] ;  /* 0x0000000012127983 */ /* 0x000ea20000100a00 */
[----:B------:R-:W-:Y:S01]  /*e520*/  UMOV UR6, 0xcccccccd ;  /* 0xcccccccd00067882 */ /* 0x000fe20000000000 */
[----:B------:R-:W-:Y:S01]  /*e530*/  UMOV UR7, 0x4016cccc ;  /* 0x4016cccc00077882 */ /* 0x000fe20000000000 */
[----:B------:R-:W-:Y:S01]  /*e540*/  IMAD.MOV.U32 R22, RZ, RZ, 0x1 ;  /* 0x00000001ff167424 */ /* 0x000fe200078e00ff */
[----:B-----5:R-:W-:Y:S01]  /*e550*/  DADD R20, R48, -UR6 ;  /* 0x8000000630147e29 */ /* 0x020fe20008000000 */
[----:B------:R-:W-:Y:S01]  /*e560*/  UMOV UR6, 0x3a29c77a ;  /* 0x3a29c77a00067882 */ /* 0x000fe20000000000 */
[----:B------:R-:W-:Y:S01]  /*e570*/  UMOV UR7, 0x3fffcb92 ;  /* 0x3fffcb9200077882 */ /* 0x000fe20000000000 */
[----:B------:R-:W-:Y:S05]  /*e580*/  BSSY.RECONVERGENT B6, `(.L_x_298) ;  /* 0x0000013000067945 */ /* 0x000fea0003800200 */
[----:B------:R-:W-:-:S06]  /*e590*/  DFMA R20, R16, UR6, R20 ;  /* 0x0000000610147c2b */ /* 0x000fcc0008000014 */
[----:B------:R-:W0:Y:S02]  /*e5a0*/  MUFU.RCP64H R23, R21 ;  /* 0x0000001500177308 */ /* 0x000e240000001800 */
[----:B0-----:R-:W-:-:S08]  /*e5b0*/  DFMA R24, -R20, R22, 1 ;  /* 0x3ff000001418742b */ /* 0x001fd00000000116 */
[----:B------:R-:W-:-:S08]  /*e5c0*/  DFMA R24, R24, R24, R24 ;  /* 0x000000181818722b */ /* 0x000fd00000000018 */
[----:B------:R-:W-:-:S08]  /*e5d0*/  DFMA R24, R22, R24, R22 ;  /* 0x000000181618722b */ /* 0x000fd00000000016 */
[----:B------:R-:W-:-:S08]  /*e5e0*/  DFMA R22, -R20, R24, 1 ;  /* 0x3ff000001416742b */ /* 0x000fd00000000118 */
[----:B------:R-:W-:Y:S02]  /*e5f0*/  DFMA R22, R24, R22, R24 ;  /* 0x000000161816722b */ /* 0x000fe40000000018 */
[----:B--2---:R-:W-:-:S08]  /*e600*/  DADD R18, R18, 200 ;  /* 0x4069000012127429 */ /* 0x004fd00000000000 */
[----:B------:R-:W-:Y:S02]  /*e610*/  DMUL R26, R18, R22 ;  /* 0x00000016121a7228 */ /* 0x000fe40000000000 */
[----:B------:R-:W-:-:S06]  /*e620*/  FSETP.GEU.AND P2, PT, |R19|, 6.5827683646048100446e-37, PT ;  /* 0x036000001300780b */ /* 0x000fcc0003f4e200 */
        /* <DEDUP_REMOVED lines=8> */
.L_x_299:
[----:B------:R-:W-:Y:S05]  /*e6b0*/  BSYNC.RECONVERGENT B6 ;  /* 0x0000000000067941 */ /* 0x000fea0003800200 */
.L_x_298:
[----:B------:R-:W-:-:S06]  /*e6c0*/  DSETP.GE.AND P1, PT, R54, R26, PT ;  /* 0x0000001a3600722a */ /* 0x000fcc0003f26000 */
[----:B------:R-:W-:Y:S02]  /*e6d0*/  FSEL R22, R50, RZ, P1 ;  /* 0x000000ff32167208 */ /* 0x000fe40000800000 */
[----:B------:R-:W-:Y:S02]  /*e6e0*/  FSEL R23, R51, -1.875, P1 ;  /* 0xbff0000033177808 */ /* 0x000fe40000800000 */
[----:B------:R-:W-:Y:S02]  /*e6f0*/  FSEL R18, R52, RZ, P1 ;  /* 0x000000ff34127208 */ /* 0x000fe40000800000 */
[----:B------:R-:W-:Y:S01]  /*e700*/  FSEL R19, R53, +QNAN , P1 ;  /* 0x7ff0000035137808 */ /* 0x000fe20000800000 */
[----:B------:R-:W-:Y:S06]  /*e710*/  BRA `(.L_x_294) ;  /* 0x0000000400047947 */ /* 0x000fec0003800000 */
.L_x_295:
[C---:B------:R-:W-:Y:S01]  /*e720*/  IMAD.IADD R24, R1.reuse, 0x1, R14 ;  /* 0x0000000101187824 */ /* 0x040fe200078e020e */
[----:B------:R-:W0:Y:S01]  /*e730*/  LDC.64 R18, c[0x0][0x3a0] ;  /* 0x0000e800ff127b82 */ /* 0x000e220000000a00 */
[C---:B------:R-:W-:Y:S01]  /*e740*/  IMAD.IADD R30, R1.reuse, 0x1, R9 ;  /* 0x00000001011e7824 */ /* 0x040fe200078e0209 */
[----:B------:R-:W1:Y:S02]  /*e750*/  LDCU.64 UR6, c[0x0][0x3a0] ;  /* 0x00007400ff0677ac */ /* 0x000e640008000a00 */
[----:B------:R-:W2:Y:S04]  /*e760*/  LDL.S8 R20, [R24+0x5129] ;  /* 0x0051290018147983 */ /* 0x000ea80000100200 */
[----:B------:R-:W3:Y:S01]  /*e770*/  LDL.S8 R22, [R30+0x5142] ;  /* 0x005142001e167983 */ /* 0x000ee20000100200 */
[----:B------:R-:W-:-:S03]  /*e780*/  IMAD.IADD R28, R1, 0x1, R13 ;  /* 0x00000001011c7824 */ /* 0x000fc600078e020d */
[----:B------:R4:W3:Y:S01]  /*e790*/  LDL.S8 R25, [R24+0x5128] ;  /* 0x0051280018197983 */ /* 0x0008e20000100200 */
[----:B------:R-:W-:-:S03]  /*e7a0*/  IMAD.IADD R36, R1, 0x1, R8 ;  /* 0x0000000101247824 */ /* 0x000fc600078e0208 */
[----:B------:R-:W3:Y:S04]  /*e7b0*/  LDL.S8 R37, [R30+0x5143] ;  /* 0x005143001e257983 */ /* 0x000ee80000100200 */
[----:B------:R-:W3:Y:S04]  /*e7c0*/  LDL.S8 R29, [R28+0x5143] ;  /* 0x005143001c1d7983 */ /* 0x000ee80000100200 */
[----:B------:R-:W3:Y:S04]  /*e7d0*/  LDL.S8 R39, [R36+0x5128] ;  /* 0x0051280024277983 */ /* 0x000ee80000100200 */
[----:B------:R1:W3:Y:S04]  /*e7e0*/  LDL.S8 R31, [R28+0x5144] ;  /* 0x005144001c1f7983 */ /* 0x0002e80000100200 */
[----:B------:R-:W3:Y:S01]  /*e7f0*/  LDL.S8 R41, [R36+0x5127] ;  /* 0x0051270024297983 */ /* 0x000ee20000100200 */
[----:B------:R-:W-:-:S04]  /*e800*/  ISETP.GT.U32.AND P1, PT, R11, 0x7ffffffe, PT ;  /* 0x7ffffffe0b00780c */ /* 0x000fc80003f24070 */
[----:B----4-:R-:W-:Y:S02]  /*e810*/  SEL R24, R10, 0x1, !P1 ;  /* 0x000000010a187807 */ /* 0x010fe40004800000 */
[----:B------:R-:W-:Y:S02]  /*e820*/  SEL R53, R12, RZ, P1 ;  /* 0x000000ff0c357207 */ /* 0x000fe40000800000 */
[----:B------:R-:W-:-:S04]  /*e830*/  LOP3.LUT R24, RZ, R24, RZ, 0x33, !PT ;  /* 0x00000018ff187212 */ /* 0x000fc800078e33ff */
[----:B------:R-:W-:Y:S01]  /*e840*/  IADD3 R53, PT, PT, R24, R9, R53 ;  /* 0x0000000918357210 */ /* 0x000fe20007ffe035 */
[----:B------:R-:W-:-:S04]  /*e850*/  VIADD R24, R14, 0xffffffff ;  /* 0xffffffff0e187836 */ /* 0x000fc80000000000 */
[----:B0-----:R-:W-:-:S05]  /*e860*/  IMAD.WIDE R52, R53, 0x8, R18 ;  /* 0x0000000835347825 */ /* 0x001fca00078e0212 */
[----:B------:R-:W4:Y:S01]  /*e870*/  LDG.E.64 R18, desc[UR4][R52.64+0x5ea8] ;  /* 0x005ea80434127981 */ /* 0x000f22000c1e1b00 */
[----:B-1----:R-:W-:-:S04]  /*e880*/  IMAD R28, R24, R0, R13 ;  /* 0x00000000181c7224 */ /* 0x002fc800078e020d */
[----:B------:R-:W-:-:S04]  /*e890*/  VIADD R28, R28, 0xffffffff ;  /* 0xffffffff1c1c7836 */ /* 0x000fc80000000000 */
[----:B------:R-:W-:Y:S02]  /*e8a0*/  IMAD R54, R28, 0x8, R1 ;  /* 0x000000081c367824 */ /* 0x000fe400078e0201 */
[----:B--2---:R-:W-:-:S04]  /*e8b0*/  IMAD.WIDE R20, R20, 0x19, RZ ;  /* 0x0000001914147825 */ /* 0x004fc800078e02ff */
[----:B---3--:R-:W-:-:S04]  /*e8c0*/  IMAD.WIDE R22, R22, 0x19, RZ ;  /* 0x0000001916167825 */ /* 0x008fc800078e02ff */
[----:B------:R-:W-:-:S04]  /*e8d0*/  IMAD.WIDE R20, R25, 0x7d, R20 ;  /* 0x0000007d19147825 */ /* 0x000fc800078e0214 */
[----:B------:R-:W-:-:S04]  /*e8e0*/  IMAD.WIDE R22, R37, 0x7d, R22 ;  /* 0x0000007d25167825 */ /* 0x000fc800078e0216 */
[----:B------:R-:W-:Y:S02]  /*e8f0*/  IMAD.WIDE R20, R29, 0x5, R20 ;  /* 0x000000051d147825 */ /* 0x000fe400078e0214 */
[----:B------:R-:W2:Y:S02]  /*e900*/  LDL.64 R28, [R54+0x3cd8] ;  /* 0x003cd800361c7983 */ /* 0x000ea40000100a00 */
[----:B------:R-:W-:Y:S01]  /*e910*/  IMAD.WIDE R22, R39, 0x5, R22 ;  /* 0x0000000527167825 */ /* 0x000fe200078e0216 */
[----:B------:R-:W-:Y:S02]  /*e920*/  IADD3 R25, P1, PT, R31, R20, RZ ;  /* 0x000000141f197210 */ /* 0x000fe40007f3e0ff */
[----:B------:R-:W-:Y:S02]  /*e930*/  IADD3 R20, P2, PT, R41, R22, RZ ;  /* 0x0000001629147210 */ /* 0x000fe40007f5e0ff */
[----:B------:R-:W-:Y:S02]  /*e940*/  LEA.HI.X.SX32 R22, R31, R21, 0x1, P1 ;  /* 0x000000151f167211 */ /* 0x000fe400008f0eff */
[----:B------:R-:W-:Y:S01]  /*e950*/  LEA R50, P1, R25, UR6, 0x3 ;  /* 0x0000000619327c11 */ /* 0x000fe2000f8218ff */
[----:B------:R-:W3:Y:S01]  /*e960*/  LDL.64 R30, [R54+0x2950] ;  /* 0x00295000361e7983 */ /* 0x000ee20000100a00 */
[----:B------:R-:W-:-:S02]  /*e970*/  LEA.HI.X.SX32 R23, R41, R23, 0x1, P2 ;  /* 0x0000001729177211 */ /* 0x000fc400010f0eff */
[C---:B------:R-:W-:Y:S02]  /*e980*/  LEA R40, P2, R20.reuse, UR6, 0x3 ;  /* 0x0000000614287c11 */ /* 0x040fe4000f8418ff */
[----:B------:R-:W-:Y:S02]  /*e990*/  LEA.HI.X R51, R25, UR7, R22, 0x3, P1 ;  /* 0x0000000719337c11 */ /* 0x000fe400088f1c16 */
[----:B------:R-:W-:Y:S02]  /*e9a0*/  LEA.HI.X R41, R20, UR7, R23, 0x3, P2 ;  /* 0x0000000714297c11 */ /* 0x000fe400090f1c17 */
[----:B------:R-:W2:Y:S04]  /*e9b0*/  LDG.E.64 R22, desc[UR4][R52.64+0x6178] ;  /* 0x0061780434167981 */ /* 0x000ea8000c1e1b00 */
[----:B------:R-:W4:Y:S04]  /*e9c0*/  LDG.E.64 R20, desc[UR4][R50.64+0x6360] ;  /* 0x0063600432147981 */ /* 0x000f28000c1e1b00 */
[----:B------:R-:W2:Y:S04]  /*e9d0*/  LDG.E.64 R38, desc[UR4][R50.64+0x76e8] ;  /* 0x0076e80432267981 */ /* 0x000ea8000c1e1b00 */
[----:B------:R-:W3:Y:S04]  /*e9e0*/  LDG.E.64 R24, desc[UR4][R40.64+0x6360] ;  /* 0x0063600428187981 */ /* 0x000ee8000c1e1b00 */
[----:B------:R-:W3:Y:S01]  /*e9f0*/  LDG.E.64 R36, desc[UR4][R40.64+0x76e8] ;  /* 0x0076e80428247981 */ /* 0x000ee2000c1e1b00 */
[----:B------:R-:W-:-:S05]  /*ea00*/  IMAD.IADD R26, R27, 0x1, -R26 ;  /* 0x000000011b1a7824 */ /* 0x000fca00078e0a1a */
[----:B------:R-:W-:Y:S01]  /*ea10*/  IABS R26, R26 ;  /* 0x0000001a001a7213 */ /* 0x000fe20000000000 */
[----:B------:R-:W-:Y:S01]  /*ea20*/  UMOV UR6, 0x64b31d04 ;  /* 0x64b31d0400067882 */ /* 0x000fe20000000000 */
[----:B------:R-:W-:Y:S01]  /*ea30*/  UMOV UR7, 0x3feef3e8 ;  /* 0x3feef3e800077882 */ /* 0x000fe20000000000 */
[----:B----4-:R-:W-:Y:S01]  /*ea40*/  DADD R18, R18, R20 ;  /* 0x0000000012127229 */ /* 0x010fe20000000014 */
[----:B------:R-:W0:Y:S01]  /*ea50*/  I2F.F64 R20, R26 ;  /* 0x0000001a00147312 */ /* 0x000e220000201c00 */
[----:B--2---:R-:W-:-:S06]  /*ea60*/  DADD R22, R22, R38 ;  /* 0x0000000016167229 */ /* 0x004fcc0000000026 */
[----:B---3--:R-:W-:Y:S02]  /*ea70*/  DADD R18, R18, R24 ;  /* 0x0000000012127229 */ /* 0x008fe40000000018 */
[----:B------:R-:W-:-:S06]  /*ea80*/  DADD R22, R22, R36 ;  /* 0x0000000016167229 */ /* 0x000fcc0000000024 */
[----:B0-----:R-:W-:Y:S02]  /*ea90*/  DFMA R18, R20, -UR6, R18 ;  /* 0x8000000614127c2b */ /* 0x001fe40008000012 */
[----:B------:R-:W-:Y:S01]  /*eaa0*/  DADD R22, R22, R30 ;  /* 0x0000000016167229 */ /* 0x000fe2000000001e */
[----:B------:R-:W-:Y:S01]  /*eab0*/  UMOV UR6, 0xff800000 ;  /* 0xff80000000067882 */ /* 0x000fe20000000000 */
[----:B------:R-:W-:-:S04]  /*eac0*/  UMOV UR7, 0x41cdcd64 ;  /* 0x41cdcd6400077882 */ /* 0x000fc80000000000 */
[----:B------:R-:W-:Y:S02]  /*ead0*/  DADD R28, R18, R28 ;  /* 0x00000000121c7229 */ /* 0x000fe4000000001c */
[----:B------:R-:W-:-:S06]  /*eae0*/  DSETP.GT.AND P1, PT, |R22|, UR6, PT ;  /* 0x0000000616007e2a */ /* 0x000fcc000bf24200 */
[----:B------:R-:W-:Y:S02]  /*eaf0*/  FSEL R18, R22, RZ, !P1 ;  /* 0x000000ff16127208 */ /* 0x000fe40004800000 */
[----:B------:R-:W-:Y:S02]  /*eb00*/  FSEL R19, R23, +QNAN , !P1 ;  /* 0x7ff0000017137808 */ /* 0x000fe40004800000 */
[----:B------:R-:W-:Y:S02]  /*eb10*/  FSEL R22, R28, RZ, !P1 ;  /* 0x000000ff1c167208 */ /* 0x000fe40004800000 */
[----:B------:R-:W-:-:S07]  /*eb20*/  FSEL R23, R29, -1.875, !P1 ;  /* 0xbff000001d177808 */ /* 0x000fce0004800000 */
.L_x_294:
[----:B------:R-:W-:Y:S05]  /*eb30*/  BSYNC.RECONVERGENT B5 ;  /* 0x0000000000057941 */ /* 0x000fea0003800200 */
.L_x_289:
[C-C-:B-----5:R-:W-:Y:S01]  /*eb40*/  DSETP.MAX.AND P2, P3, |R48|.reuse, |R22|.reuse, PT ;  /* 0x400000163000722a */ /* 0x160fe20003b4f200 */
[----:B------:R-:W-:Y:S01]  /*eb50*/  IMAD.MOV.U32 R27, RZ, RZ, R22 ;  /* 0x000000ffff1b7224 */ /* 0x000fe200078e0016 */
[----:B------:R-:W-:Y:S01]  /*eb60*/  DADD R24, R48, -R22 ;  /* 0x0000000030187229 */ /* 0x000fe20000000816 */
[----:B------:R-:W-:Y:S01]  /*eb70*/  IMAD.MOV.U32 R20, RZ, RZ, -0x771c970f ;  /* 0x88e368f1ff147424 */ /* 0x000fe200078e00ff */
[----:B------:R-:W-:Y:S01]  /*eb80*/  BSSY.RELIABLE B0, `(.L_x_300) ;  /* 0x0000022000007945 */ /* 0x000fe20003800100 */
[----:B------:R-:W-:Y:S02]  /*eb90*/  IMAD.MOV.U32 R22, RZ, RZ, R49 ;  /* 0x000000ffff167224 */ /* 0x000fe400078e0031 */
[----:B------:R-:W-:-:S03]  /*eba0*/  IMAD.MOV.U32 R21, RZ, RZ, 0x3ee4f8b5 ;  /* 0x3ee4f8b5ff157424 */ /* 0x000fc600078e00ff */
[----:B------:R-:W-:Y:S01]  /*ebb0*/  FSEL R29, |R22|, |R23|, P2 ;  /* 0x40000017161d7208 */ /* 0x000fe20001000200 */
[----:B------:R-:W-:Y:S02]  /*ebc0*/  IMAD.MOV.U32 R22, RZ, RZ, R48 ;  /* 0x000000ffff167224 */ /* 0x000fe400078e0030 */
[----:B------:R-:W-:Y:S01]  /*ebd0*/  DSETP.GEU.AND P1, PT, |R24|, R20, PT ;  /* 0x000000141800722a */ /* 0x000fe20003f2e200 */
[----:B------:R-:W-:Y:S02]  /*ebe0*/  @P3 LOP3.LUT R29, R23, 0x80000, RZ, 0xfc, !PT ;  /* 0x00080000171d3812 */ /* 0x000fe400078efcff */
[----:B------:R-:W-:Y:S01]  /*ebf0*/  SEL R24, R22, R27, P2 ;  /* 0x0000001b16187207 */ /* 0x000fe20001000000 */
[----:B------:R-:W-:Y:S01]  /*ec00*/  IMAD.MOV.U32 R22, RZ, RZ, -0x800000 ;  /* 0xff800000ff167424 */ /* 0x000fe200078e00ff */
[----:B------:R-:W-:Y:S01]  /*ec10*/  MOV R23, 0x41cdcd64 ;  /* 0x41cdcd6400177802 */ /* 0x000fe20000000f00 */
[----:B------:R-:W-:-:S06]  /*ec20*/  IMAD.MOV.U32 R25, RZ, RZ, R29 ;  /* 0x000000ffff197224 */ /* 0x000fcc00078e001d */
[----:B------:R-:W-:-:S14]  /*ec30*/  DSETP.GT.OR P1, PT, R24, R22, P1 ;  /* 0x000000161800722a */ /* 0x000fdc0000f24400 */
[----:B------:R-:W-:Y:S05]  /*ec40*/  @P1 BRA `(.L_x_301) ;  /* 0x0000000000481947 */ /* 0x000fea0003800000 */
[----:B------:R-:W-:-:S04]  /*ec50*/  VIADD R24, R8, 0xffffffff ;  /* 0xffffffff08187836 */ /* 0x000fc80000000000 */
[----:B------:R-:W-:-:S04]  /*ec60*/  IMAD R24, R24, R0, R9 ;  /* 0x0000000018187224 */ /* 0x000fc800078e0209 */
[----:B------:R-:W-:-:S04]  /*ec70*/  VIADD R24, R24, 0xffffffff ;  /* 0xffffffff18187836 */ /* 0x000fc80000000000 */
[----:B------:R-:W-:-:S06]  /*ec80*/  IMAD R24, R24, 0x8, R5 ;  /* 0x0000000818187824 */ /* 0x000fcc00078e0205 */
[----:B------:R-:W2:Y:S01]  /*ec90*/  LDL.64 R24, [R24] ;  /* 0x0000000018187983 */ /* 0x000ea20000100a00 */
[----:B------:R-:W-:Y:S02]  /*eca0*/  IMAD.MOV.U32 R29, RZ, RZ, R18 ;  /* 0x000000ffff1d7224 */ /* 0x000fe400078e0012 */
[----:B------:R-:W-:Y:S01]  /*ecb0*/  IMAD.MOV.U32 R31, RZ, RZ, R19 ;  /* 0x000000ffff1f7224 */ /* 0x000fe200078e0013 */
[C-C-:B--2---:R-:W-:Y:S02]  /*ecc0*/  DSETP.MAX.AND P2, P3, |R24|.reuse, |R18|.reuse, PT ;  /* 0x400000121800722a */ /* 0x144fe40003b4f200 */
[----:B------:R-:W-:Y:S01]  /*ecd0*/  DADD R26, R24, -R18 ;  /* 0x00000000181a7229 */ /* 0x000fe20000000812 */
[----:B------:R-:W-:-:S05]  /*ece0*/  IMAD.MOV.U32 R18, RZ, RZ, R25 ;  /* 0x000000ffff127224 */ /* 0x000fca00078e0019 */
[----:B------:R-:W-:Y:S01]  /*ecf0*/  FSEL R19, |R18|, |R31|, P2 ;  /* 0x4000001f12137208 */ /* 0x000fe20001000200 */
[----:B------:R-:W-:Y:S01]  /*ed00*/  IMAD.MOV.U32 R18, RZ, RZ, R24 ;  /* 0x000000ffff127224 */ /* 0x000fe200078e0018 */
[----:B------:R-:W-:-:S04]  /*ed10*/  DSETP.GEU.AND P1, PT, |R26|, R20, PT ;  /* 0x000000141a00722a */ /* 0x000fc80003f2e200 */
[----:B------:R-:W-:Y:S02]  /*ed20*/  @P3 LOP3.LUT R19, R31, 0x80000, RZ, 0xfc, !PT ;  /* 0x000800001f133812 */ /* 0x000fe400078efcff */
[----:B------:R-:W-:-:S06]  /*ed30*/  SEL R18, R18, R29, P2 ;  /* 0x0000001d12127207 */ /* 0x000fcc0001000000 */
[----:B------:R-:W-:-:S14]  /*ed40*/  DSETP.GT.OR P1, PT, R18, R22, P1 ;  /* 0x000000161200722a */ /* 0x000fdc0000f24400 */
[----:B------:R-:W-:Y:S05]  /*ed50*/  @!P1 BREAK.RELIABLE B0 ;  /* 0x0000000000009942 */ /* 0x000fea0003800100 */
[----:B------:R-:W-:Y:S05]  /*ed60*/  @!P1 BRA `(.L_x_302) ;  /* 0x0000000000249947 */ /* 0x000fea0003800000 */
.L_x_301:
[----:B------:R-:W-:-:S13]  /*ed70*/  ISETP.GT.AND P1, PT, R14, 0x1, PT ;  /* 0x000000010e00780c */ /* 0x000fda0003f24270 */
[----:B------:R-:W-:Y:S05]  /*ed80*/  @!P1 BREAK.RELIABLE B0 ;  /* 0x0000000000009942 */ /* 0x000fea0003800100 */
[----:B------:R-:W-:Y:S05]  /*ed90*/  @!P1 BRA `(.L_x_288) ;  /* 0x0000000000389947 */ /* 0x000fea0003800000 */
[----:B------:R-:W-:Y:S05]  /*eda0*/  BSYNC.RELIABLE B0 ;  /* 0x0000000000007941 */ /* 0x000fea0003800100 */
.L_x_300:
[----:B------:R-:W-:Y:S02]  /*edb0*/  VIADD R13, R13, 0x1 ;  /* 0x000000010d0d7836 */ /* 0x000fe40000000000 */
[----:B------:R-:W-:-:S03]  /*edc0*/  VIADD R14, R14, 0xffffffff ;  /* 0xffffffff0e0e7836 */ /* 0x000fc60000000000 */
[----:B------:R-:W-:-:S13]  /*edd0*/  ISETP.GE.AND P1, PT, R13, R9, PT ;  /* 0x000000090d00720c */ /* 0x000fda0003f26270 */
[----:B------:R-:W-:Y:S05]  /*ede0*/  @!P1 BRA `(.L_x_303) ;  /* 0xffffffe800889947 */ /* 0x000fea000383ffff */
[----:B------:R-:W-:Y:S05]  /*edf0*/  BRA `(.L_x_288) ;  /* 0x0000000000207947 */ /* 0x000fea0003800000 */
.L_x_302:
[----:B------:R-:W-:Y:S01]  /*ee00*/  VIADD R9, R14, 0xffffffff ;  /* 0xffffffff0e097836 */ /* 0x000fe20000000000 */
[----:B------:R-:W-:Y:S01]  /*ee10*/  PLOP3.LUT P0, PT, PT, PT, PT, 0x8, 0x80 ;  /* 0x000000000080781c */ /* 0x000fe20003f0e170 */
[----:B------:R-:W-:Y:S02]  /*ee20*/  IMAD R11, R13, 0x4, R3 ;  /* 0x000000040d0b7824 */ /* 0x000fe400078e0203 */
[----:B------:R-:W-:Y:S02]  /*ee30*/  IMAD R10, R9, 0x4, R4 ;  /* 0x00000004090a7824 */ /* 0x000fe400078e0204 */
[----:B------:R-:W-:Y:S02]  /*ee40*/  IMAD.MOV.U32 R9, RZ, RZ, R13 ;  /* 0x000000ffff097224 */ /* 0x000fe400078e000d */
[----:B------:R-:W-:Y:S01]  /*ee50*/  IMAD.MOV.U32 R8, RZ, RZ, R14 ;  /* 0x000000ffff087224 */ /* 0x000fe200078e000e */
[----:B------:R0:W-:Y:S04]  /*ee60*/  STL [R10], R13 ;  /* 0x0000000d0a007387 */ /* 0x0001e80000100800 */
[----:B------:R0:W-:Y:S02]  /*ee70*/  STL [R11+-0x4], R14 ;  /* 0xfffffc0e0b007387 */ /* 0x0001e40000100800 */
.L_x_288:
[----:B------:R-:W-:Y:S05]  /*ee80*/  BSYNC.RECONVERGENT B4 ;  /* 0x0000000000047941 */ /* 0x000fea0003800200 */
.L_x_287:
[C---:B------:R-:W-:Y:S01]  /*ee90*/  ISETP.LT.U32.AND P1, PT, R15.reuse, 0x20, PT ;  /* 0x000000200f00780c */ /* 0x040fe20003f21070 */
[----:B------:R-:W-:-:S12]  /*eea0*/  VIADD R15, R15, 0x1 ;  /* 0x000000010f0f7836 */ /* 0x000fd80000000000 */
[----:B------:R-:W-:Y:S05]  /*eeb0*/  @P0 BRA P1, `(.L_x_304) ;  /* 0xffffffe800000947 */ /* 0x000fea000083ffff */
.L_x_286:
[----:B------:R-:W-:Y:S05]  /*eec0*/  BSYNC.RECONVERGENT B3 ;  /* 0x0000000000037941 */ /* 0x000fea0003800200 */
.L_x_285:
[C---:B0-----:R-:W-:Y:S02]  /*eed0*/  IMAD.IADD R11, R1.reuse, 0x1, R8 ;  /* 0x00000001010b7824 */ /* 0x041fe400078e0208 */
[----:B------:R-:W-:-:S04]  /*eee0*/  IMAD.IADD R10, R1, 0x1, R9 ;  /* 0x00000001010a7824 */ /* 0x000fc800078e0209 */
[----:B------:R-:W5:Y:S04]  /*eef0*/  LDL.U8 R11, [R11+0x5128] ;  /* 0x005128000b0b7983 */ /* 0x000f680000100000 */
[----:B------:R-:W5:Y:S01]  /*ef00*/  LDL.U8 R10, [R10+0x5143] ;  /* 0x005143000a0a7983 */ /* 0x000f620000100000 */
[----:B------:R-:W-:Y:S05]  /*ef10*/  BRA `(.L_x_305) ;  /* 0xffffffc800d07947 */ /* 0x000fea000383ffff */
.L_x_282:
[----:B------:R-:W-:Y:S05]  /*ef20*/  BSYNC.RECONVERGENT B1 ;  /* 0x0000000000017941 */ /* 0x000fea0003800200 */
.L_x_258:
[----:B------:R-:W-:-:S14]  /*ef30*/  DSETP.GT.AND P0, PT, |R32|, R22, PT ;  /* 0x000000162000722a */ /* 0x000fdc0003f04200 */
[----:B------:R-:W-:Y:S05]  /*ef40*/  @P0 BRA `(.L_x_257) ;  /* 0x00000014006c0947 */ /* 0x000fea0003800000 */
[----:B------:R-:W2:Y:S04]  /*ef50*/  LDL.64 R8, [R7+0x2950] ;  /* 0x0029500007087983 */ /* 0x000ea80000100a00 */
[----:B------:R-:W3:Y:S01]  /*ef60*/  LDL.64 R10, [R7+0x3cd8] ;  /* 0x003cd800070a7983 */ /* 0x000ee20000100a00 */
[----:B------:R-:W-:Y:S01]  /*ef70*/  ISETP.NE.AND P0, PT, R2, RZ, PT ;  /* 0x000000ff0200720c */ /* 0x000fe20003f05270 */
[----:B------:R-:W-:Y:S01]  /*ef80*/  BSSY.RECONVERGENT B0, `(.L_x_306) ;  /* 0x0000096000007945 */ /* 0x000fe20003800200 */
[----:B------:R-:W-:Y:S01]  /*ef90*/  IMAD.MOV.U32 R5, RZ, RZ, RZ ;  /* 0x000000ffff057224 */ /* 0x000fe200078e00ff */
[----:B--2---:R-:W-:Y:S02]  /*efa0*/  DADD R42, R8, R42 ;  /* 0x00000000082a7229 */ /* 0x004fe4000000002a */
[----:B---3--:R-:W-:-:S08]  /*efb0*/  DADD R34, R10, R34 ;  /* 0x000000000a227229 */ /* 0x008fd00000000022 */
[----:B------:R-:W-:Y:S05]  /*efc0*/  @!P0 BRA `(.L_x_307) ;  /* 0x0000000800448947 */ /* 0x000fea0003800000 */
[C---:B------:R-:W-:Y:S01]  /*efd0*/  ISETP.GE.U32.AND P1, PT, R2.reuse, 0x10, PT ;  /* 0x000000100200780c */ /* 0x040fe20003f26070 */
[----:B------:R-:W-:Y:S01]  /*efe0*/  BSSY.RECONVERGENT B1, `(.L_x_308) ;  /* 0x0000041000017945 */ /* 0x000fe20003800200 */
[----:B------:R-:W-:Y:S01]  /*eff0*/  LOP3.LUT R28, R2, 0xf, RZ, 0xc0, !PT ;  /* 0x0000000f021c7812 */ /* 0x000fe200078ec0ff */
[----:B------:R-:W-:Y:S02]  /*f000*/  IMAD.MOV.U32 R5, RZ, RZ, RZ ;  /* 0x000000ffff057224 */ /* 0x000fe400078e00ff */
[----:B------:R-:W-:Y:S01]  /*f010*/  IMAD.MOV.U32 R7, RZ, RZ, RZ ;  /* 0x000000ffff077224 */ /* 0x000fe200078e00ff */
[----:B------:R-:W-:-:S07]  /*f020*/  ISETP.NE.AND P0, PT, R28, RZ, PT ;  /* 0x000000ff1c00720c */ /* 0x000fce0003f05270 */
[----:B------:R-:W-:Y:S06]  /*f030*/  @!P1 BRA `(.L_x_309) ;  /* 0x0000000000ec9947 */ /* 0x000fec0003800000 */
[----:B------:R-:W-:Y:S01]  /*f040*/  LOP3.LUT R7, R2, 0x7ffffff0, RZ, 0xc0, !PT ;  /* 0x7ffffff002077812 */ /* 0x000fe200078ec0ff */
[----:B------:R-:W-:Y:S02]  /*f050*/  IMAD.MOV.U32 R5, RZ, RZ, RZ ;  /* 0x000000ffff057224 */ /* 0x000fe400078e00ff */
[----:B------:R-:W-:-:S07]  /*f060*/  IMAD.MOV.U32 R6, RZ, RZ, RZ ;  /* 0x000000ffff067224 */ /* 0x000fce00078e00ff */
.L_x_310:
[----:B------:R-:W-:-:S05]  /*f070*/  IMAD R18, R6, 0x4, R4 ;  /* 0x0000000406127824 */ /* 0x000fca00078e0204 */
[----:B------:R-:W2:Y:S04]  /*f080*/  LDL.128 R24, [R18] ;  /* 0x0000000012187983 */ /* 0x000ea80000100c00 */
[----:B------:R-:W3:Y:S04]  /*f090*/  LDL.128 R12, [R18+0x10] ;  /* 0x00001000120c7983 */ /* 0x000ee80000100c00 */
[----:B------:R-:W4:Y:S04]  /*f0a0*/  LDL.128 R8, [R18+0x20] ;  /* 0x0000200012087983 */ /* 0x000f280000100c00 */
[----:B------:R-:W5:Y:S01]  /*f0b0*/  LDL.128 R20, [R18+0x30] ;  /* 0x0000300012147983 */ /* 0x000f620000100c00 */
[----:B------:R-:W-:-:S02]  /*f0c0*/  VIADD R19, R5, 0x1 ;  /* 0x0000000105137836 */ /* 0x000fc40000000000 */
[----:B------:R-:W-:Y:S01]  /*f0d0*/  VIADD R6, R6, 0x10 ;  /* 0x0000001006067836 */ /* 0x000fe20000000000 */
[----:B--2---:R-:W-:Y:S02]  /*f0e0*/  ISETP.GT.AND P1, PT, R24, RZ, PT ;  /* 0x000000ff1800720c */ /* 0x004fe40003f24270 */
[----:B------:R-:W-:-:S11]  /*f0f0*/  ISETP.GT.AND P2, PT, R25, RZ, PT ;  /* 0x000000ff1900720c */ /* 0x000fd60003f44270 */
[----:B------:R-:W-:Y:S01]  /*f100*/  @!P1 IMAD.MOV R19, RZ, RZ, R5 ;  /* 0x000000ffff139224 */ /* 0x000fe200078e0205 */
[----:B------:R-:W-:-:S03]  /*f110*/  ISETP.GT.AND P1, PT, R26, RZ, PT ;  /* 0x000000ff1a00720c */ /* 0x000fc60003f24270 */
[----:B------:R-:W-:Y:S02]  /*f120*/  VIADD R5, R19, 0x1 ;  /* 0x0000000113057836 */ /* 0x000fe40000000000 */
[----:B------:R-:W-:Y:S01]  /*f130*/  @!P2 IMAD.MOV R5, RZ, RZ, R19 ;  /* 0x000000ffff05a224 */ /* 0x000fe200078e0213 */
[----:B------:R-:W-:-:S03]  /*f140*/  ISETP.GT.AND P2, PT, R27, RZ, PT ;  /* 0x000000ff1b00720c */ /* 0x000fc60003f44270 */
[----:B------:R-:W-:-:S04]  /*f150*/  VIADD R19, R5, 0x1 ;  /* 0x0000000105137836 */ /* 0x000fc80000000000 */
[----:B------:R-:W-:Y:S01]  /*f160*/  @!P1 IMAD.MOV R19, RZ, RZ, R5 ;  /* 0x000000ffff139224 */ /* 0x000fe200078e0205 */
[----:B---3--:R-:W-:-:S04]  /*f170*/  ISETP.GT.AND P1, PT, R12, RZ, PT ;  /* 0x000000ff0c00720c */ /* 0x008fc80003f24270 */
[----:B------:R-:W-:Y:S01]  /*f180*/  IADD3 R5, PT, PT, R19, 0x1, RZ ;  /* 0x0000000113057810 */ /* 0x000fe20007ffe0ff */
[----:B------:R-:W-:Y:S01]  /*f190*/  @!P2 IMAD.MOV R5, RZ, RZ, R19 ;  /* 0x000000ffff05a224 */ /* 0x000fe200078e0213 */
[----:B------:R-:W-:-:S03]  /*f1a0*/  ISETP.GT.AND P2, PT, R13, RZ, PT ;  /* 0x000000ff0d00720c */ /* 0x000fc60003f44270 */
[----:B------:R-:W-:-:S04]  /*f1b0*/  VIADD R12, R5, 0x1 ;  /* 0x00000001050c7836 */ /* 0x000fc80000000000 */
[----:B------:R-:W-:Y:S01]  /*f1c0*/  @!P1 IMAD.MOV R12, RZ, RZ, R5 ;  /* 0x000000ffff0c9224 */ /* 0x000fe200078e0205 */
[----:B------:R-:W-:-:S03]  /*f1d0*/  ISETP.GT.AND P1, PT, R14, RZ, PT ;  /* 0x000000ff0e00720c */ /* 0x000fc60003f24270 */
[----:B------:R-:W-:Y:S02]  /*f1e0*/  VIADD R5, R12, 0x1 ;  /* 0x000000010c057836 */ /* 0x000fe40000000000 */
[----:B------:R-:W-:Y:S01]  /*f1f0*/  @!P2 IMAD.MOV R5, RZ, RZ, R12 ;  /* 0x000000ffff05a224 */ /* 0x000fe200078e020c */
[----:B------:R-:W-:-:S03]  /*f200*/  ISETP.GT.AND P2, PT, R15, RZ, PT ;  /* 0x000000ff0f00720c */ /* 0x000fc60003f44270 */
[----:B------:R-:W-:-:S04]  /*f210*/  VIADD R12, R5, 0x1 ;  /* 0x00000001050c7836 */ /* 0x000fc80000000000 */
[----:B------:R-:W-:Y:S01]  /*f220*/  @!P1 IMAD.MOV R12, RZ, RZ, R5 ;  /* 0x000000ffff0c9224 */ /* 0x000fe200078e0205 */
[----:B----4-:R-:W-:-:S03]  /*f230*/  ISETP.GT.AND P1, PT, R8, RZ, PT ;  /* 0x000000ff0800720c */ /* 0x010fc60003f24270 */
[----:B------:R-:W-:Y:S02]  /*f240*/  VIADD R5, R12, 0x1 ;  /* 0x000000010c057836 */ /* 0x000fe40000000000 */
        /* <DEDUP_REMOVED lines=10> */
[----:B-----5:R-:W-:-:S03]  /*f2f0*/  ISETP.GT.AND P1, PT, R20, RZ, PT ;  /* 0x000000ff1400720c */ /* 0x020fc60003f24270 */
        /* <DEDUP_REMOVED lines=11> */
[----:B------:R-:W-:-:S03]  /*f3b0*/  ISETP.NE.AND P1, PT, R6, R7, PT ;  /* 0x000000070600720c */ /* 0x000fc60003f25270 */
[----:B------:R-:W-:Y:S02]  /*f3c0*/  VIADD R5, R8, 0x1 ;  /* 0x0000000108057836 */ /* 0x000fe40000000000 */
[----:B------:R-:W-:-:S08]  /*f3d0*/  @!P2 IMAD.MOV R5, RZ, RZ, R8 ;  /* 0x000000ffff05a224 */ /* 0x000fd000078e0208 */
[----:B------:R-:W-:Y:S05]  /*f3e0*/  @P1 BRA `(.L_x_310) ;  /* 0xfffffffc00201947 */ /* 0x000fea000383ffff */
.L_x_309:
[----:B------:R-:W-:Y:S05]  /*f3f0*/  BSYNC.RECONVERGENT B1 ;  /* 0x0000000000017941 */ /* 0x000fea0003800200 */
.L_x_308:
[----:B------:R-:W-:Y:S05]  /*f400*/  @!P0 BRA `(.L_x_307) ;  /* 0x0000000400348947 */ /* 0x000fea0003800000 */
[----:B------:R-:W-:Y:S01]  /*f410*/  ISETP.GE.U32.AND P1, PT, R28, 0x8, PT ;  /* 0x000000081c00780c */ /* 0x000fe20003f26070 */
[----:B------:R-:W-:Y:S01]  /*f420*/  BSSY.RECONVERGENT B1, `(.L_x_311) ;  /* 0x0000026000017945 */ /* 0x000fe20003800200 */
[----:B------:R-:W-:-:S04]  /*f430*/  LOP3.LUT R18, R2, 0x7, RZ, 0xc0, !PT ;  /* 0x0000000702127812 */ /* 0x000fc800078ec0ff */
[----:B------:R-:W-:-:S07]  /*f440*/  ISETP.NE.AND P0, PT, R18, RZ, PT ;  /* 0x000000ff1200720c */ /* 0x000fce0003f05270 */
[----:B------:R-:W-:Y:S06]  /*f450*/  @!P1 BRA `(.L_x_312) ;  /* 0x0000000000889947 */ /* 0x000fec0003800000 */
[----:B------:R-:W-:-:S05]  /*f460*/  IMAD R6, R7, 0x4, R4 ;  /* 0x0000000407067824 */ /* 0x000fca00078e0204 */
[----:B------:R-:W2:Y:S04]  /*f470*/  LDL R15, [R6] ;  /* 0x00000000060f7983 */ /* 0x000ea80000100800 */
[----:B------:R-:W3:Y:S04]  /*f480*/  LDL R8, [R6+0x4] ;  /* 0x0000040006087983 */ /* 0x000ee80000100800 */
[----:B------:R-:W4:Y:S04]  /*f490*/  LDL R9, [R6+0x8] ;  /* 0x0000080006097983 */ /* 0x000f280000100800 */
[----:B------:R-:W5:Y:S04]  /*f4a0*/  LDL R10, [R6+0xc] ;  /* 0x00000c00060a7983 */ /* 0x000f680000100800 */
[----:B------:R-:W5:Y:S04]  /*f4b0*/  LDL R11, [R6+0x10] ;  /* 0x00001000060b7983 */ /* 0x000f680000100800 */
[----:B------:R-:W5:Y:S04]  /*f4c0*/  LDL R12, [R6+0x14] ;  /* 0x00001400060c7983 */ /* 0x000f680000100800 */
[----:B------:R-:W5:Y:S04]  /*f4d0*/  LDL R13, [R6+0x18] ;  /* 0x00001800060d7983 */ /* 0x000f680000100800 */
[----:B------:R0:W5:Y:S01]  /*f4e0*/  LDL R14, [R6+0x1c] ;  /* 0x00001c00060e7983 */ /* 0x0001620000100800 */
[----:B------:R-:W-:Y:S01]  /*f4f0*/  VIADD R7, R7, 0x8 ;  /* 0x0000000807077836 */ /* 0x000fe20000000000 */
[----:B--2---:R-:W-:-:S02]  /*f500*/  ISETP.GT.AND P1, PT, R15, RZ, PT ;  /* 0x000000ff0f00720c */ /* 0x004fc40003f24270 */
[----:B---3--:R-:W-:Y:S01]  /*f510*/  ISETP.GT.AND P2, PT, R8, RZ, PT ;  /* 0x000000ff0800720c */ /* 0x008fe20003f44270 */
[----:B------:R-:W-:-:S10]  /*f520*/  VIADD R8, R5, 0x1 ;  /* 0x0000000105087836 */ /* 0x000fd40000000000 */
[----:B------:R-:W-:Y:S01]  /*f530*/  @!P1 IMAD.MOV R8, RZ, RZ, R5 ;  /* 0x000000ffff089224 */ /* 0x000fe200078e0205 */
[----:B----4-:R-:W-:-:S03]  /*f540*/  ISETP.GT.AND P1, PT, R9, RZ, PT ;  /* 0x000000ff0900720c */ /* 0x010fc60003f24270 */
[C---:B------:R-:W-:Y:S01]  /*f550*/  VIADD R5, R8.reuse, 0x1 ;  /* 0x0000000108057836 */ /* 0x040fe20000000000 */
[----:B------:R-:W-:Y:S02]  /*f560*/  @!P2 IADD3 R5, PT, PT, R8, RZ, RZ ;  /* 0x000000ff0805a210 */ /* 0x000fe40007ffe0ff */
[----:B-----5:R-:W-:-:S03]  /*f570*/  ISETP.GT.AND P2, PT, R10, RZ, PT ;  /* 0x000000ff0a00720c */ /* 0x020fc60003f44270 */
[----:B------:R-:W-:-:S04]  /*f580*/  VIADD R8, R5, 0x1 ;  /* 0x0000000105087836 */ /* 0x000fc80000000000 */
[----:B------:R-:W-:Y:S01]  /*f590*/  @!P1 IMAD.MOV R8, RZ, RZ, R5 ;  /* 0x000000ffff089224 */ /* 0x000fe200078e0205 */
[----:B------:R-:W-:-:S03]  /*f5a0*/  ISETP.GT.AND P1, PT, R11, RZ, PT ;  /* 0x000000ff0b00720c */ /* 0x000fc60003f24270 */
[----:B------:R-:W-:Y:S02]  /*f5b0*/  VIADD R5, R8, 0x1 ;  /* 0x0000000108057836 */ /* 0x000fe40000000000 */
[----:B------:R-:W-:Y:S01]  /*f5c0*/  @!P2 IMAD.MOV R5, RZ, RZ, R8 ;  /* 0x000000ffff05a224 */ /* 0x000fe200078e0208 */
[----:B------:R-:W-:-:S03]  /*f5d0*/  ISETP.GT.AND P2, PT, R12, RZ, PT ;  /* 0x000000ff0c00720c */ /* 0x000fc60003f44270 */
[----:B0-----:R-:W-:-:S04]  /*f5e0*/  VIADD R6, R5, 0x1 ;  /* 0x0000000105067836 */ /* 0x001fc80000000000 */
[----:B------:R-:W-:Y:S01]  /*f5f0*/  @!P1 IMAD.MOV R6, RZ, RZ, R5 ;  /* 0x000000ffff069224 */ /* 0x000fe200078e0205 */
[----:B------:R-:W-:-:S03]  /*f600*/  ISETP.GT.AND P1, PT, R13, RZ, PT ;  /* 0x000000ff0d00720c */ /* 0x000fc60003f24270 */
[----:B------:R-:W-:Y:S02]  /*f610*/  VIADD R5, R6, 0x1 ;  /* 0x0000000106057836 */ /* 0x000fe40000000000 */
[----:B------:R-:W-:Y:S01]  /*f620*/  @!P2 IMAD.MOV R5, RZ, RZ, R6 ;  /* 0x000000ffff05a224 */ /* 0x000fe200078e0206 */
[----:B------:R-:W-:-:S03]  /*f630*/  ISETP.GT.AND P2, PT, R14, RZ, PT ;  /* 0x000000ff0e00720c */ /* 0x000fc60003f44270 */
[----:B------:R-:W-:-:S04]  /*f640*/  VIADD R6, R5, 0x1 ;  /* 0x0000000105067836 */ /* 0x000fc80000000000 */
[----:B------:R-:W-:-:S04]  /*f650*/  @!P1 IMAD.MOV R6, RZ, RZ, R5 ;  /* 0x000000ffff069224 */ /* 0x000fc800078e0205 */
[----:B------:R-:W-:Y:S02]  /*f660*/  VIADD R5, R6, 0x1 ;  /* 0x0000000106057836 */ /* 0x000fe40000000000 */
[----:B------:R-:W-:-:S07]  /*f670*/  @!P2 IMAD.MOV R5, RZ, RZ, R6 ;  /* 0x000000ffff05a224 */ /* 0x000fce00078e0206 */
.L_x_312:
[----:B------:R-:W-:Y:S05]  /*f680*/  BSYNC.RECONVERGENT B1 ;  /* 0x0000000000017941 */ /* 0x000fea0003800200 */
.L_x_311:
        /* <DEDUP_REMOVED lines=10> */
[----:B------:R-:W5:Y:S01]  /*f730*/  LDL R10, [R6+0xc] ;  /* 0x00000c00060a7983 */ /* 0x000f620000100800 */
[----:B------:R-:W-:Y:S01]  /*f740*/  VIADD R7, R7, 0x4 ;  /* 0x0000000407077836 */ /* 0x000fe20000000000 */
[----:B--2---:R-:W-:-:S02]  /*f750*/  ISETP.GT.AND P0, PT, R11, RZ, PT ;  /* 0x000000ff0b00720c */ /* 0x004fc40003f04270 */
[----:B---3--:R-:W-:Y:S01]  /*f760*/  ISETP.GT.AND P2, PT, R2, RZ, PT ;  /* 0x000000ff0200720c */ /* 0x008fe20003f44270 */
[----:B------:R-:W-:-:S10]  /*f770*/  VIADD R2, R5, 0x1 ;  /* 0x0000000105027836 */ /* 0x000fd40000000000 */
[----:B------:R-:W-:Y:S01]  /*f780*/  @!P0 IMAD.MOV R2, RZ, RZ, R5 ;  /* 0x000000ffff028224 */ /* 0x000fe200078e0205 */
[----:B----4-:R-:W-:-:S03]  /*f790*/  ISETP.GT.AND P0, PT, R8, RZ, PT ;  /* 0x000000ff0800720c */ /* 0x010fc60003f04270 */
[----:B------:R-:W-:Y:S02]  /*f7a0*/  VIADD R5, R2, 0x1 ;  /* 0x0000000102057836 */ /* 0x000fe40000000000 */
[----:B------:R-:W-:Y:S01]  /*f7b0*/  @!P2 IMAD.MOV R5, RZ, RZ, R2 ;  /* 0x000000ffff05a224 */ /* 0x000fe200078e0202 */
[----:B-----5:R-:W-:-:S03]  /*f7c0*/  ISETP.GT.AND P2, PT, R10, RZ, PT ;  /* 0x000000ff0a00720c */ /* 0x020fc60003f44270 */
[----:B------:R-:W-:-:S04]  /*f7d0*/  VIADD R2, R5, 0x1 ;  /* 0x0000000105027836 */ /* 0x000fc80000000000 */
[----:B------:R-:W-:-:S04]  /*f7e0*/  @!P0 IMAD.MOV R2, RZ, RZ, R5 ;  /* 0x000000ffff028224 */ /* 0x000fc800078e0205 */
[----:B------:R-:W-:Y:S02]  /*f7f0*/  VIADD R5, R2, 0x1 ;  /* 0x0000000102057836 */ /* 0x000fe40000000000 */
[----:B------:R-:W-:-:S07]  /*f800*/  @!P2 IMAD.MOV R5, RZ, RZ, R2 ;  /* 0x000000ffff05a224 */ /* 0x000fce00078e0202 */
.L_x_314:
[----:B------:R-:W-:Y:S05]  /*f810*/  BSYNC.RECONVERGENT B1 ;  /* 0x0000000000017941 */ /* 0x000fea0003800200 */
.L_x_313:
[----:B------:R-:W-:Y:S05]  /*f820*/  @!P1 BRA `(.L_x_307) ;  /* 0x00000000002c9947 */ /* 0x000fea0003800000 */
[----:B------:R-:W-:-:S07]  /*f830*/  IMAD.MOV.U32 R2, RZ, RZ, RZ ;  /* 0x000000ffff027224 */ /* 0x000fce00078e00ff */
.L_x_315:
[----:B------:R-:W-:-:S06]  /*f840*/  IMAD R6, R7, 0x4, R4 ;  /* 0x0000000407067824 */ /* 0x000fcc00078e0204 */
[----:B------:R-:W2:Y:S01]  /*f850*/  LDL R6, [R6] ;  /* 0x0000000006067983 */ /* 0x000ea20000100800 */
[----:B------:R-:W-:Y:S02]  /*f860*/  VIADD R2, R2, 0x1 ;  /* 0x0000000102027836 */ /* 0x000fe40000000000 */
[----:B------:R-:W-:Y:S02]  /*f870*/  VIADD R8, R5, 0x1 ;  /* 0x0000000105087836 */ /* 0x000fe40000000000 */
[----:B------:R-:W-:Y:S01]  /*f880*/  VIADD R7, R7, 0x1 ;  /* 0x0000000107077836 */ /* 0x000fe20000000000 */
[----:B------:R-:W-:Y:S02]  /*f890*/  ISETP.NE.AND P1, PT, R2, R9, PT ;  /* 0x000000090200720c */ /* 0x000fe40003f25270 */
[----:B--2---:R-:W-:-:S13]  /*f8a0*/  ISETP.GT.AND P0, PT, R6, RZ, PT ;  /* 0x000000ff0600720c */ /* 0x004fda0003f04270 */
[----:B------:R-:W-:-:S04]  /*f8b0*/  @!P0 IMAD.MOV R8, RZ, RZ, R5 ;  /* 0x000000ffff088224 */ /* 0x000fc800078e0205 */
[----:B------:R-:W-:Y:S01]  /*f8c0*/  IMAD.MOV.U32 R5, RZ, RZ, R8 ;  /* 0x000000ffff057224 */ /* 0x000fe200078e0008 */
[----:B------:R-:W-:Y:S06]  /*f8d0*/  @P1 BRA `(.L_x_315) ;  /* 0xfffffffc00d81947 */ /* 0x000fec000383ffff */
.L_x_307:
[----:B------:R-:W-:Y:S05]  /*f8e0*/  BSYNC.RECONVERGENT B0 ;  /* 0x0000000000007941 */ /* 0x000fea0003800200 */
.L_x_306:
[----:B------:R-:W-:Y:S01]  /*f8f0*/  ISETP.NE.AND P0, PT, R0, RZ, PT ;  /* 0x000000ff0000720c */ /* 0x000fe20003f05270 */
[----:B------:R-:W-:-:S12]  /*f900*/  BSSY.RECONVERGENT B0, `(.L_x_316) ;  /* 0x000009d000007945 */ /* 0x000fd80003800200 */
[----:B------:R-:W-:Y:S05]  /*f910*/  @!P0 BRA `(.L_x_317) ;  /* 0x00000008006c8947 */ /* 0x000fea0003800000 */
[C---:B------:R-:W-:Y:S01]  /*f920*/  ISETP.GE.U32.AND P1, PT, R0.reuse, 0x10, PT ;  /* 0x000000100000780c */ /* 0x040fe20003f26070 */
[----:B------:R-:W-:Y:S01]  /*f930*/  BSSY.RECONVERGENT B1, `(.L_x_318) ;  /* 0x000004b000017945 */ /* 0x000fe20003800200 */
[----:B------:R-:W-:Y:S02]  /*f940*/  LOP3.LUT R25, R0, 0xf, RZ, 0xc0, !PT ;  /* 0x0000000f00197812 */ /* 0x000fe400078ec0ff */
[----:B------:R-:W-:Y:S02]  /*f950*/  MOV R2, RZ ;  /* 0x000000ff00027202 */ /* 0x000fe40000000f00 */
[----:B------:R-:W-:-:S07]  /*f960*/  ISETP.NE.AND P0, PT, R25, RZ, PT ;  /* 0x000000ff1900720c */ /* 0x000fce0003f05270 */
[----:B------:R-:W-:Y:S06]  /*f970*/  @!P1 BRA `(.L_x_319) ;  /* 0x0000000400189947 */ /* 0x000fec0003800000 */
[----:B------:R-:W-:Y:S01]  /*f980*/  LOP3.LUT R2, R0, 0x7ffffff0, RZ, 0xc0, !PT ;  /* 0x7ffffff000027812 */ /* 0x000fe200078ec0ff */
[----:B------:R-:W-:-:S07]  /*f990*/  IMAD.MOV.U32 R4, RZ, RZ, RZ ;  /* 0x000000ffff047224 */ /* 0x000fce00078e00ff */
.L_x_320:
        /* <DEDUP_REMOVED lines=61> */
[----:B------:R-:W-:-:S04]  /*fd70*/  ISETP.GT.AND P2, PT, R23, RZ, PT ;  /* 0x000000ff1700720c */ /* 0x000fc80003f44270 */
[----:B------:R-:W-:-:S03]  /*fd80*/  IADD3 R6, PT, PT, R5, 0x1, RZ ;  /* 0x0000000105067810 */ /* 0x000fc60007ffe0ff */
[----:B------:R-:W-:Y:S01]  /*fd90*/  @!P1 IMAD.MOV R6, RZ, RZ, R5 ;  /* 0x000000ffff069224 */ /* 0x000fe200078e0205 */
[----:B------:R-:W-:-:S03]  /*fda0*/  ISETP.NE.AND P1, PT, R4, R2, PT ;  /* 0x000000020400720c */ /* 0x000fc60003f25270 */
[----:B------:R-:W-:Y:S02]  /*fdb0*/  VIADD R5, R6, 0x1 ;  /* 0x0000000106057836 */ /* 0x000fe40000000000 */
[----:B------:R-:W-:-:S08]  /*fdc0*/  @!P2 IMAD.MOV R5, RZ, RZ, R6 ;  /* 0x000000ffff05a224 */ /* 0x000fd000078e0206 */
[----:B------:R-:W-:Y:S05]  /*fdd0*/  @P1 BRA `(.L_x_320) ;  /* 0xfffffff800f01947 */ /* 0x000fea000383ffff */
.L_x_319:
[----:B------:R-:W-:Y:S05]  /*fde0*/  BSYNC.RECONVERGENT B1 ;  /* 0x0000000000017941 */ /* 0x000fea0003800200 */
.L_x_318:
        /* <DEDUP_REMOVED lines=27> */
[----:B0-----:R-:W-:Y:S02]  /*ffa0*/  VIADD R4, R6, 0x1 ;  /* 0x0000000106047836 */ /* 0x001fe40000000000 */
        /* <DEDUP_REMOVED lines=12> */
.L_x_322:
[----:B------:R-:W-:Y:S05]  /*10070*/  BSYNC.RECONVERGENT B1 ;  /* 0x0000000000017941 */ /* 0x000fea0003800200 */
.L_x_321:
        /* <DEDUP_REMOVED lines=11> */
[----:B------:R-:W-:-:S02]  /*10130*/  IADD3 R2, PT, PT, R2, 0x4, RZ ;  /* 0x0000000402027810 */ /* 0x000fc40007ffe0ff */
[----:B--2---:R-:W-:Y:S02]  /*10140*/  ISETP.GT.AND P0, PT, R9, RZ, PT ;  /* 0x000000ff0900720c */ /* 0x004fe40003f04270 */
        /* <DEDUP_REMOVED lines=11> */
.L_x_324:
[----:B------:R-:W-:Y:S05]  /*10200*/  BSYNC.RECONVERGENT B1 ;  /* 0x0000000000017941 */ /* 0x000fea0003800200 */
.L_x_323:
[----:B------:R-:W-:Y:S05]  /*10210*/  @!P1 BRA `(.L_x_317) ;  /* 0x00000000002c9947 */ /* 0x000fea0003800000 */
[----:B------:R-:W-:-:S07]  /*10220*/  IMAD.MOV.U32 R0, RZ, RZ, RZ ;  /* 0x000000ffff007224 */ /* 0x000fce00078e00ff */
.L_x_325:
        /* <DEDUP_REMOVED lines=10> */
.L_x_317:
[----:B------:R-:W-:Y:S05]  /*102d0*/  BSYNC.RECONVERGENT B0 ;  /* 0x0000000000007941 */ /* 0x000fea0003800200 */
.L_x_316:
[----:B------:R-:W-:Y:S01]  /*102e0*/  LEA.HI R0, R5, 0xffffffff, RZ, 0x1f ;  /* 0xffffffff05007811 */ /* 0x000fe200078ff8ff */
[----:B------:R-:W-:Y:S01]  /*102f0*/  UMOV UR6, 0xcccccccd ;  /* 0xcccccccd00067882 */ /* 0x000fe20000000000 */
[----:B------:R-:W-:Y:S01]  /*10300*/  UMOV UR7, 0x4016cccc ;  /* 0x4016cccc00077882 */ /* 0x000fe20000000000 */
[----:B------:R-:W-:Y:S01]  /*10310*/  DADD R18, R42, 200 ;  /* 0x406900002a127429 */ /* 0x000fe20000000000 */
[----:B------:R-:W0:Y:S01]  /*10320*/  I2F.F64 R2, R0 ;  /* 0x0000000000027312 */ /* 0x000e220000201c00 */
[----:B------:R-:W-:Y:S01]  /*10330*/  DADD R34, R34, -UR6 ;  /* 0x8000000622227e29 */ /* 0x000fe20008000000 */
[----:B------:R-:W-:Y:S01]  /*10340*/  UMOV UR6, 0x704ff434 ;  /* 0x704ff43400067882 */ /* 0x000fe20000000000 */
[----:B------:R-:W-:Y:S01]  /*10350*/  UMOV UR7, 0x3fe0a2b1 ;  /* 0x3fe0a2b100077882 */ /* 0x000fe20000000000 */
[----:B------:R-:W-:Y:S05]  /*10360*/  BSSY.RECONVERGENT B1, `(.L_x_326) ;  /* 0x0000016000017945 */ /* 0x000fea0003800200 */
[----:B------:R-:W-:Y:S01]  /*10370*/  FSETP.GEU.AND P1, PT, |R19|, 6.5827683646048100446e-37, PT ;  /* 0x036000001300780b */ /* 0x000fe20003f2e200 */
[----:B0-----:R-:W-:Y:S01]  /*10380*/  DFMA R2, R2, -UR6, R34 ;  /* 0x8000000602027c2b */ /* 0x001fe20008000022 */
        /* <DEDUP_REMOVED lines=19> */
.L_x_327:
[----:B------:R-:W-:Y:S05]  /*104c0*/  BSYNC.RECONVERGENT B1 ;  /* 0x0000000000017941 */ /* 0x000fea0003800200 */
.L_x_326:
[----:B------:R-:W-:Y:S01]  /*104d0*/  UMOV UR6, 0x66666666 ;  /* 0x6666666600067882 */ /* 0x000fe20000000000 */
[----:B------:R-:W-:Y:S02]  /*104e0*/  UMOV UR7, 0x40711266 ;  /* 0x4071126600077882 */ /* 0x000fe40000000000 */
[----:B------:R-:W-:-:S11]  /*104f0*/  DADD R46, R26, -UR6 ;  /* 0x800000061a2e7e29 */ /* 0x000fd60008000000 */
.L_x_257:
[----:B------:R-:W-:Y:S05]  /*10500*/  BSYNC.RECONVERGENT B2 ;  /* 0x0000000000027941 */ /* 0x000fea0003800200 */
.L_x_256:
[----:B------:R-:W-:Y:S05]  /*10510*/  WARPSYNC.ALL ;  /* 0x0000000000007948 */ /* 0x000fea0003800000 */
[----:B------:R-:W0:Y:S01]  /*10520*/  S2R R7, SR_CTAID.X ;  /* 0x0000000000077919 */ /* 0x000e220000002500 */
[----:B------:R-:W1:Y:S01]  /*10530*/  LDC.64 R2, c[0x0][0x388] ;  /* 0x0000e200ff027b82 */ /* 0x000e620000000a00 */
[----:B------:R-:W0:Y:S01]  /*10540*/  LDCU UR6, c[0x0][0x360] ;  /* 0x00006c00ff0677ac */ /* 0x000e220008000800 */
[----:B------:R-:W-:Y:S01]  /*10550*/  DSETP.GEU.AND P0, PT, R46, RZ, PT ;  /* 0x000000ff2e00722a */ /* 0x000fe20003f0e000 */
[----:B------:R-:W0:Y:S01]  /*10560*/  S2R R0, SR_TID.X ;  /* 0x0000000000007919 */ /* 0x000e220000002100 */
[----:B------:R-:W-:Y:S04]  /*10570*/  BSSY.RECONVERGENT B0, `(.L_x_328) ;  /* 0x000000d000007945 */ /* 0x000fe80003800200 */
[----:B------:R-:W-:-:S02]  /*10580*/  FSEL R4, R46, RZ, P0 ;  /* 0x000000ff2e047208 */ /* 0x000fc40000000000 */
[----:B------:R-:W-:Y:S01]  /*10590*/  FSEL R5, R47, RZ, P0 ;  /* 0x000000ff2f057208 */ /* 0x000fe20000000000 */
[----:B0-----:R-:W-:Y:S02]  /*105a0*/  IMAD R7, R7, UR6, R0 ;  /* 0x0000000607077c24 */ /* 0x001fe4000f8e0200 */
[----:B------:R-:W-:Y:S02]  /*105b0*/  IMAD.MOV.U32 R0, RZ, RZ, RZ ;  /* 0x000000ffff007224 */ /* 0x000fe400078e00ff */
[----:B-1----:R-:W-:-:S05]  /*105c0*/  IMAD.WIDE R2, R7, 0x8, R2 ;  /* 0x0000000807027825 */ /* 0x002fca00078e0202 */
[----:B------:R0:W-:Y:S02]  /*105d0*/  STG.E.64 desc[UR4][R2.64], R4 ;  /* 0x0000000402007986 */ /* 0x0001e4000c101b04 */
.L_x_329:
[----:B0-----:R-:W-:-:S05]  /*105e0*/  IMAD.IADD R5, R1, 0x1, R0 ;  /* 0x0000000101057824 */ /* 0x001fca00078e0200 */
[----:B------:R-:W2:Y:S02]  /*105f0*/  LDL.U8 R2, [R5+0x515e] ;  /* 0x00515e0005027983 */ /* 0x000ea40000100000 */
[----:B--2---:R-:W-:Y:S01]  /*10600*/  ISETP.NE.AND P0, PT, R2, RZ, PT ;  /* 0x000000ff0200720c */ /* 0x004fe20003f05270 */
[----:B------:R-:W-:Y:S02]  /*10610*/  IMAD.MOV.U32 R2, RZ, RZ, R0 ;  /* 0x000000ffff027224 */ /* 0x000fe400078e0000 */
[----:B------:R-:W-:-:S10]  /*10620*/  VIADD R0, R0, 0x1 ;  /* 0x0000000100007836 */ /* 0x000fd40000000000 */
[----:B------:R-:W-:Y:S05]  /*10630*/  @P0 BRA `(.L_x_329) ;  /* 0xfffffffc00e80947 */ /* 0x000fea000383ffff */
[----:B------:R-:W-:Y:S05]  /*10640*/  BSYNC.RECONVERGENT B0 ;  /* 0x0000000000007941 */ /* 0x000fea0003800200 */
.L_x_328:
        /* <DEDUP_REMOVED lines=9> */
.L_x_333:
        /* <DEDUP_REMOVED lines=27> */
.L_x_332:
[----:B------:R-:W-:Y:S01]  /*10890*/  BSSY.RECONVERGENT B1, `(.L_x_334) ;  /* 0x0000008000017945 */ /* 0x000fe20003800200 */
[----:B------:R-:W-:-:S07]  /*108a0*/  IMAD.MOV.U32 R0, RZ, RZ, RZ ;  /* 0x000000ffff007224 */ /* 0x000fce00078e00ff */
.L_x_335:
[----:B------:R-:W-:-:S05]  /*108b0*/  IMAD.IADD R5, R1, 0x1, R0 ;  /* 0x0000000101057824 */ /* 0x000fca00078e0200 */
[----:B------:R-:W2:Y:S02]  /*108c0*/  LDL.U8 R2, [R5+0x5178] ;  /* 0x0051780005027983 */ /* 0x000ea40000100000 */
[----:B--2---:R-:W-:Y:S01]  /*108d0*/  ISETP.NE.AND P0, PT, R2, RZ, PT ;  /* 0x000000ff0200720c */ /* 0x004fe20003f05270 */
[----:B------:R-:W-:Y:S02]  /*108e0*/  IMAD.MOV.U32 R2, RZ, RZ, R0 ;  /* 0x000000ffff027224 */ /* 0x000fe400078e0000 */
[----:B------:R-:W-:-:S10]  /*108f0*/  VIADD R0, R0, 0x1 ;  /* 0x0000000100007836 */ /* 0x000fd40000000000 */
[----:B------:R-:W-:Y:S05]  /*10900*/  @P0 BRA `(.L_x_335) ;  /* 0xfffffffc00e80947 */ /* 0x000fea000383ffff */
[----:B------:R-:W-:Y:S05]  /*10910*/  BSYNC.RECONVERGENT B1 ;  /* 0x0000000000017941 */ /* 0x000fea0003800200 */
.L_x_334:
        /* <DEDUP_REMOVED lines=8> */
.L_x_337:
        /* <DEDUP_REMOVED lines=27> */
.L_x_336:
[----:B------:R-:W0:Y:S01]  /*10b50*/  MUFU.RCP64H R3, 2.2750682830810546875 ;  /* 0x4002335700037908 */ /* 0x000e220000001800 */
[----:B------:R-:W-:Y:S01]  /*10b60*/  IMAD.MOV.U32 R4, RZ, RZ, 0x11d70f68 ;  /* 0x11d70f68ff047424 */ /* 0x000fe200078e00ff */
[----:B------:R-:W-:Y:S01]  /*10b70*/  UMOV UR6, 0x8eb87b44 ;  /* 0x8eb87b4400067882 */ /* 0x000fe20000000000 */
[----:B------:R-:W-:Y:S01]  /*10b80*/  IMAD.MOV.U32 R5, RZ, RZ, 0x40023357 ;  /* 0x40023357ff057424 */ /* 0x000fe200078e00ff */
[----:B------:R-:W-:Y:S01]  /*10b90*/  UMOV UR7, 0x3fd19ab8 ;  /* 0x3fd19ab800077882 */ /* 0x000fe20000000000 */
[----:B------:R-:W-:Y:S01]  /*10ba0*/  IMAD.MOV.U32 R2, RZ, RZ, RZ ;  /* 0x000000ffff027224 */ /* 0x000fe200078e00ff */
[----:B------:R-:W-:Y:S01]  /*10bb0*/  MOV R9, 0x3ed0ee25 ;  /* 0x3ed0ee2500097802 */ /* 0x000fe20000000f00 */
[----:B------:R-:W-:Y:S01]  /*10bc0*/  IMAD.MOV.U32 R8, RZ, RZ, -0x748574fc ;  /* 0x8b7a8b04ff087424 */ /* 0x000fe200078e00ff */
        /* <DEDUP_REMOVED lines=48> */
.L_x_331:
        /* <DEDUP_REMOVED lines=54> */
[----:B------:R-:W-:-:S11]  /*11230*/  DADD R16, R12, R2 ;  /* 0x000000000c107229 */ /* 0x000fd60000000002 */
.L_x_338:
[----:B------:R-:W-:Y:S05]  /*11240*/  BSYNC.RECONVERGENT B0 ;  /* 0x0000000000007941 */ /* 0x000fea0003800200 */
.L_x_330:
[----:B------:R-:W-:Y:S01]  /*11250*/  BSSY.RECONVERGENT B0, `(.L_x_339) ;  /* 0x0000008000007945 */ /* 0x000fe20003800200 */
[----:B------:R-:W-:-:S07]  /*11260*/  IMAD.MOV.U32 R0, RZ, RZ, RZ ;  /* 0x000000ffff007224 */ /* 0x000fce00078e00ff */
.L_x_340:
[----:B------:R-:W-:-:S06]  /*11270*/  IMAD.IADD R2, R1, 0x1, R0 ;  /* 0x0000000101027824 */ /* 0x000fcc00078e0200 */
[----:B------:R-:W2:Y:S01]  /*11280*/  LDL.U8 R2, [R2+0x515e] ;  /* 0x00515e0002027983 */ /* 0x000ea20000100000 */
[----:B------:R-:W-:Y:S02]  /*11290*/  IMAD.MOV.U32 R5, RZ, RZ, R0 ;  /* 0x000000ffff057224 */ /* 0x000fe400078e0000 */
[----:B------:R-:W-:Y:S01]  /*112a0*/  VIADD R0, R0, 0x1 ;  /* 0x0000000100007836 */ /* 0x000fe20000000000 */
[----:B--2---:R-:W-:-:S13]  /*112b0*/  ISETP.NE.AND P0, PT, R2, RZ, PT ;  /* 0x000000ff0200720c */ /* 0x004fda0003f05270 */
[----:B------:R-:W-:Y:S05]  /*112c0*/  @P0 BRA `(.L_x_340) ;  /* 0xfffffffc00e80947 */ /* 0x000fea000383ffff */
[----:B------:R-:W-:Y:S05]  /*112d0*/  BSYNC.RECONVERGENT B0 ;  /* 0x0000000000007941 */ /* 0x000fea0003800200 */
.L_x_339:
[----:B------:R-:W-:Y:S01]  /*112e0*/  BSSY.RECONVERGENT B0, `(.L_x_341) ;  /* 0x0000008000007945 */ /* 0x000fe20003800200 */
[----:B------:R-:W-:-:S07]  /*112f0*/  IMAD.MOV.U32 R0, RZ, RZ, RZ ;  /* 0x000000ffff007224 */ /* 0x000fce00078e00ff */
.L_x_342:
[----:B------:R-:W-:-:S06]  /*11300*/  IMAD.IADD R2, R1, 0x1, R0 ;  /* 0x0000000101027824 */ /* 0x000fcc00078e0200 */
[----:B------:R-:W2:Y:S01]  /*11310*/  LDL.U8 R2, [R2+0x5178] ;  /* 0x0051780002027983 */ /* 0x000ea20000100000 */
[----:B------:R-:W-:Y:S02]  /*11320*/  IMAD.MOV.U32 R4, RZ, RZ, R0 ;  /* 0x000000ffff047224 */ /* 0x000fe400078e0000 */
[----:B------:R-:W-:Y:S01]  /*11330*/  VIADD R0, R0, 0x1 ;  /* 0x0000000100007836 */ /* 0x000fe20000000000 */
[----:B--2---:R-:W-:-:S13]  /*11340*/  ISETP.NE.AND P0, PT, R2, RZ, PT ;  /* 0x000000ff0200720c */ /* 0x004fda0003f05270 */
[----:B------:R-:W-:Y:S05]  /*11350*/  @P0 BRA `(.L_x_342) ;  /* 0xfffffffc00e80947 */ /* 0x000fea000383ffff */
[----:B------:R-:W-:Y:S05]  /*11360*/  BSYNC.RECONVERGENT B0 ;  /* 0x0000000000007941 */ /* 0x000fea0003800200 */
.L_x_341:
        /* <DEDUP_REMOVED lines=10> */
.L_x_383:
        /* <DEDUP_REMOVED lines=15> */
.L_x_349:
[----:B------:R-:W-:-:S13]  /*11500*/  ISETP.NE.AND P0, PT, R3, 0x33, PT ;  /* 0x000000330300780c */ /* 0x000fda0003f05270 */
[----:B------:R-:W-:Y:S05]  /*11510*/  @!P0 BRA `(.L_x_354) ;  /* 0x0000000000688947 */ /* 0x000fea0003800000 */
[----:B------:R-:W-:-:S13]  /*11520*/  ISETP.NE.AND P0, PT, R3, 0x41, PT ;  /* 0x000000410300780c */ /* 0x000fda0003f05270 */
[----:B------:R-:W-:Y:S05]  /*11530*/  @!P0 BRA `(.L_x_350) ;  /* 0x0000000000648947 */ /* 0x000fea0003800000 */
[----:B------:R-:W-:-:S13]  /*11540*/  ISETP.NE.AND P0, PT, R3, 0x43, PT ;  /* 0x000000430300780c */ /* 0x000fda0003f05270 */
[----:B------:R-:W-:Y:S05]  /*11550*/  @!P0 BRA `(.L_x_351) ;  /* 0x0000000000408947 */ /* 0x000fea0003800000 */
[----:B------:R-:W-:Y:S05]  /*11560*/  BRA `(.L_x_353) ;  /* 0x0000000000447947 */ /* 0x000fea0003800000 */
.L_x_348:
        /* <DEDUP_REMOVED lines=9> */
.L_x_355:
[----:B------:R-:W-:-:S13]  /*11600*/  ISETP.NE.AND P0, PT, R3, 0x74, PT ;  /* 0x000000740300780c */ /* 0x000fda0003f05270 */
[----:B------:R-:W-:Y:S05]  /*11610*/  @!P0 BRA `(.L_x_354) ;  /* 0x0000000000288947 */ /* 0x000fea0003800000 */
[----:B------:R-:W-:-:S13]  /*11620*/  ISETP.NE.AND P0, PT, R3, 0x67, PT ;  /* 0x000000670300780c */ /* 0x000fda0003f05270 */
[----:B------:R-:W-:Y:S05]  /*11630*/  @!P0 BRA `(.L_x_352) ;  /* 0x0000000000188947 */ /* 0x000fea0003800000 */
[----:B------:R-:W-:-:S13]  /*11640*/  ISETP.NE.AND P0, PT, R3, 0x63, PT ;  /* 0x000000630300780c */ /* 0x000fda0003f05270 */
[----:B------:R-:W-:Y:S05]  /*11650*/  @P0 BRA `(.L_x_353) ;  /* 0x0000000000080947 */ /* 0x000fea0003800000 */
.L_x_351:
[----:B------:R-:W-:Y:S01]  /*11660*/  IMAD.MOV.U32 R2, RZ, RZ, 0x1 ;  /* 0x00000001ff027424 */ /* 0x000fe200078e00ff */
[----:B------:R-:W-:Y:S06]  /*11670*/  BRA `(.L_x_350) ;  /* 0x0000000000147947 */ /* 0x000fec0003800000 */
.L_x_353:
[----:B------:R-:W-:Y:S01]  /*11680*/  IMAD.MOV.U32 R2, RZ, RZ, 0x4 ;  /* 0x00000004ff027424 */ /* 0x000fe200078e00ff */
[----:B------:R-:W-:Y:S06]  /*11690*/  BRA `(.L_x_350) ;  /* 0x00000000000c7947 */ /* 0x000fec0003800000 */
.L_x_352:
[----:B------:R-:W-:Y:S01]  /*116a0*/  MOV R2, 0x2 ;  /* 0x0000000200027802 */ /* 0x000fe20000000f00 */
[----:B------:R-:W-:Y:S06]  /*116b0*/  BRA `(.L_x_350) ;  /* 0x0000000000047947 */ /* 0x000fec0003800000 */
.L_x_354:
[----:B------:R-:W-:-:S07]  /*116c0*/  IMAD.MOV.U32 R2, RZ, RZ, 0x3 ;  /* 0x00000003ff027424 */ /* 0x000fce00078e00ff */
.L_x_350:
[----:B------:R-:W-:Y:S05]  /*116d0*/  BSYNC.RECONVERGENT B2 ;  /* 0x0000000000027941 */ /* 0x000fea0003800200 */
.L_x_347:
        /* <DEDUP_REMOVED lines=15> */
.L_x_358:
[----:B------:R-:W-:-:S13]  /*117d0*/  ISETP.NE.AND P0, PT, R8, 0x33, PT ;  /* 0x000000330800780c */ /* 0x000fda0003f05270 */
[----:B------:R-:W-:Y:S05]  /*117e0*/  @!P0 BRA `(.L_x_363) ;  /* 0x0000000000508947 */ /* 0x000fea0003800000 */
[----:B------:R-:W-:-:S13]  /*117f0*/  ISETP.NE.AND P0, PT, R8, 0x41, PT ;  /* 0x000000410800780c */ /* 0x000fda0003f05270 */
[----:B------:R-:W-:Y:S05]  /*11800*/  @!P0 BRA `(.L_x_359) ;  /* 0x0000000000648947 */ /* 0x000fea0003800000 */
[----:B------:R-:W-:-:S13]  /*11810*/  ISETP.NE.AND P0, PT, R8, 0x43, PT ;  /* 0x000000430800780c */ /* 0x000fda0003f05270 */
[----:B------:R-:W-:Y:S05]  /*11820*/  @!P0 BRA `(.L_x_360) ;  /* 0x0000000000588947 */ /* 0x000fea0003800000 */
[----:B------:R-:W-:Y:S05]  /*11830*/  BRA `(.L_x_362) ;  /* 0x0000000000447947 */ /* 0x000fea0003800000 */
.L_x_357:
        /* <DEDUP_REMOVED lines=9> */
.L_x_364:
[----:B------:R-:W-:-:S13]  /*118d0*/  ISETP.NE.AND P0, PT, R8, 0x63, PT ;  /* 0x000000630800780c */ /* 0x000fda0003f05270 */
[----:B------:R-:W-:Y:S05]  /*118e0*/  @!P0 BRA `(.L_x_360) ;  /* 0x0000000000288947 */ /* 0x000fea0003800000 */
[----:B------:R-:W-:-:S13]  /*118f0*/  ISETP.NE.AND P0, PT, R8, 0x67, PT ;  /* 0x000000670800780c */ /* 0x000fda0003f05270 */
[----:B------:R-:W-:Y:S05]  /*11900*/  @!P0 BRA `(.L_x_361) ;  /* 0x0000000000188947 */ /* 0x000fea0003800000 */
[----:B------:R-:W-:-:S13]  /*11910*/  ISETP.NE.AND P0, PT, R8, 0x74, PT ;  /* 0x000000740800780c */ /* 0x000fda0003f05270 */
[----:B------:R-:W-:Y:S05]  /*11920*/  @P0 BRA `(.L_x_362) ;  /* 0x0000000000080947 */ /* 0x000fea0003800000 */
.L_x_363:
[----:B------:R-:W-:Y:S01]  /*11930*/  IMAD.MOV.U32 R3, RZ, RZ, 0x3 ;  /* 0x00000003ff037424 */ /* 0x000fe200078e00ff */
[----:B------:R-:W-:Y:S06]  /*11940*/  BRA `(.L_x_359) ;  /* 0x0000000000147947 */ /* 0x000fec0003800000 */
.L_x_362:
[----:B------:R-:W-:Y:S01]  /*11950*/  IMAD.MOV.U32 R3, RZ, RZ, 0x4 ;  /* 0x00000004ff037424 */ /* 0x000fe200078e00ff */
[----:B------:R-:W-:Y:S06]  /*11960*/  BRA `(.L_x_359) ;  /* 0x00000000000c7947 */ /* 0x000fec0003800000 */
.L_x_361:
[----:B------:R-:W-:Y:S01]  /*11970*/  IMAD.MOV.U32 R3, RZ, RZ, 0x2 ;  /* 0x00000002ff037424 */ /* 0x000fe200078e00ff */
[----:B------:R-:W-:Y:S06]  /*11980*/  BRA `(.L_x_359) ;  /* 0x0000000000047947 */ /* 0x000fec0003800000 */
.L_x_360:
[----:B------:R-:W-:-:S07]  /*11990*/  IMAD.MOV.U32 R3, RZ, RZ, 0x1 ;  /* 0x00000001ff037424 */ /* 0x000fce00078e00ff */
.L_x_359:
[----:B------:R-:W-:Y:S05]  /*119a0*/  BSYNC.RECONVERGENT B2 ;  /* 0x0000000000027941 */ /* 0x000fea0003800200 */
.L_x_356:
        /* <DEDUP_REMOVED lines=15> */
.L_x_367:
[----:B------:R-:W-:-:S13]  /*11aa0*/  ISETP.NE.AND P0, PT, R8, 0x33, PT ;  /* 0x000000330800780c */ /* 0x000fda0003f05270 */
[----:B------:R-:W-:Y:S05]  /*11ab0*/  @!P0 BRA `(.L_x_372) ;  /* 0x0000000000508947 */ /* 0x000fea0003800000 */
[----:B------:R-:W-:-:S13]  /*11ac0*/  ISETP.NE.AND P0, PT, R8, 0x41, PT ;  /* 0x000000410800780c */ /* 0x000fda0003f05270 */
[----:B------:R-:W-:Y:S05]  /*11ad0*/  @!P0 BRA `(.L_x_368) ;  /* 0x0000000000648947 */ /* 0x000fea0003800000 */
[----:B------:R-:W-:-:S13]  /*11ae0*/  ISETP.NE.AND P0, PT, R8, 0x43, PT ;  /* 0x000000430800780c */ /* 0x000fda0003f05270 */
[----:B------:R-:W-:Y:S05]  /*11af0*/  @!P0 BRA `(.L_x_369) ;  /* 0x0000000000588947 */ /* 0x000fea0003800000 */
[----:B------:R-:W-:Y:S05]  /*11b00*/  BRA `(.L_x_371) ;  /* 0x0000000000447947 */ /* 0x000fea0003800000 */
.L_x_366:
        /* <DEDUP_REMOVED lines=9> */
.L_x_373:
[----:B------:R-:W-:-:S13]  /*11ba0*/  ISETP.NE.AND P0, PT, R8, 0x63, PT ;  /* 0x000000630800780c */ /* 0x000fda0003f05270 */
[----:B------:R-:W-:Y:S05]  /*11bb0*/  @!P0 BRA `(.L_x_369) ;  /* 0x0000000000288947 */ /* 0x000fea0003800000 */
[----:B------:R-:W-:-:S13]  /*11bc0*/  ISETP.NE.AND P0, PT, R8, 0x67, PT ;  /* 0x000000670800780c */ /* 0x000fda0003f05270 */
[----:B------:R-:W-:Y:S05]  /*11bd0*/  @!P0 BRA `(.L_x_370) ;  /* 0x0000000000188947 */ /* 0x000fea0003800000 */
[----:B------:R-:W-:-:S13]  /*11be0*/  ISETP.NE.AND P0, PT, R8, 0x74, PT ;  /* 0x000000740800780c */ /* 0x000fda0003f05270 */
[----:B------:R-:W-:Y:S05]  /*11bf0*/  @P0 BRA `(.L_x_371) ;  /* 0x0000000000080947 */ /* 0x000fea0003800000 */
.L_x_372:
[----:B------:R-:W-:Y:S01]  /*11c00*/  IMAD.MOV.U32 R2, RZ, RZ, 0x3 ;  /* 0x00000003ff027424 */ /* 0x000fe200078e00ff */
[----:B------:R-:W-:Y:S06]  /*11c10*/  BRA `(.L_x_368) ;  /* 0x0000000000147947 */ /* 0x000fec0003800000 */
.L_x_371:
[----:B------:R-:W-:Y:S01]  /*11c20*/  IMAD.MOV.U32 R2, RZ, RZ, 0x4 ;  /* 0x00000004ff027424 */ /* 0x000fe200078e00ff */
[----:B------:R-:W-:Y:S06]  /*11c30*/  BRA `(.L_x_368) ;  /* 0x00000000000c7947 */ /* 0x000fec0003800000 */
.L_x_370:
[----:B------:R-:W-:Y:S01]  /*11c40*/  IMAD.MOV.U32 R2, RZ, RZ, 0x2 ;  /* 0x00000002ff027424 */ /* 0x000fe200078e00ff */
[----:B------:R-:W-:Y:S06]  /*11c50*/  BRA `(.L_x_368) ;  /* 0x0000000000047947 */ /* 0x000fec0003800000 */
.L_x_369:
[----:B------:R-:W-:-:S07]  /*11c60*/  IMAD.MOV.U32 R2, RZ, RZ, 0x1 ;  /* 0x00000001ff027424 */ /* 0x000fce00078e00ff */
.L_x_368:
[----:B------:R-:W-:Y:S05]  /*11c70*/  BSYNC.RECONVERGENT B2 ;  /* 0x0000000000027941 */ /* 0x000fea0003800200 */
.L_x_365:
        /* <DEDUP_REMOVED lines=15> */
.L_x_376:
[----:B------:R-:W-:-:S13]  /*11d70*/  ISETP.NE.AND P0, PT, R8, 0x33, PT ;  /* 0x000000330800780c */ /* 0x000fda0003f05270 */
[----:B------:R-:W-:Y:S05]  /*11d80*/  @!P0 BRA `(.L_x_381) ;  /* 0x0000000000508947 */ /* 0x000fea0003800000 */
[----:B------:R-:W-:-:S13]  /*11d90*/  ISETP.NE.AND P0, PT, R8, 0x41, PT ;  /* 0x000000410800780c */ /* 0x000fda0003f05270 */
[----:B------:R-:W-:Y:S05]  /*11da0*/  @!P0 BRA `(.L_x_377) ;  /* 0x0000000000648947 */ /* 0x000fea0003800000 */
[----:B------:R-:W-:-:S13]  /*11db0*/  ISETP.NE.AND P0, PT, R8, 0x43, PT ;  /* 0x000000430800780c */ /* 0x000fda0003f05270 */
[----:B------:R-:W-:Y:S05]  /*11dc0*/  @!P0 BRA `(.L_x_378) ;  /* 0x0000000000588947 */ /* 0x000fea0003800000 */
[----:B------:R-:W-:Y:S05]  /*11dd0*/  BRA `(.L_x_380) ;  /* 0x0000000000447947 */ /* 0x000fea0003800000 */
.L_x_375:
        /* <DEDUP_REMOVED lines=9> */
.L_x_382:
[----:B------:R-:W-:-:S13]  /*11e70*/  ISETP.NE.AND P0, PT, R8, 0x63, PT ;  /* 0x000000630800780c */ /* 0x000fda0003f05270 */
[----:B------:R-:W-:Y:S05]  /*11e80*/  @!P0 BRA `(.L_x_378) ;  /* 0x0000000000288947 */ /* 0x000fea0003800000 */
[----:B------:R-:W-:-:S13]  /*11e90*/  ISETP.NE.AND P0, PT, R8, 0x67, PT ;  /* 0x000000670800780c */ /* 0x000fda0003f05270 */
[----:B------:R-:W-:Y:S05]  /*11ea0*/  @!P0 BRA `(.L_x_379) ;  /* 0x0000000000188947 */ /* 0x000fea0003800000 */
[----:B------:R-:W-:-:S13]  /*11eb0*/  ISETP.NE.AND P0, PT, R8, 0x74, PT ;  /* 0x000000740800780c */ /* 0x000fda0003f05270 */
[----:B------:R-:W-:Y:S05]  /*11ec0*/  @P0 BRA `(.L_x_380) ;  /* 0x0000000000080947 */ /* 0x000fea0003800000 */
.L_x_381:
[----:B------:R-:W-:Y:S01]  /*11ed0*/  IMAD.MOV.U32 R3, RZ, RZ, 0x3 ;  /* 0x00000003ff037424 */ /* 0x000fe200078e00ff */
[----:B------:R-:W-:Y:S06]  /*11ee0*/  BRA `(.L_x_377) ;  /* 0x0000000000147947 */ /* 0x000fec0003800000 */
.L_x_380:
[----:B------:R-:W-:Y:S01]  /*11ef0*/  IMAD.MOV.U32 R3, RZ, RZ, 0x4 ;  /* 0x00000004ff037424 */ /* 0x000fe200078e00ff */
[----:B------:R-:W-:Y:S06]  /*11f00*/  BRA `(.L_x_377) ;  /* 0x00000000000c7947 */ /* 0x000fec0003800000 */
.L_x_379:
[----:B------:R-:W-:Y:S01]  /*11f10*/  IMAD.MOV.U32 R3, RZ, RZ, 0x2 ;  /* 0x00000002ff037424 */ /* 0x000fe200078e00ff */
[----:B------:R-:W-:Y:S06]  /*11f20*/  BRA `(.L_x_377) ;  /* 0x0000000000047947 */ /* 0x000fec0003800000 */
.L_x_378:
[----:B------:R-:W-:-:S07]  /*11f30*/  IMAD.MOV.U32 R3, RZ, RZ, 0x1 ;  /* 0x00000001ff037424 */ /* 0x000fce00078e00ff */
.L_x_377:
[----:B------:R-:W-:Y:S05]  /*11f40*/  BSYNC.RECONVERGENT B2 ;  /* 0x0000000000027941 */ /* 0x000fea0003800200 */
.L_x_374:
[----:B------:R0:W-:Y:S01]  /*11f50*/  STL.U8 [R6+0x28b3], R3 ;  /* 0x0028b30306007387 */ /* 0x0001e20000100000 */
[C---:B------:R-:W-:Y:S02]  /*11f60*/  VIADD R2, R0.reuse, 0x3 ;  /* 0x0000000300027836 */ /* 0x040fe40000000000 */
[----:B------:R-:W-:-:S03]  /*11f70*/  VIADD R0, R0, 0x4 ;  /* 0x0000000400007836 */ /* 0x000fc60000000000 */
[----:B------:R-:W-:-:S13]  /*11f80*/  ISETP.NE.AND P0, PT, R2, R9, PT ;  /* 0x000000090200720c */ /* 0x000fda0003f05270 */
[----:B0-----:R-:W-:Y:S05]  /*11f90*/  @P0 BRA `(.L_x_383) ;  /* 0xfffffff4001c0947 */ /* 0x001fea000383ffff */
.L_x_346:
[----:B------:R-:W-:Y:S05]  /*11fa0*/  BSYNC.RECONVERGENT B1 ;  /* 0x0000000000017941 */ /* 0x000fea0003800200 */
.L_x_345:
[----:B------:R-:W-:-:S13]  /*11fb0*/  ISETP.NE.AND P0, PT, R7, RZ, PT ;  /* 0x000000ff0700720c */ /* 0x000fda0003f05270 */
[----:B------:R-:W-:Y:S05]  /*11fc0*/  @!P0 BRA `(.L_x_344) ;  /* 0x0000000000cc8947 */ /* 0x000fea0003800000 */
[----:B------:R-:W-:-:S07]  /*11fd0*/  IMAD.MOV.U32 R2, RZ, RZ, RZ ;  /* 0x000000ffff027224 */ /* 0x000fce00078e00ff */
.L_x_393:
        /* <DEDUP_REMOVED lines=17> */
.L_x_386:
[----:B------:R-:W-:-:S13]  /*120f0*/  ISETP.NE.AND P1, PT, R8, 0x33, PT ;  /* 0x000000330800780c */ /* 0x000fda0003f25270 */
[----:B------:R-:W-:Y:S05]  /*12100*/  @!P1 BRA `(.L_x_391) ;  /* 0x0000000000509947 */ /* 0x000fea0003800000 */
[----:B------:R-:W-:-:S13]  /*12110*/  ISETP.NE.AND P1, PT, R8, 0x41, PT ;  /* 0x000000410800780c */ /* 0x000fda0003f25270 */
[----:B------:R-:W-:Y:S05]  /*12120*/  @!P1 BRA `(.L_x_387) ;  /* 0x0000000000649947 */ /* 0x000fea0003800000 */
[----:B------:R-:W-:-:S13]  /*12130*/  ISETP.NE.AND P1, PT, R8, 0x43, PT ;  /* 0x000000430800780c */ /* 0x000fda0003f25270 */
[----:B------:R-:W-:Y:S05]  /*12140*/  @!P1 BRA `(.L_x_388) ;  /* 0x0000000000589947 */ /* 0x000fea0003800000 */
[----:B------:R-:W-:Y:S05]  /*12150*/  BRA `(.L_x_390) ;  /* 0x0000000000447947 */ /* 0x000fea0003800000 */
.L_x_385:
        /* <DEDUP_REMOVED lines=9> */
.L_x_392:
[----:B------:R-:W-:-:S13]  /*121f0*/  ISETP.NE.AND P1, PT, R8, 0x63, PT ;  /* 0x000000630800780c */ /* 0x000fda0003f25270 */
[----:B------:R-:W-:Y:S05]  /*12200*/  @!P1 BRA `(.L_x_388) ;  /* 0x0000000000289947 */ /* 0x000fea0003800000 */
[----:B------:R-:W-:-:S13]  /*12210*/  ISETP.NE.AND P1, PT, R8, 0x67, PT ;  /* 0x000000670800780c */ /* 0x000fda0003f25270 */
[----:B------:R-:W-:Y:S05]  /*12220*/  @!P1 BRA `(.L_x_389) ;  /* 0x0000000000189947 */ /* 0x000fea0003800000 */
[----:B------:R-:W-:-:S13]  /*12230*/  ISETP.NE.AND P1, PT, R8, 0x74, PT ;  /* 0x000000740800780c */ /* 0x000fda0003f25270 */
[----:B------:R-:W-:Y:S05]  /*12240*/  @P1 BRA `(.L_x_390) ;  /* 0x0000000000081947 */ /* 0x000fea0003800000 */
.L_x_391:
[----:B------:R-:W-:Y:S01]  /*12250*/  IMAD.MOV.U32 R3, RZ, RZ, 0x3 ;  /* 0x00000003ff037424 */ /* 0x000fe200078e00ff */
[----:B------:R-:W-:Y:S06]  /*12260*/  BRA `(.L_x_387) ;  /* 0x0000000000147947 */ /* 0x000fec0003800000 */
.L_x_390:
[----:B------:R-:W-:Y:S01]  /*12270*/  IMAD.MOV.U32 R3, RZ, RZ, 0x4 ;  /* 0x00000004ff037424 */ /* 0x000fe200078e00ff */
[----:B------:R-:W-:Y:S06]  /*12280*/  BRA `(.L_x_387) ;  /* 0x00000000000c7947 */ /* 0x000fec0003800000 */
.L_x_389:
[----:B------:R-:W-:Y:S01]  /*12290*/  IMAD.MOV.U32 R3, RZ, RZ, 0x2 ;  /* 0x00000002ff037424 */ /* 0x000fe200078e00ff */
[----:B------:R-:W-:Y:S06]  /*122a0*/  BRA `(.L_x_387) ;  /* 0x0000000000047947 */ /* 0x000fec0003800000 */
.L_x_388:
[----:B------:R-:W-:-:S07]  /*122b0*/  IMAD.MOV.U32 R3, RZ, RZ, 0x1 ;  /* 0x00000001ff037424 */ /* 0x000fce00078e00ff */
.L_x_387:
[----:B------:R-:W-:Y:S05]  /*122c0*/  BSYNC.RECONVERGENT B1 ;  /* 0x0000000000017941 */ /* 0x000fea0003800200 */
.L_x_384:
[----:B------:R0:W-:Y:S01]  /*122d0*/  STL.U8 [R6+0x28b0], R3 ;  /* 0x0028b00306007387 */ /* 0x0001e20000100000 */
[----:B------:R-:W-:Y:S01]  /*122e0*/  VIADD R0, R0, 0x1 ;  /* 0x0000000100007836 */ /* 0x000fe20000000000 */
[----:B------:R-:W-:Y:S06]  /*122f0*/  @P0 BRA `(.L_x_393) ;  /* 0xfffffffc00380947 */ /* 0x000fec000383ffff */
.L_x_344:
[----:B------:R-:W-:Y:S05]  /*12300*/  BSYNC.RECONVERGENT B0 ;  /* 0x0000000000007941 */ /* 0x000fea0003800200 */
.L_x_343:
        /* <DEDUP_REMOVED lines=10> */
.L_x_434:
        /* <DEDUP_REMOVED lines=16> */
.L_x_400:
[----:B------:R-:W-:-:S13]  /*124b0*/  ISETP.NE.AND P0, PT, R2, 0x33, PT ;  /* 0x000000330200780c */ /* 0x000fda0003f05270 */
[----:B------:R-:W-:Y:S05]  /*124c0*/  @!P0 BRA `(.L_x_405) ;  /* 0x0000000000688947 */ /* 0x000fea0003800000 */
[----:B------:R-:W-:-:S13]  /*124d0*/  ISETP.NE.AND P0, PT, R2, 0x41, PT ;  /* 0x000000410200780c */ /* 0x000fda0003f05270 */
[----:B------:R-:W-:Y:S05]  /*124e0*/  @!P0 BRA `(.L_x_401) ;  /* 0x0000000000648947 */ /* 0x000fea0003800000 */
[----:B------:R-:W-:-:S13]  /*124f0*/  ISETP.NE.AND P0, PT, R2, 0x43, PT ;  /* 0x000000430200780c */ /* 0x000fda0003f05270 */
[----:B------:R-:W-:Y:S05]  /*12500*/  @!P0 BRA `(.L_x_402) ;  /* 0x0000000000408947 */ /* 0x000fea0003800000 */
[----:B------:R-:W-:Y:S05]  /*12510*/  BRA `(.L_x_404) ;  /* 0x0000000000447947 */ /* 0x000fea0003800000 */
.L_x_399:
        /* <DEDUP_REMOVED lines=9> */
.L_x_406:
[----:B------:R-:W-:-:S13]  /*125b0*/  ISETP.NE.AND P0, PT, R2, 0x74, PT ;  /* 0x000000740200780c */ /* 0x000fda0003f05270 */
[----:B------:R-:W-:Y:S05]  /*125c0*/  @!P0 BRA `(.L_x_405) ;  /* 0x0000000000288947 */ /* 0x000fea0003800000 */
[----:B------:R-:W-:-:S13]  /*125d0*/  ISETP.NE.AND P0, PT, R2, 0x67, PT ;  /* 0x000000670200780c */ /* 0x000fda0003f05270 */
[----:B------:R-:W-:Y:S05]  /*125e0*/  @!P0 BRA `(.L_x_403) ;  /* 0x0000000000188947 */ /* 0x000fea0003800000 */
[----:B------:R-:W-:-:S13]  /*125f0*/  ISETP.NE.AND P0, PT, R2, 0x63, PT ;  /* 0x000000630200780c */ /* 0x000fda0003f05270 */
[----:B------:R-:W-:Y:S05]  /*12600*/  @P0 BRA `(.L_x_404) ;  /* 0x0000000000080947 */ /* 0x000fea0003800000 */
.L_x_402:
[----:B------:R-:W-:Y:S01]  /*12610*/  IMAD.MOV.U32 R3, RZ, RZ, 0x1 ;  /* 0x00000001ff037424 */ /* 0x000fe200078e00ff */
[----:B------:R-:W-:Y:S06]  /*12620*/  BRA `(.L_x_401) ;  /* 0x0000000000147947 */ /* 0x000fec0003800000 */
.L_x_404:
[----:B------:R-:W-:Y:S01]  /*12630*/  IMAD.MOV.U32 R3, RZ, RZ, 0x4 ;  /* 0x00000004ff037424 */ /* 0x000fe200078e00ff */
[----:B------:R-:W-:Y:S06]  /*12640*/  BRA `(.L_x_401) ;  /* 0x00000000000c7947 */ /* 0x000fec0003800000 */
.L_x_403:
[----:B------:R-:W-:Y:S01]  /*12650*/  IMAD.MOV.U32 R3, RZ, RZ, 0x2 ;  /* 0x00000002ff037424 */ /* 0x000fe200078e00ff */
[----:B------:R-:W-:Y:S06]  /*12660*/  BRA `(.L_x_401) ;  /* 0x0000000000047947 */ /* 0x000fec0003800000 */
.L_x_405:
[----:B------:R-:W-:-:S07]  /*12670*/  HFMA2 R3, -RZ, RZ, 0, 1.78813934326171875e-07 ;  /* 0x00000003ff037431 */ /* 0x000fce00000001ff */
.L_x_401:
[----:B------:R-:W-:Y:S05]  /*12680*/  BSYNC.RECONVERGENT B2 ;  /* 0x0000000000027941 */ /* 0x000fea0003800200 */
.L_x_398:
        /* <DEDUP_REMOVED lines=18> */
.L_x_409:
[----:B------:R-:W-:-:S13]  /*127b0*/  ISETP.NE.AND P0, PT, R7, 0x33, PT ;  /* 0x000000330700780c */ /* 0x000fda0003f05270 */
[----:B------:R-:W-:Y:S05]  /*127c0*/  @!P0 BRA `(.L_x_414) ;  /* 0x0000000000508947 */ /* 0x000fea0003800000 */
[----:B------:R-:W-:-:S13]  /*127d0*/  ISETP.NE.AND P0, PT, R7, 0x41, PT ;  /* 0x000000410700780c */ /* 0x000fda0003f05270 */
[----:B------:R-:W-:Y:S05]  /*127e0*/  @!P0 BRA `(.L_x_410) ;  /* 0x0000000000648947 */ /* 0x000fea0003800000 */
[----:B------:R-:W-:-:S13]  /*127f0*/  ISETP.NE.AND P0, PT, R7, 0x43, PT ;  /* 0x000000430700780c */ /* 0x000fda0003f05270 */
[----:B------:R-:W-:Y:S05]  /*12800*/  @!P0 BRA `(.L_x_411) ;  /* 0x0000000000588947 */ /* 0x000fea0003800000 */
[----:B------:R-:W-:Y:S05]  /*12810*/  BRA `(.L_x_413) ;  /* 0x0000000000447947 */ /* 0x000fea0003800000 */
.L_x_408:
        /* <DEDUP_REMOVED lines=9> */
.L_x_415:
[----:B------:R-:W-:-:S13]  /*128b0*/  ISETP.NE.AND P0, PT, R7, 0x63, PT ;  /* 0x000000630700780c */ /* 0x000fda0003f05270 */
[----:B------:R-:W-:Y:S05]  /*128c0*/  @!P0 BRA `(.L_x_411) ;  /* 0x0000000000288947 */ /* 0x000fea0003800000 */
[----:B------:R-:W-:-:S13]  /*128d0*/  ISETP.NE.AND P0, PT, R7, 0x67, PT ;  /* 0x000000670700780c */ /* 0x000fda0003f05270 */
[----:B------:R-:W-:Y:S05]  /*128e0*/  @!P0 BRA `(.L_x_412) ;  /* 0x0000000000188947 */ /* 0x000fea0003800000 */
[----:B------:R-:W-:-:S13]  /*128f0*/  ISETP.NE.AND P0, PT, R7, 0x74, PT ;  /* 0x000000740700780c */ /* 0x000fda0003f05270 */
[----:B------:R-:W-:Y:S05]  /*12900*/  @P0 BRA `(.L_x_413) ;  /* 0x0000000000080947 */ /* 0x000fea0003800000 */
.L_x_414:
[----:B------:R-:W-:Y:S01]  /*12910*/  IMAD.MOV.U32 R2, RZ, RZ, 0x3 ;  /* 0x00000003ff027424 */ /* 0x000fe200078e00ff */
[----:B------:R-:W-:Y:S06]  /*12920*/  BRA `(.L_x_410) ;  /* 0x0000000000147947 */ /* 0x000fec0003800000 */
.L_x_413:
[----:B------:R-:W-:Y:S01]  /*12930*/  IMAD.MOV.U32 R2, RZ, RZ, 0x4 ;  /* 0x00000004ff027424 */ /* 0x000fe200078e00ff */
[----:B------:R-:W-:Y:S06]  /*12940*/  BRA `(.L_x_410) ;  /* 0x00000000000c7947 */ /* 0x000fec0003800000 */
.L_x_412:
[----:B------:R-:W-:Y:S01]  /*12950*/  IMAD.MOV.U32 R2, RZ, RZ, 0x2 ;  /* 0x00000002ff027424 */ /* 0x000fe200078e00ff */
[----:B------:R-:W-:Y:S06]  /*12960*/  BRA `(.L_x_410) ;  /* 0x0000000000047947 */ /* 0x000fec0003800000 */
.L_x_411:
[----:B------:R-:W-:-:S07]  /*12970*/  IMAD.MOV.U32 R2, RZ, RZ, 0x1 ;  /* 0x00000001ff027424 */ /* 0x000fce00078e00ff */
.L_x_410:
[----:B------:R-:W-:Y:S05]  /*12980*/  BSYNC.RECONVERGENT B2 ;  /* 0x0000000000027941 */ /* 0x000fea0003800200 */
.L_x_407:
        /* <DEDUP_REMOVED lines=16> */
.L_x_418:
[----:B------:R-:W-:-:S13]  /*12a90*/  ISETP.NE.AND P0, PT, R6, 0x33, PT ;  /* 0x000000330600780c */ /* 0x000fda0003f05270 */
[----:B------:R-:W-:Y:S05]  /*12aa0*/  @!P0 BRA `(.L_x_423) ;  /* 0x0000000000508947 */ /* 0x000fea0003800000 */
[----:B------:R-:W-:-:S13]  /*12ab0*/  ISETP.NE.AND P0, PT, R6, 0x41, PT ;  /* 0x000000410600780c */ /* 0x000fda0003f05270 */
[----:B------:R-:W-:Y:S05]  /*12ac0*/  @!P0 BRA `(.L_x_419) ;  /* 0x0000000000648947 */ /* 0x000fea0003800000 */
[----:B------:R-:W-:-:S13]  /*12ad0*/  ISETP.NE.AND P0, PT, R6, 0x43, PT ;  /* 0x000000430600780c */ /* 0x000fda0003f05270 */
[----:B------:R-:W-:Y:S05]  /*12ae0*/  @!P0 BRA `(.L_x_420) ;  /* 0x0000000000588947 */ /* 0x000fea0003800000 */
[----:B------:R-:W-:Y:S05]  /*12af0*/  BRA `(.L_x_422) ;  /* 0x0000000000447947 */ /* 0x000fea0003800000 */
.L_x_417:
        /* <DEDUP_REMOVED lines=9> */
.L_x_424:
[----:B------:R-:W-:-:S13]  /*12b90*/  ISETP.NE.AND P0, PT, R6, 0x63, PT ;  /* 0x000000630600780c */ /* 0x000fda0003f05270 */
[----:B------:R-:W-:Y:S05]  /*12ba0*/  @!P0 BRA `(.L_x_420) ;  /* 0x0000000000288947 */ /* 0x000fea0003800000 */
[----:B------:R-:W-:-:S13]  /*12bb0*/  ISETP.NE.AND P0, PT, R6, 0x67, PT ;  /* 0x000000670600780c */ /* 0x000fda0003f05270 */
[----:B------:R-:W-:Y:S05]  /*12bc0*/  @!P0 BRA `(.L_x_421) ;  /* 0x0000000000188947 */ /* 0x000fea0003800000 */
[----:B------:R-:W-:-:S13]  /*12bd0*/  ISETP.NE.AND P0, PT, R6, 0x74, PT ;  /* 0x000000740600780c */ /* 0x000fda0003f05270 */
[----:B------:R-:W-:Y:S05]  /*12be0*/  @P0 BRA `(.L_x_422) ;  /* 0x0000000000080947 */ /* 0x000fea0003800000 */
.L_x_423:
[----:B------:R-:W-:Y:S01]  /*12bf0*/  IMAD.MOV.U32 R3, RZ, RZ, 0x3 ;  /* 0x00000003ff037424 */ /* 0x000fe200078e00ff */
[----:B------:R-:W-:Y:S06]  /*12c00*/  BRA `(.L_x_419) ;  /* 0x0000000000147947 */ /* 0x000fec0003800000 */
.L_x_422:
[----:B------:R-:W-:Y:S01]  /*12c10*/  IMAD.MOV.U32 R3, RZ, RZ, 0x4 ;  /* 0x00000004ff037424 */ /* 0x000fe200078e00ff */
[----:B------:R-:W-:Y:S06]  /*12c20*/  BRA `(.L_x_419) ;  /* 0x00000000000c7947 */ /* 0x000fec0003800000 */
.L_x_421:
[----:B------:R-:W-:Y:S01]  /*12c30*/  IMAD.MOV.U32 R3, RZ, RZ, 0x2 ;  /* 0x00000002ff037424 */ /* 0x000fe200078e00ff */
[----:B------:R-:W-:Y:S06]  /*12c40*/  BRA `(.L_x_419) ;  /* 0x0000000000047947 */ /* 0x000fec0003800000 */
.L_x_420:
[----:B------:R-:W-:-:S07]  /*12c50*/  IMAD.MOV.U32 R3, RZ, RZ, 0x1 ;  /* 0x00000001ff037424 */ /* 0x000fce00078e00ff */
.L_x_419:
[----:B------:R-:W-:Y:S05]  /*12c60*/  BSYNC.RECONVERGENT B2 ;  /* 0x0000000000027941 */ /* 0x000fea0003800200 */
.L_x_416:
        /* <DEDUP_REMOVED lines=17> */
.L_x_427:
[----:B------:R-:W-:-:S13]  /*12d80*/  ISETP.NE.AND P0, PT, R7, 0x33, PT ;  /* 0x000000330700780c */ /* 0x000fda0003f05270 */
[----:B------:R-:W-:Y:S05]  /*12d90*/  @!P0 BRA `(.L_x_432) ;  /* 0x0000000000508947 */ /* 0x000fea0003800000 */
[----:B------:R-:W-:-:S13]  /*12da0*/  ISETP.NE.AND P0, PT, R7, 0x41, PT ;  /* 0x000000410700780c */ /* 0x000fda0003f05270 */
[----:B------:R-:W-:Y:S05]  /*12db0*/  @!P0 BRA `(.L_x_428) ;  /* 0x0000000000648947 */ /* 0x000fea0003800000 */
[----:B------:R-:W-:-:S13]  /*12dc0*/  ISETP.NE.AND P0, PT, R7, 0x43, PT ;  /* 0x000000430700780c */ /* 0x000fda0003f05270 */
[----:B------:R-:W-:Y:S05]  /*12dd0*/  @!P0 BRA `(.L_x_429) ;  /* 0x0000000000588947 */ /* 0x000fea0003800000 */
[----:B------:R-:W-:Y:S05]  /*12de0*/  BRA `(.L_x_431) ;  /* 0x0000000000447947 */ /* 0x000fea0003800000 */
.L_x_426:
        /* <DEDUP_REMOVED lines=9> */
.L_x_433:
[----:B------:R-:W-:-:S13]  /*12e80*/  ISETP.NE.AND P0, PT, R7, 0x63, PT ;  /* 0x000000630700780c */ /* 0x000fda0003f05270 */
[----:B------:R-:W-:Y:S05]  /*12e90*/  @!P0 BRA `(.L_x_429) ;  /* 0x0000000000288947 */ /* 0x000fea0003800000 */
[----:B------:R-:W-:-:S13]  /*12ea0*/  ISETP.NE.AND P0, PT, R7, 0x67, PT ;  /* 0x000000670700780c */ /* 0x000fda0003f05270 */
[----:B------:R-:W-:Y:S05]  /*12eb0*/  @!P0 BRA `(.L_x_430) ;  /* 0x0000000000188947 */ /* 0x000fea0003800000 */
[----:B------:R-:W-:-:S13]  /*12ec0*/  ISETP.NE.AND P0, PT, R7, 0x74, PT ;  /* 0x000000740700780c */ /* 0x000fda0003f05270 */
[----:B------:R-:W-:Y:S05]  /*12ed0*/  @P0 BRA `(.L_x_431) ;  /* 0x0000000000080947 */ /* 0x000fea0003800000 */
.L_x_432:
[----:B------:R-:W-:Y:S01]  /*12ee0*/  IMAD.MOV.U32 R6, RZ, RZ, 0x3 ;  /* 0x00000003ff067424 */ /* 0x000fe200078e00ff */
[----:B------:R-:W-:Y:S06]  /*12ef0*/  BRA `(.L_x_428) ;  /* 0x0000000000147947 */ /* 0x000fec0003800000 */
.L_x_431:
[----:B------:R-:W-:Y:S01]  /*12f00*/  IMAD.MOV.U32 R6, RZ, RZ, 0x4 ;  /* 0x00000004ff067424 */ /* 0x000fe200078e00ff */
[----:B------:R-:W-:Y:S06]  /*12f10*/  BRA `(.L_x_428) ;  /* 0x00000000000c7947 */ /* 0x000fec0003800000 */
.L_x_430:
[----:B------:R-:W-:Y:S01]  /*12f20*/  IMAD.MOV.U32 R6, RZ, RZ, 0x2 ;  /* 0x00000002ff067424 */ /* 0x000fe200078e00ff */
[----:B------:R-:W-:Y:S06]  /*12f30*/  BRA `(.L_x_428) ;  /* 0x0000000000047947 */ /* 0x000fec0003800000 */
.L_x_429:
[----:B------:R-:W-:-:S07]  /*12f40*/  IMAD.MOV.U32 R6, RZ, RZ, 0x1 ;  /* 0x00000001ff067424 */ /* 0x000fce00078e00ff */
.L_x_428:
[----:B------:R-:W-:Y:S05]  /*12f50*/  BSYNC.RECONVERGENT B2 ;  /* 0x0000000000027941 */ /* 0x000fea0003800200 */
.L_x_425:
[----:B------:R1:W-:Y:S01]  /*12f60*/  STL.U8 [R8+0x2917], R6 ;  /* 0x0029170608007387 */ /* 0x0003e20000100000 */
[----:B------:R-:W-:Y:S01]  /*12f70*/  ISETP.NE.AND P0, PT, R2, R11, PT ;  /* 0x0000000b0200720c */ /* 0x000fe20003f05270 */
[----:B------:R-:W-:-:S12]  /*12f80*/  VIADD R0, R0, 0x4 ;  /* 0x0000000400007836 */ /* 0x000fd80000000000 */
[----:B-1----:R-:W-:Y:S05]  /*12f90*/  @P0 BRA `(.L_x_434) ;  /* 0xfffffff400040947 */ /* 0x002fea000383ffff */
.L_x_397:
[----:B------:R-:W-:Y:S05]  /*12fa0*/  BSYNC.RECONVERGENT B1 ;  /* 0x0000000000017941 */ /* 0x000fea0003800200 */
.L_x_396:
[----:B------:R-:W-:-:S13]  /*12fb0*/  ISETP.NE.AND P0, PT, R9, RZ, PT ;  /* 0x000000ff0900720c */ /* 0x000fda0003f05270 */
[----:B------:R-:W-:Y:S05]  /*12fc0*/  @!P0 BRA `(.L_x_395) ;  /* 0x0000000000d08947 */ /* 0x000fea0003800000 */
[----:B------:R-:W-:-:S07]  /*12fd0*/  IMAD.MOV.U32 R2, RZ, RZ, RZ ;  /* 0x000000ffff027224 */ /* 0x000fce00078e00ff */
.L_x_444:
        /* <DEDUP_REMOVED lines=17> */
.L_x_437:
[----:B------:R-:W-:-:S13]  /*130f0*/  ISETP.NE.AND P1, PT, R6, 0x33, PT ;  /* 0x000000330600780c */ /* 0x000fda0003f25270 */
[----:B------:R-:W-:Y:S05]  /*13100*/  @!P1 BRA `(.L_x_442) ;  /* 0x0000000000509947 */ /* 0x000fea0003800000 */
[----:B------:R-:W-:-:S13]  /*13110*/  ISETP.NE.AND P1, PT, R6, 0x41, PT ;  /* 0x000000410600780c */ /* 0x000fda0003f25270 */
[----:B------:R-:W-:Y:S05]  /*13120*/  @!P1 BRA `(.L_x_438) ;  /* 0x0000000000649947 */ /* 0x000fea0003800000 */
[----:B------:R-:W-:-:S13]  /*13130*/  ISETP.NE.AND P1, PT, R6, 0x43, PT ;  /* 0x000000430600780c */ /* 0x000fda0003f25270 */
[----:B------:R-:W-:Y:S05]  /*13140*/  @!P1 BRA `(.L_x_439) ;  /* 0x0000000000589947 */ /* 0x000fea0003800000 */
[----:B------:R-:W-:Y:S05]  /*13150*/  BRA `(.L_x_441) ;  /* 0x0000000000447947 */ /* 0x000fea0003800000 */
.L_x_436:
        /* <DEDUP_REMOVED lines=9> */
.L_x_443:
[----:B------:R-:W-:-:S13]  /*131f0*/  ISETP.NE.AND P1, PT, R6, 0x63, PT ;  /* 0x000000630600780c */ /* 0x000fda0003f25270 */
[----:B------:R-:W-:Y:S05]  /*13200*/  @!P1 BRA `(.L_x_439) ;  /* 0x0000000000289947 */ /* 0x000fea0003800000 */
[----:B------:R-:W-:-:S13]  /*13210*/  ISETP.NE.AND P1, PT, R6, 0x67, PT ;  /* 0x000000670600780c */ /* 0x000fda0003f25270 */
[----:B------:R-:W-:Y:S05]  /*13220*/  @!P1 BRA `(.L_x_440) ;  /* 0x0000000000189947 */ /* 0x000fea0003800000 */
[----:B------:R-:W-:-:S13]  /*13230*/  ISETP.NE.AND P1, PT, R6, 0x74, PT ;  /* 0x000000740600780c */ /* 0x000fda0003f25270 */
[----:B------:R-:W-:Y:S05]  /*13240*/  @P1 BRA `(.L_x_441) ;  /* 0x0000000000081947 */ /* 0x000fea0003800000 */
.L_x_442:
[----:B------:R-:W-:Y:S01]  /*13250*/  IMAD.MOV.U32 R3, RZ, RZ, 0x3 ;  /* 0x00000003ff037424 */ /* 0x000fe200078e00ff */
[----:B------:R-:W-:Y:S06]  /*13260*/  BRA `(.L_x_438) ;  /* 0x0000000000147947 */ /* 0x000fec0003800000 */
.L_x_441:
[----:B------:R-:W-:Y:S01]  /*13270*/  IMAD.MOV.U32 R3, RZ, RZ, 0x4 ;  /* 0x00000004ff037424 */ /* 0x000fe200078e00ff */
[----:B------:R-:W-:Y:S06]  /*13280*/  BRA `(.L_x_438) ;  /* 0x00000000000c7947 */ /* 0x000fec0003800000 */
.L_x_440:
[----:B------:R-:W-:Y:S01]  /*13290*/  IMAD.MOV.U32 R3, RZ, RZ, 0x2 ;  /* 0x00000002ff037424 */ /* 0x000fe200078e00ff */
[----:B------:R-:W-:Y:S06]  /*132a0*/  BRA `(.L_x_438) ;  /* 0x0000000000047947 */ /* 0x000fec0003800000 */
.L_x_439:
[----:B------:R-:W-:-:S07]  /*132b0*/  IMAD.MOV.U32 R3, RZ, RZ, 0x1 ;  /* 0x00000001ff037424 */ /* 0x000fce00078e00ff */
.L_x_438:
[----:B------:R-:W-:Y:S05]  /*132c0*/  BSYNC.RECONVERGENT B1 ;  /* 0x0000000000017941 */ /* 0x000fea0003800200 */
.L_x_435:
[----:B------:R-:W-:Y:S02]  /*132d0*/  IMAD.IADD R6, R1, 0x1, R0 ;  /* 0x0000000101067824 */ /* 0x000fe400078e0200 */
[----:B------:R-:W-:-:S03]  /*132e0*/  VIADD R0, R0, 0x1 ;  /* 0x0000000100007836 */ /* 0x000fc60000000000 */
[----:B------:R1:W-:Y:S01]  /*132f0*/  STL.U8 [R6+0x2914], R3 ;  /* 0x0029140306007387 */ /* 0x0003e20000100000 */
[----:B------:R-:W-:Y:S05]  /*13300*/  @P0 BRA `(.L_x_444) ;  /* 0xfffffffc00340947 */ /* 0x000fea000383ffff */
.L_x_395:
[----:B------:R-:W-:Y:S05]  /*13310*/  BSYNC.RECONVERGENT B0 ;  /* 0x0000000000007941 */ /* 0x000fea0003800200 */
.L_x_394:
[----:B------:R-:W-:Y:S01]  /*13320*/  IMAD.MOV.U32 R0, RZ, RZ, 0x4 ;  /* 0x00000004ff007424 */ /* 0x000fe200078e00ff */
[----:B------:R-:W-:Y:S01]  /*13330*/  ISETP.NE.AND P0, PT, R5, RZ, PT ;  /* 0x000000ff0500720c */ /* 0x000fe20003f05270 */
[C---:B01----:R-:W-:Y:S01]  /*13340*/  IMAD.IADD R3, R1.reuse, 0x1, R4 ;  /* 0x0000000101037824 */ /* 0x043fe200078e0204 */
[----:B------:R-:W-:Y:S01]  /*13350*/  BSSY.RECONVERGENT B1, `(.L_x_445) ;  /* 0x000049d000017945 */ /* 0x000fe20003800200 */
[C---:B------:R-:W-:Y:S02]  /*13360*/  IMAD.IADD R7, R1.reuse, 0x1, R5 ;  /* 0x0000000101077824 */ /* 0x040fe400078e0205 */
[----:B------:R-:W-:Y:S01]  /*13370*/  VIADD R9, R1, 0x1388 ;  /* 0x0000138801097836 */ /* 0x000fe20000000000 */
[----:B------:R0:W-:Y:S04]  /*13380*/  STL.U8 [R3+0x2915], R0 ;  /* 0x0029150003007387 */ /* 0x0001e80000100000 */
[----:B------:R0:W-:Y:S04]  /*13390*/  STL.U8 [R1+0x2914], R0 ;  /* 0x0029140001007387 */ /* 0x0001e80000100000 */
[----:B------:R0:W-:Y:S04]  /*133a0*/  STL.U8 [R7+0x28b1], R0 ;  /* 0x0028b10007007387 */ /* 0x0001e80000100000 */
[----:B------:R0:W-:Y:S01]  /*133b0*/  STL.U8 [R1+0x28b0], R0 ;  /* 0x0028b00001007387 */ /* 0x0001e20000100000 */
[----:B------:R-:W-:Y:S05]  /*133c0*/  @!P0 BRA `(.L_x_446) ;  /* 0x0000004800548947 */ /* 0x000fea0003800000 */
[----:B------:R-:W-:Y:S01]  /*133d0*/  BSSY.RECONVERGENT B0, `(.L_x_447) ;  /* 0x0000092000007945 */ /* 0x000fe20003800200 */
[C---:B------:R-:W-:Y:S01]  /*133e0*/  LOP3.LUT R20, R4.reuse, 0x3, RZ, 0xc0, !PT ;  /* 0x0000000304147812 */ /* 0x040fe200078ec0ff */
[----:B0-----:R-:W-:Y:S01]  /*133f0*/  IMAD.MOV.U32 R0, RZ, RZ, 0x1 ;  /* 0x00000001ff007424 */ /* 0x001fe200078e00ff */
[----:B------:R-:W-:-:S07]  /*13400*/  LOP3.LUT R3, R4, 0x7ffffffc, RZ, 0xc0, !PT ;  /* 0x7ffffffc04037812 */ /* 0x000fce00078ec0ff */
.L_x_453:
[----:B------:R-:W-:Y:S01]  /*13410*/  ISETP.NE.AND P0, PT, R4, RZ, PT ;  /* 0x000000ff0400720c */ /* 0x000fe20003f05270 */
[----:B------:R-:W-:-:S12]  /*13420*/  BSSY.RECONVERGENT B2, `(.L_x_448) ;  /* 0x0000089000027945 */ /* 0x000fd80003800200 */
[----:B01---5:R-:W-:Y:S05]  /*13430*/  @!P0 BRA `(.L_x_449) ;  /* 0x00000008001c8947 */ /* 0x023fea0003800000 */
[----:B------:R-:W-:-:S06]  /*13440*/  IMAD.IADD R6, R1, 0x1, R0 ;  /* 0x0000000101067824 */ /* 0x000fcc00078e0200 */
[----:B------:R-:W5:Y:S01]  /*13450*/  LDL.S8 R6, [R6+0x28b0] ;  /* 0x0028b00006067983 */ /* 0x000f620000100200 */
[----:B------:R-:W-:Y:S01]  /*13460*/  ISETP.GE.U32.AND P0, PT, R4, 0x4, PT ;  /* 0x000000040400780c */ /* 0x000fe20003f06070 */
[----:B------:R-:W-:Y:S01]  /*13470*/  VIADD R11, R0, 0xffffffff ;  /* 0xffffffff000b7836 */ /* 0x000fe20000000000 */
[----:B------:R-:W-:Y:S01]  /*13480*/  BSSY.RECONVERGENT B3, `(.L_x_450) ;  /* 0x000004d000037945 */ /* 0x000fe20003800200 */
[----:B------:R-:W-:Y:S02]  /*13490*/  ISETP.NE.AND P2, PT, R20, RZ, PT ;  /* 0x000000ff1400720c */ /* 0x000fe40003f45270 */
[----:B------:R-:W-:Y:S01]  /*134a0*/  IMAD R11, R11, R4, RZ ;  /* 0x000000040b0b7224 */ /* 0x000fe200078e02ff */
[----:B------:R-:W-:-:S03]  /*134b0*/  MOV R2, 0x1 ;  /* 0x0000000100027802 */ /* 0x000fc60000000f00 */
[----:B------:R-:W-:-:S04]  /*134c0*/  VIADD R7, R11, 0xffffffff ;  /* 0xffffffff0b077836 */ /* 0x000fc80000000000 */
[----:B------:R-:W-:Y:S05]  /*134d0*/  @!P0 BRA `(.L_x_451) ;  /* 0x00000004001c8947 */ /* 0x000fea0003800000 */
[----:B------:R-:W-:-:S07]  /*134e0*/  IMAD.MOV.U32 R2, RZ, RZ, 0x1 ;  /* 0x00000001ff027424 */ /* 0x000fce00078e00ff */
.L_x_452:
        /* <DEDUP_REMOVED lines=10> */
[----:B------:R0:W-:Y:S01]  /*13590*/  @P0 STL.64 [R21], R12 ;  /* 0x0000000c15000387 */ /* 0x0001e20000100a00 */
[----:B------:R-:W-:-:S02]  /*135a0*/  @!P0 IMAD.MOV.U32 R18, RZ, RZ, 0x0 ;  /* 0x00000000ff128424 */ /* 0x000fc400078e00ff */
[----:B------:R-:W-:Y:S01]  /*135b0*/  @!P0 IMAD.MOV.U32 R19, RZ, RZ, -0x3f56d000 ;  /* 0xc0a93000ff138424 */ /* 0x000fe200078e00ff */
[----:B------:R1:W-:Y:S01]  /*135c0*/  @P0 STL.64 [R21+0x1388], R14 ;  /* 0x0013880e15000387 */ /* 0x0003e20000100a00 */
[----:B------:R-:W-:-:S05]  /*135d0*/  @!P0 IMAD R25, R8, 0x8, R1 ;  /* 0x0000000808198824 */ /* 0x000fca00078e0201 */
[----:B------:R2:W-:Y:S04]  /*135e0*/  @!P0 STL.64 [R25+0x1388], R18 ;  /* 0x0013881219008387 */ /* 0x0005e80000100a00 */
[----:B------:R-:W-:Y:S04]  /*135f0*/  @!P0 STL.64 [R25], RZ ;  /* 0x000000ff19008387 */ /* 0x000fe80000100a00 */
[----:B------:R-:W3:Y:S01]  /*13600*/  LDL.S8 R23, [R10+0x2915] ;  /* 0x002915000a177983 */ /* 0x000ee20000100200 */
[----:B------:R-:W-:Y:S02]  /*13610*/  IMAD.IADD R8, R11, 0x1, R2 ;  /* 0x000000010b087824 */ /* 0x000fe400078e0202 */
[----:B---3--:R-:W-:-:S05]  /*13620*/  IMAD.IADD R23, R6, 0x1, R23 ;  /* 0x0000000106177824 */ /* 0x008fca00078e0217 */
[----:B------:R-:W-:-:S13]  /*13630*/  ISETP.NE.AND P1, PT, R23, 0x3, PT ;  /* 0x000000031700780c */ /* 0x000fda0003f25270 */
[C-C-:B------:R-:W-:Y:S02]  /*13640*/  @P1 IMAD R23, R8.reuse, 0x8, R1.reuse ;  /* 0x0000000808171824 */ /* 0x140fe400078e0201 */
[----:B0-----:R-:W-:Y:S02]  /*13650*/  @P1 IMAD.MOV.U32 R12, RZ, RZ, 0x0 ;  /* 0x00000000ff0c1424 */ /* 0x001fe400078e00ff */
[----:B------:R-:W-:Y:S02]  /*13660*/  @P1 IMAD.MOV.U32 R13, RZ, RZ, 0x7ff00000 ;  /* 0x7ff00000ff0d1424 */ /* 0x000fe400078e00ff */
[----:B-1----:R-:W-:Y:S02]  /*13670*/  @P1 IMAD.MOV.U32 R14, RZ, RZ, 0x0 ;  /* 0x00000000ff0e1424 */ /* 0x002fe400078e00ff */
[----:B------:R-:W-:Y:S01]  /*13680*/  @P1 IMAD.MOV.U32 R15, RZ, RZ, -0x40100000 ;  /* 0xbff00000ff0f1424 */ /* 0x000fe200078e00ff */
[----:B------:R-:W-:Y:S01]  /*13690*/  @P1 STL.64 [R23], R12 ;  /* 0x0000000c17001387 */ /* 0x000fe20000100a00 */
[----:B------:R-:W-:-:S02]  /*136a0*/  @!P1 IMAD R27, R8, 0x8, R1 ;  /* 0x00000008081b9824 */ /* 0x000fc400078e0201 */
[----:B--2---:R-:W-:Y:S01]  /*136b0*/  @!P1 IMAD.MOV.U32 R18, RZ, RZ, 0x0 ;  /* 0x00000000ff129424 */ /* 0x004fe200078e00ff */
[----:B------:R0:W-:Y:S01]  /*136c0*/  @P1 STL.64 [R23+0x1388], R14 ;  /* 0x0013880e17001387 */ /* 0x0001e20000100a00 */
[----:B------:R-:W-:-:S03]  /*136d0*/  @!P1 IMAD.MOV.U32 R19, RZ, RZ, -0x3f56d000 ;  /* 0xc0a93000ff139424 */ /* 0x000fc600078e00ff */
[----:B------:R-:W-:Y:S04]  /*136e0*/  @!P1 STL.64 [R27], RZ ;  /* 0x000000ff1b009387 */ /* 0x000fe80000100a00 */
[----:B------:R1:W-:Y:S04]  /*136f0*/  @!P1 STL.64 [R27+0x1388], R18 ;  /* 0x001388121b009387 */ /* 0x0003e80000100a00 */
[----:B------:R-:W2:Y:S01]  /*13700*/  LDL.S8 R21, [R10+0x2916] ;  /* 0x002916000a157983 */ /* 0x000ea20000100200 */
[----:B------:R-:W-:-:S04]  /*13710*/  VIADD R8, R2, 0x2 ;  /* 0x0000000202087836 */ /* 0x000fc80000000000 */
[----:B------:R-:W-:Y:S02]  /*13720*/  IMAD.IADD R8, R7, 0x1, R8 ;  /* 0x0000000107087824 */ /* 0x000fe400078e0208 */
[----:B--2---:R-:W-:-:S05]  /*13730*/  IMAD.IADD R21, R6, 0x1, R21 ;  /* 0x0000000106157824 */ /* 0x004fca00078e0215 */
[----:B------:R-:W-:-:S13]  /*13740*/  ISETP.NE.AND P0, PT, R21, 0x3, PT ;  /* 0x000000031500780c */ /* 0x000fda0003f05270 */
[C-C-:B------:R-:W-:Y:S01]  /*13750*/  @P0 IMAD R21, R8.reuse, 0x8, R1.reuse ;  /* 0x0000000808150824 */ /* 0x140fe200078e0201 */
[----:B0-----:R-:W-:Y:S01]  /*13760*/  @P0 MOV R14, 0x0 ;  /* 0x00000000000e0802 */ /* 0x001fe20000000f00 */
[----:B------:R-:W-:Y:S02]  /*13770*/  @P0 IMAD.MOV.U32 R12, RZ, RZ, 0x0 ;  /* 0x00000000ff0c0424 */ /* 0x000fe400078e00ff */
[----:B------:R-:W-:Y:S02]  /*13780*/  @P0 IMAD.MOV.U32 R13, RZ, RZ, 0x7ff00000 ;  /* 0x7ff00000ff0d0424 */ /* 0x000fe400078e00ff */
[----:B------:R-:W-:Y:S02]  /*13790*/  @P0 IMAD.MOV.U32 R15, RZ, RZ, -0x40100000 ;  /* 0xbff00000ff0f0424 */ /* 0x000fe400078e00ff */
[----:B------:R-:W-:Y:S01]  /*137a0*/  @!P0 IMAD R25, R8, 0x8, R1 ;  /* 0x0000000808198824 */ /* 0x000fe200078e0201 */
[----:B------:R0:W-:Y:S01]  /*137b0*/  @P0 STL.64 [R21], R12 ;  /* 0x0000000c15000387 */ /* 0x0001e20000100a00 */
[----:B-1----:R-:W-:-:S02]  /*137c0*/  @!P0 IMAD.MOV.U32 R18, RZ, RZ, 0x0 ;  /* 0x00000000ff128424 */ /* 0x002fc400078e00ff */
[----:B------:R-:W-:Y:S01]  /*137d0*/  @!P0 IMAD.MOV.U32 R19, RZ, RZ, -0x3f56d000 ;  /* 0xc0a93000ff138424 */ /* 0x000fe200078e00ff */
[----:B------:R1:W-:Y:S04]  /*137e0*/  @P0 STL.64 [R21+0x1388], R14 ;  /* 0x0013880e15000387 */ /* 0x0003e80000100a00 */
[----:B------:R2:W-:Y:S04]  /*137f0*/  @!P0 STL.64 [R25+0x1388], R18 ;  /* 0x0013881219008387 */ /* 0x0005e80000100a00 */
[----:B------:R3:W-:Y:S04]  /*13800*/  @!P0 STL.64 [R25], RZ ;  /* 0x000000ff19008387 */ /* 0x0007e80000100a00 */
[----:B------:R-:W4:Y:S01]  /*13810*/  LDL.S8 R23, [R10+0x2917] ;  /* 0x002917000a177983 */ /* 0x000f220000100200 */
[----:B------:R-:W-:-:S02]  /*13820*/  VIADD R22, R2, 0x3 ;  /* 0x0000000302167836 */ /* 0x000fc40000000000 */
[----:B------:R-:W-:Y:S02]  /*13830*/  VIADD R2, R2, 0x4 ;  /* 0x0000000402027836 */ /* 0x000fe40000000000 */
[----:B------:R-:W-:Y:S02]  /*13840*/  IMAD.IADD R8, R7, 0x1, R22 ;  /* 0x0000000107087824 */ /* 0x000fe400078e0216 */
[----:B----4-:R-:W-:-:S05]  /*13850*/  IMAD.IADD R23, R6, 0x1, R23 ;  /* 0x0000000106177824 */ /* 0x010fca00078e0217 */
[----:B------:R-:W-:-:S13]  /*13860*/  ISETP.NE.AND P0, PT, R23, 0x3, PT ;  /* 0x000000031700780c */ /* 0x000fda0003f05270 */
[C-C-:B------:R-:W-:Y:S02]  /*13870*/  @P0 IMAD R23, R8.reuse, 0x8, R1.reuse ;  /* 0x0000000808170824 */ /* 0x140fe400078e0201 */
[----:B0-----:R-:W-:Y:S02]  /*13880*/  @P0 IMAD.MOV.U32 R12, RZ, RZ, 0x0 ;  /* 0x00000000ff0c0424 */ /* 0x001fe400078e00ff */
[----:B------:R-:W-:Y:S02]  /*13890*/  @P0 IMAD.MOV.U32 R13, RZ, RZ, 0x7ff00000 ;  /* 0x7ff00000ff0d0424 */ /* 0x000fe400078e00ff */
[----:B-1----:R-:W-:Y:S02]  /*138a0*/  @P0 IMAD.MOV.U32 R14, RZ, RZ, 0x0 ;  /* 0x00000000ff0e0424 */ /* 0x002fe400078e00ff */
[----:B------:R-:W-:Y:S01]  /*138b0*/  @P0 IMAD.MOV.U32 R15, RZ, RZ, -0x40100000 ;  /* 0xbff00000ff0f0424 */ /* 0x000fe200078e00ff */
[----:B------:R3:W-:Y:S01]  /*138c0*/  @P0 STL.64 [R23], R12 ;  /* 0x0000000c17000387 */ /* 0x0007e20000100a00 */
[----:B------:R-:W-:-:S02]  /*138d0*/  @!P0 IMAD R27, R8, 0x8, R1 ;  /* 0x00000008081b8824 */ /* 0x000fc400078e0201 */
[----:B--2---:R-:W-:Y:S01]  /*138e0*/  @!P0 IMAD.MOV.U32 R18, RZ, RZ, 0x0 ;  /* 0x00000000ff128424 */ /* 0x004fe200078e00ff */
[----:B------:R3:W-:Y:S01]  /*138f0*/  @P0 STL.64 [R23+0x1388], R14 ;  /* 0x0013880e17000387 */ /* 0x0007e20000100a00 */
[----:B------:R-:W-:-:S03]  /*13900*/  @!P0 IMAD.MOV.U32 R19, RZ, RZ, -0x3f56d000 ;  /* 0xc0a93000ff138424 */ /* 0x000fc600078e00ff */
[----:B------:R3:W-:Y:S04]  /*13910*/  @!P0 STL.64 [R27], RZ ;  /* 0x000000ff1b008387 */ /* 0x0007e80000100a00 */
[----:B------:R3:W-:Y:S01]  /*13920*/  @!P0 STL.64 [R27+0x1388], R18 ;  /* 0x001388121b008387 */ /* 0x0007e20000100a00 */
[----:B------:R-:W-:-:S13]  /*13930*/  ISETP.NE.AND P0, PT, R22, R3, PT ;  /* 0x000000031600720c */ /* 0x000fda0003f05270 */
[----:B---3--:R-:W-:Y:S05]  /*13940*/  @P0 BRA `(.L_x_452) ;  /* 0xfffffff800e80947 */ /* 0x008fea000383ffff */
.L_x_451:
[----:B------:R-:W-:Y:S05]  /*13950*/  BSYNC.RECONVERGENT B3 ;  /* 0x0000000000037941 */ /* 0x000fea0003800200 */
.L_x_450:
[----:B------:R-:W-:Y:S05]  /*13960*/  @!P2 BRA `(.L_x_449) ;  /* 0x0000000000d0a947 */ /* 0x000fea0003800000 */
[----:B------:R-:W-:-:S05]  /*13970*/  IMAD.IADD R22, R1, 0x1, R2 ;  /* 0x0000000101167824 */ /* 0x000fca00078e0202 */
[----:B------:R-:W2:Y:S01]  /*13980*/  LDL.S8 R13, [R22+0x2914] ;  /* 0x00291400160d7983 */ /* 0x000ea20000100200 */
[----:B------:R-:W-:Y:S01]  /*13990*/  IMAD.IADD R8, R7, 0x1, R2 ;  /* 0x0000000107087824 */ /* 0x000fe200078e0202 */
[----:B------:R-:W-:Y:S01]  /*139a0*/  ISETP.NE.AND P1, PT, R20, 0x1, PT ;  /* 0x000000011400780c */ /* 0x000fe20003f25270 */
        /* <DEDUP_REMOVED lines=13> */
[----:B------:R0:W-:Y:S01]  /*13a80*/  @!P0 STL.64 [R23], RZ ;  /* 0x000000ff17008387 */ /* 0x0001e20000100a00 */
[----:B------:R-:W-:Y:S05]  /*13a90*/  @!P1 BRA `(.L_x_449) ;  /* 0x0000000000849947 */ /* 0x000fea0003800000 */
[----:B0-----:R-:W2:Y:S01]  /*13aa0*/  LDL.S8 R13, [R22+0x2915] ;  /* 0x00291500160d7983 */ /* 0x001ea20000100200 */
        /* <DEDUP_REMOVED lines=9> */
[----:B------:R1:W-:Y:S01]  /*13b40*/  @P0 STL.64 [R19], R10 ;  /* 0x0000000a13000387 */ /* 0x0003e20000100a00 */
[----:B------:R-:W-:-:S03]  /*13b50*/  @!P0 IMAD.MOV.U32 R15, RZ, RZ, -0x3f56d000 ;  /* 0xc0a93000ff0f8424 */ /* 0x000fc600078e00ff */
[----:B------:R1:W-:Y:S04]  /*13b60*/  @P0 STL.64 [R19+0x1388], R12 ;  /* 0x0013880c13000387 */ /* 0x0003e80000100a00 */
[----:B------:R1:W-:Y:S04]  /*13b70*/  @!P0 STL.64 [R19+0x1388], R14 ;  /* 0x0013880e13008387 */ /* 0x0003e80000100a00 */
[----:B------:R1:W-:Y:S01]  /*13b80*/  @!P0 STL.64 [R19], RZ ;  /* 0x000000ff13008387 */ /* 0x0003e20000100a00 */
[----:B------:R-:W-:-:S13]  /*13b90*/  ISETP.NE.AND P0, PT, R20, 0x2, PT ;  /* 0x000000021400780c */ /* 0x000fda0003f05270 */
[----:B-1----:R-:W-:Y:S05]  /*13ba0*/  @!P0 BRA `(.L_x_449) ;  /* 0x0000000000408947 */ /* 0x002fea0003800000 */
[----:B------:R-:W2:Y:S01]  /*13bb0*/  LDL.S8 R11, [R22+0x2916] ;  /* 0x00291600160b7983 */ /* 0x000ea20000100200 */
[----:B------:R-:W-:-:S04]  /*13bc0*/  VIADD R2, R2, 0x2 ;  /* 0x0000000202027836 */ /* 0x000fc80000000000 */
        /* <DEDUP_REMOVED lines=8> */
[----:B------:R1:W-:Y:S01]  /*13c50*/  @P0 STL.64 [R15], R6 ;  /* 0x000000060f000387 */ /* 0x0003e20000100a00 */
[----:B------:R-:W-:Y:S02]  /*13c60*/  @!P0 IMAD.MOV.U32 R12, RZ, RZ, 0x0 ;  /* 0x00000000ff0c8424 */ /* 0x000fe400078e00ff */
[----:B------:R-:W-:Y:S01]  /*13c70*/  @!P0 IMAD.MOV.U32 R13, RZ, RZ, -0x3f56d000 ;  /* 0xc0a93000ff0d8424 */ /* 0x000fe200078e00ff */
[----:B------:R1:W-:Y:S04]  /*13c80*/  @P0 STL.64 [R15+0x1388], R10 ;  /* 0x0013880a0f000387 */ /* 0x0003e80000100a00 */
[----:B------:R1:W-:Y:S04]  /*13c90*/  @!P0 STL.64 [R15+0x1388], R12 ;  /* 0x0013880c0f008387 */ /* 0x0003e80000100a00 */
[----:B------:R1:W-:Y:S02]  /*13ca0*/  @!P0 STL.64 [R15], RZ ;  /* 0x000000ff0f008387 */ /* 0x0003e40000100a00 */
.L_x_449:
[----:B------:R-:W-:Y:S05]  /*13cb0*/  BSYNC.RECONVERGENT B2 ;  /* 0x0000000000027941 */ /* 0x000fea0003800200 */
.L_x_448:
[C---:B------:R-:W-:Y:S01]  /*13cc0*/  ISETP.NE.AND P0, PT, R0.reuse, R5, PT ;  /* 0x000000050000720c */ /* 0x040fe20003f05270 */
[----:B------:R-:W-:-:S12]  /*13cd0*/  VIADD R0, R0, 0x1 ;  /* 0x0000000100007836 */ /* 0x000fd80000000000 */
[----:B------:R-:W-:Y:S05]  /*13ce0*/  @P0 BRA `(.L_x_453) ;  /* 0xfffffff400c80947 */ /* 0x000fea000383ffff */
[----:B------:R-:W-:Y:S05]  /*13cf0*/  BSYNC.RECONVERGENT B0 ;  /* 0x0000000000007941 */ /* 0x000fea0003800200 */
.L_x_447:
[----:B01----:R-:W-:-:S07]  /*13d00*/  IMAD.MOV.U32 R12, RZ, RZ, 0x1 ;  /* 0x00000001ff0c7424 */ /* 0x003fce00078e00ff */
.L_x_519:
[----:B------:R-:W-:Y:S01]  /*13d10*/  ISETP.NE.AND P0, PT, R4, RZ, PT ;  /* 0x000000ff0400720c */ /* 0x000fe20003f05270 */
[----:B------:R-:W-:-:S12]  /*13d20*/  BSSY.RECONVERGENT B3, `(.L_x_454) ;  /* 0x00003fc000037945 */ /* 0x000fd80003800200 */
[----:B012---:R-:W-:Y:S05]  /*13d30*/  @!P0 BRA `(.L_x_455) ;  /* 0x0000003c00e88947 */ /* 0x007fea0003800000 */
[----:B------:R-:W-:Y:S02]  /*13d40*/  IMAD.IADD R8, R1, 0x1, R12 ;  /* 0x0000000101087824 */ /* 0x000fe400078e020c */
[----:B------:R-:W-:-:S07]  /*13d50*/  IMAD.MOV.U32 R11, RZ, RZ, 0x1 ;  /* 0x00000001ff0b7424 */ /* 0x000fce00078e00ff */
.L_x_518:
[----:B------:R-:W-:-:S04]  /*13d60*/  VIADD R7, R12, 0xffffffff ;  /* 0xffffffff0c077836 */ /* 0x000fc80000000000 */
[----:B------:R-:W-:-:S04]  /*13d70*/  IMAD R0, R7, R4, R11 ;  /* 0x0000000407007224 */ /* 0x000fc800078e020b */
[----:B------:R-:W-:-:S04]  /*13d80*/  VIADD R0, R0, 0xffffffff ;  /* 0xffffffff00007836 */ /* 0x000fc80000000000 */
[----:B012---:R-:W-:-:S05]  /*13d90*/  IMAD R10, R0, 0x8, R1 ;  /* 0x00000008000a7824 */ /* 0x007fca00078e0201 */
[----:B------:R-:W2:Y:S01]  /*13da0*/  LDL.64 R50, [R10] ;  /* 0x000000000a327983 */ /* 0x000ea20000100a00 */
        /* <DEDUP_REMOVED lines=13> */
[----:B------:R-:W-:Y:S01]  /*13e80*/  @P0 IMAD.MOV.U32 R20, RZ, RZ, 0x0 ;  /* 0x00000000ff140424 */ /* 0x000fe200078e00ff */
[----:B------:R-:W-:Y:S01]  /*13e90*/  @P0 MOV R51, 0x7ff00000 ;  /* 0x7ff0000000330802 */ /* 0x000fe20000000f00 */
[----:B------:R-:W-:Y:S02]  /*13ea0*/  @P0 IMAD.MOV.U32 R21, RZ, RZ, -0x40100000 ;  /* 0xbff00000ff150424 */ /* 0x000fe400078e00ff */
[----:B------:R-:W-:Y:S02]  /*13eb0*/  @P0 IMAD.MOV.U32 R22, RZ, RZ, 0x0 ;  /* 0x00000000ff160424 */ /* 0x000fe400078e00ff */
[----:B------:R-:W-:Y:S01]  /*13ec0*/  @P0 IMAD.MOV.U32 R23, RZ, RZ, 0x7ff00000 ;  /* 0x7ff00000ff170424 */ /* 0x000fe200078e00ff */
[----:B------:R0:W-:Y:S01]  /*13ed0*/  @P0 STL.64 [R10+0x1388], R20 ;  /* 0x001388140a000387 */ /* 0x0001e20000100a00 */
[----:B------:R-:W-:Y:S02]  /*13ee0*/  @P0 IMAD.MOV.U32 R50, RZ, RZ, 0x0 ;  /* 0x00000000ff320424 */ /* 0x000fe400078e00ff */
[----:B------:R-:W-:Y:S01]  /*13ef0*/  @P0 IMAD.MOV.U32 R48, RZ, RZ, 0x0 ;  /* 0x00000000ff300424 */ /* 0x000fe200078e00ff */
[----:B------:R0:W-:Y:S01]  /*13f00*/  @P0 STL.64 [R10], R22 ;  /* 0x000000160a000387 */ /* 0x0001e20000100a00 */
[----:B------:R-:W-:-:S02]  /*13f10*/  @P0 IMAD.MOV.U32 R49, RZ, RZ, -0x40100000 ;  /* 0xbff00000ff310424 */ /* 0x000fc400078e00ff */
[----:B------:R-:W-:Y:S02]  /*13f20*/  @P0 IMAD.MOV.U32 R46, RZ, RZ, 0x0 ;  /* 0x00000000ff2e0424 */ /* 0x000fe400078e00ff */
[----:B------:R-:W-:Y:S01]  /*13f30*/  @P0 IMAD.MOV.U32 R47, RZ, RZ, 0x7ff00000 ;  /* 0x7ff00000ff2f0424 */ /* 0x000fe200078e00ff */
[----:B------:R-:W-:Y:S06]  /*13f40*/  @P0 BRA `(.L_x_459) ;  /* 0x0000001400480947 */ /* 0x000fec0003800000 */
[----:B------:R-:W2:Y:S01]  /*13f50*/  LDL.S8 R26, [R2+0x2913] ;  /* 0x00291300021a7983 */ /* 0x000ea20000100200 */
[----:B0-----:R-:W0:Y:S03]  /*13f60*/  LDC.64 R20, c[0x0][0x3a0] ;  /* 0x0000e800ff147b82 */ /* 0x001e260000000a00 */
[----:B------:R-:W3:Y:S01]  /*13f70*/  LDL.U8 R24, [R8+0x28af] ;  /* 0x0028af0008187983 */ /* 0x000ee20000100000 */
[----:B------:R-:W-:Y:S02]  /*13f80*/  PRMT R30, R0, 0x8880, RZ ;  /* 0x00008880001e7816 */ /* 0x000fe400000000ff */
[----:B------:R-:W-:Y:S02]  /*13f90*/  PRMT R32, R6, 0x8880, RZ ;  /* 0x0000888006207816 */ /* 0x000fe400000000ff */
[----:B------:R-:W-:Y:S01]  /*13fa0*/  SHF.R.S32.HI R31, RZ, 0x1f, R30 ;  /* 0x0000001fff1f7819 */ /* 0x000fe2000001141e */
[----:B--2---:R-:W-:Y:S01]  /*13fb0*/  IMAD.WIDE R22, R26, 0x19, RZ ;  /* 0x000000191a167825 */ /* 0x004fe200078e02ff */
[----:B---3--:R-:W-:-:S03]  /*13fc0*/  PRMT R28, R24, 0x8880, RZ ;  /* 0x00008880181c7816 */ /* 0x008fc600000000ff */
[----:B------:R-:W-:Y:S01]  /*13fd0*/  IMAD.WIDE R26, R26, 0x5, RZ ;  /* 0x000000051a1a7825 */ /* 0x000fe200078e02ff */
[----:B------:R-:W-:-:S03]  /*13fe0*/  SHF.R.S32.HI R29, RZ, 0x1f, R28 ;  /* 0x0000001fff1d7819 */ /* 0x000fc6000001141c */
[----:B------:R-:W-:-:S04]  /*13ff0*/  IMAD.WIDE R22, R13, 0x7d, R22 ;  /* 0x0000007d0d167825 */ /* 0x000fc800078e0216 */
[----:B------:R-:W-:-:S04]  /*14000*/  IMAD.WIDE R26, R13, 0x19, R26 ;  /* 0x000000190d1a7825 */ /* 0x000fc800078e021a */
[----:B------:R-:W-:-:S04]  /*14010*/  IMAD.WIDE R24, R3, 0x5, R22 ;  /* 0x0000000503187825 */ /* 0x000fc800078e0216 */
[----:B------:R-:W-:Y:S01]  /*14020*/  IMAD.WIDE R22, R3, 0x5, R30 ;  /* 0x0000000503167825 */ /* 0x000fe200078e021e */
[----:B------:R-:W-:-:S04]  /*14030*/  IADD3 R24, P0, PT, R24, R28, RZ ;  /* 0x0000001c18187210 */ /* 0x000fc80007f1e0ff */
[-C--:B0-----:R-:W-:Y:S01]  /*14040*/  LEA R36, P1, R24, R20.reuse, 0x3 ;  /* 0x0000001418247211 */ /* 0x081fe200078218ff */
[----:B------:R-:W-:Y:S01]  /*14050*/  IMAD.X R31, R25, 0x1, R29, P0 ;  /* 0x00000001191f7824 */ /* 0x000fe200000e061d */
[----:B------:R-:W-:Y:S01]  /*14060*/  LEA R30, P0, R22, R20, 0x3 ;  /* 0x00000014161e7211 */ /* 0x000fe200078018ff */
[----:B------:R-:W-:-:S03]  /*14070*/  IMAD.MOV.U32 R25, RZ, RZ, R32 ;  /* 0x000000ffff197224 */ /* 0x000fc600078e0020 */
[----:B------:R-:W-:Y:S02]  /*14080*/  LEA.HI.X R37, R24, R21, R31, 0x3, P1 ;  /* 0x0000001518257211 */ /* 0x000fe400008f1c1f */
[----:B------:R-:W-:Y:S02]  /*14090*/  IADD3 R26, P2, PT, R26, R25, RZ ;  /* 0x000000191a1a7210 */ /* 0x000fe40007f5e0ff */
[----:B------:R-:W-:Y:S01]  /*140a0*/  LEA.HI.X R31, R22, R21, R23, 0x3, P0 ;  /* 0x00000015161f7211 */ /* 0x000fe200000f1c17 */
[----:B------:R-:W2:Y:S01]  /*140b0*/  LDG.E.64 R34, desc[UR4][R36.64+0x9df8] ;  /* 0x009df80424227981 */ /* 0x000ea2000c1e1b00 */
[----:B------:R-:W-:Y:S02]  /*140c0*/  LEA.HI.X.SX32 R25, R25, R27, 0x1, P2 ;  /* 0x0000001b19197211 */ /* 0x000fe400010f0eff */
[C---:B------:R-:W-:Y:S01]  /*140d0*/  LEA R24, P0, R26.reuse, R20, 0x3 ;  /* 0x000000141a187211 */ /* 0x040fe200078018ff */
[----:B------:R-:W2:Y:S03]  /*140e0*/  LDG.E.64 R46, desc[UR4][R30.64+0xb248] ;  /* 0x00b248041e2e7981 */ /* 0x000ea6000c1e1b00 */
[----:B------:R-:W-:Y:S01]  /*140f0*/  LEA.HI.X R25, R26, R21, R25, 0x3, P0 ;  /* 0x000000151a197211 */ /* 0x000fe200000f1c19 */
[----:B------:R-:W3:Y:S04]  /*14100*/  LDG.E.64 R48, desc[UR4][R30.64+0xb180] ;  /* 0x00b180041e307981 */ /* 0x000ee8000c1e1b00 */
[----:B------:R-:W4:Y:S04]  /*14110*/  LDG.E.64 R26, desc[UR4][R24.64+0x5208] ;  /* 0x00520804181a7981 */ /* 0x000f28000c1e1b00 */
[----:B------:R-:W3:Y:S01]  /*14120*/  LDG.E.64 R32, desc[UR4][R36.64+0x8a70] ;  /* 0x008a700424207981 */ /* 0x000ee2000c1e1b00 */
[----:B------:R-:W-:Y:S01]  /*14130*/  BSSY.RECONVERGENT B5, `(.L_x_460) ;  /* 0x000010e000057945 */ /* 0x000fe20003800200 */
[----:B--2---:R-:W-:-:S02]  /*14140*/  DADD R38, R46, R34 ;  /* 0x000000002e267229 */ /* 0x004fc40000000022 */
[----:B----4-:R-:W-:Y:S02]  /*14150*/  DSETP.GEU.AND P1, PT, |R26|, R18, PT ;  /* 0x000000121a00722a */ /* 0x010fe40003f2e200 */
[----:B---3--:R-:W-:-:S04]  /*14160*/  DADD R34, R48, R32 ;  /* 0x0000000030227229 */ /* 0x008fc80000000020 */
        /* <DEDUP_REMOVED lines=15> */
[----:B------:R0:W3:Y:S01]  /*14260*/  LDG.E.64 R20, desc[UR4][R22.64+0x55f0] ;  /* 0x0055f00416147981 */ /* 0x0000e2000c1e1b00 */
        /* <DEDUP_REMOVED lines=8> */
[----:B0-----:R-:W-:-:S10]  /*142f0*/  DADD R22, R42, 200 ;  /* 0x406900002a167429 */ /* 0x001fd40000000000 */
        /* <DEDUP_REMOVED lines=27> */
.L_x_464:
[----:B------:R-:W-:Y:S05]  /*144b0*/  BSYNC.RECONVERGENT B6 ;  /* 0x0000000000067941 */ /* 0x000fea0003800200 */
.L_x_463:
        /* <DEDUP_REMOVED lines=33> */
.L_x_467:
[----:B------:R-:W-:Y:S05]  /*146d0*/  BSYNC.RECONVERGENT B6 ;  /* 0x0000000000067941 */ /* 0x000fea0003800200 */
.L_x_466:
        /* <DEDUP_REMOVED lines=8> */
.L_x_462:
        /* <DEDUP_REMOVED lines=35> */
.L_x_469:
[----:B------:R-:W-:Y:S05]  /*14990*/  BSYNC.RECONVERGENT B6 ;  /* 0x0000000000067941 */ /* 0x000fea0003800200 */
.L_x_468:
        /* <DEDUP_REMOVED lines=35> */
.L_x_471:
[----:B------:R-:W-:Y:S05]  /*14bd0*/  BSYNC.RECONVERGENT B6 ;  /* 0x0000000000067941 */ /* 0x000fea0003800200 */
.L_x_470:
        /* <DEDUP_REMOVED lines=8> */
.L_x_461:
[----:B------:R-:W-:-:S03]  /*14c60*/  IMAD.WIDE R22, R13, 0x18, R22 ;  /* 0x000000180d167825 */ /* 0x000fc600078e0216 */
[----:B------:R-:W-:-:S05]  /*14c70*/  IADD3 R28, P0, PT, R22, R28, RZ ;  /* 0x0000001c161c7210 */ /* 0x000fca0007f1e0ff */
[----:B------:R-:W-:Y:S01]  /*14c80*/  IMAD.X R22, R23, 0x1, R29, P0 ;  /* 0x0000000117167824 */ /* 0x000fe200000e061d */
[----:B------:R-:W-:-:S04]  /*14c90*/  LEA R24, P0, R28, R20, 0x3 ;  /* 0x000000141c187211 */ /* 0x000fc800078018ff */
[----:B------:R-:W-:-:S05]  /*14ca0*/  LEA.HI.X R25, R28, R21, R22, 0x3, P0 ;  /* 0x000000151c197211 */ /* 0x000fca00000f1c16 */
[----:B------:R-:W2:Y:S01]  /*14cb0*/  LDG.E.64 R22, desc[UR4][R24.64+0x59d8] ;  /* 0x0059d80418167981 */ /* 0x000ea2000c1e1b00 */
        /* <DEDUP_REMOVED lines=41> */
.L_x_473:
[----:B------:R-:W-:Y:S05]  /*14f50*/  BSYNC.RECONVERGENT B6 ;  /* 0x0000000000067941 */ /* 0x000fea0003800200 */
.L_x_472:
        /* <DEDUP_REMOVED lines=35> */
.L_x_475:
[----:B------:R-:W-:Y:S05]  /*15190*/  BSYNC.RECONVERGENT B6 ;  /* 0x0000000000067941 */ /* 0x000fea0003800200 */
.L_x_474:
[----:B------:R-:W-:-:S06]  /*151a0*/  DSETP.GEU.AND P0, PT, R26, R14, PT ;  /* 0x0000000e1a00722a */ /* 0x000fcc0003f0e000 */
[----:B------:R-:W-:Y:S02]  /*151b0*/  FSEL R14, R14, R26, !P0 ;  /* 0x0000001a0e0e7208 */ /* 0x000fe40004000000 */
[----:B------:R-:W-:Y:S02]  /*151c0*/  FSEL R15, R15, R27, !P0 ;  /* 0x0000001b0f0f7208 */ /* 0x000fe40004000000 */
[----:B------:R-:W-:Y:S02]  /*151d0*/  FSEL R44, R44, R34, !P0 ;  /* 0x000000222c2c7208 */ /* 0x000fe40004000000 */
[----:B------:R-:W-:Y:S02]  /*151e0*/  FSEL R45, R45, R35, !P0 ;  /* 0x000000232d2d7208 */ /* 0x000fe40004000000 */
[----:B------:R-:W-:Y:S02]  /*151f0*/  FSEL R42, R42, R32, !P0 ;  /* 0x000000202a2a7208 */ /* 0x000fe40004000000 */
[----:B------:R-:W-:-:S07]  /*15200*/  FSEL R43, R43, R33, !P0 ;  /* 0x000000212b2b7208 */ /* 0x000fce0004000000 */
.L_x_465:
[----:B------:R-:W-:Y:S05]  /*15210*/  BSYNC.RECONVERGENT B5 ;  /* 0x0000000000057941 */ /* 0x000fea0003800200 */
.L_x_460:
        /* <DEDUP_REMOVED lines=31> */
.L_x_477:
[----:B------:R-:W-:Y:S05]  /*15410*/  BSYNC.RECONVERGENT B5 ;  /* 0x0000000000057941 */ /* 0x000fea0003800200 */
.L_x_476:
[----:B------:R-:W-:-:S06]  /*15420*/  DSETP.GEU.AND P0, PT, R14, R26, PT ;  /* 0x0000001a0e00722a */ /* 0x000fcc0003f0e000 */
[----:B------:R-:W-:Y:S02]  /*15430*/  FSEL R46, R46, R42, !P0 ;  /* 0x0000002a2e2e7208 */ /* 0x000fe40004000000 */
[----:B------:R-:W-:Y:S02]  /*15440*/  FSEL R47, R47, R43, !P0 ;  /* 0x0000002b2f2f7208 */ /* 0x000fe40004000000 */
[----:B------:R-:W-:Y:S02]  /*15450*/  FSEL R48, R48, R44, !P0 ;  /* 0x0000002c30307208 */ /* 0x000fe40004000000 */
[----:B------:R-:W-:-:S07]  /*15460*/  FSEL R49, R49, R45, !P0 ;  /* 0x0000002d31317208 */ /* 0x000fce0004000000 */
.L_x_459:
[----:B------:R-:W-:Y:S05]  /*15470*/  BSYNC.RECONVERGENT B4 ;  /* 0x0000000000047941 */ /* 0x000fea0003800200 */
.L_x_458:
        /* <DEDUP_REMOVED lines=8> */
[----:B------:R1:W-:Y:S01]  /*15500*/  @!P0 STL.64 [R10], R46 ;  /* 0x0000002e0a008387 */ /* 0x0003e20000100a00 */
        /* <DEDUP_REMOVED lines=34> */
[----:B------:R-:W-:Y:S01]  /*15730*/  MOV R44, R26 ;  /* 0x0000001a002c7202 */ /* 0x000fe20000000f00 */
[----:B------:R-:W-:-:S07]  /*15740*/  IMAD.MOV.U32 R45, RZ, RZ, R27 ;  /* 0x000000ffff2d7224 */ /* 0x000fce00078e001b */
.L_x_479:
[----:B------:R-:W-:Y:S05]  /*15750*/  BSYNC.RECONVERGENT B4 ;  /* 0x0000000000047941 */ /* 0x000fea0003800200 */
.L_x_478:
[----:B------:R-:W-:-:S05]  /*15760*/  IMAD R18, R7, R4, -R4 ;  /* 0x0000000407127224 */ /* 0x000fca00078e0a04 */
[----:B------:R-:W-:-:S05]  /*15770*/  IADD3 R18, PT, PT, R18, -0x2, R11 ;  /* 0xfffffffe12127810 */ /* 0x000fca0007ffe00b */
[----:B------:R-:W-:-:S05]  /*15780*/  IMAD R7, R18, 0x8, R1 ;  /* 0x0000000812077824 */ /* 0x000fca00078e0201 */
[----:B------:R-:W2:Y:S01]  /*15790*/  LDL.64 R18, [R7] ;  /* 0x0000000007127983 */ /* 0x000ea20000100a00 */
[----:B------:R-:W-:Y:S01]  /*157a0*/  IMAD.MOV.U32 R24, RZ, RZ, -0x800000 ;  /* 0xff800000ff187424 */ /* 0x000fe200078e00ff */
[----:B------:R-:W-:Y:S01]  /*157b0*/  BSSY.RECONVERGENT B0, `(.L_x_480) ;  /* 0x0000016000007945 */ /* 0x000fe20003800200 */
[----:B------:R-:W-:-:S06]  /*157c0*/  IMAD.MOV.U32 R25, RZ, RZ, 0x41cdcd64 ;  /* 0x41cdcd64ff197424 */ /* 0x000fcc00078e00ff */
[----:B--2---:R-:W-:-:S14]  /*157d0*/  DSETP.GEU.AND P0, PT, |R18|, R24, PT ;  /* 0x000000181200722a */ /* 0x004fdc0003f0e200 */
[----:B------:R-:W-:Y:S05]  /*157e0*/  @P0 BRA `(.L_x_481) ;  /* 0x0000000000480947 */ /* 0x000fea0003800000 */
[----:B------:R-:W2:Y:S04]  /*157f0*/  LDL.S8 R13, [R8+0x28af] ;  /* 0x0028af00080d7983 */ /* 0x000ea80000100200 */
[----:B------:R-:W3:Y:S01]  /*15800*/  LDL.S8 R23, [R2+0x2913] ;  /* 0x0029130002177983 */ /* 0x000ee20000100200 */
[----:B------:R-:W-:Y:S01]  /*15810*/  IMAD.WIDE R20, R3, 0x19, RZ ;  /* 0x0000001903147825 */ /* 0x000fe200078e02ff */
[----:B------:R-:W0:Y:S03]  /*15820*/  LDCU.64 UR6, c[0x0][0x3a0] ;  /* 0x00007400ff0677ac */ /* 0x000e260008000a00 */
[----:B--2---:R-:W-:Y:S01]  /*15830*/  IMAD.WIDE R20, R13, 0x7d, R20 ;  /* 0x0000007d0d147825 */ /* 0x004fe200078e0214 */
[----:B------:R-:W-:-:S03]  /*15840*/  PRMT R13, R0, 0x8880, RZ ;  /* 0x00008880000d7816 */ /* 0x000fc600000000ff */
[----:B---3--:R-:W-:-:S03]  /*15850*/  IMAD.WIDE R20, R23, 0x5, R20 ;  /* 0x0000000517147825 */ /* 0x008fc600078e0214 */
        /* <DEDUP_REMOVED lines=11> */
.L_x_481:
[----:B------:R-:W-:Y:S05]  /*15910*/  BSYNC.RECONVERGENT B0 ;  /* 0x0000000000007941 */ /* 0x000fea0003800200 */
.L_x_480:
        /* <DEDUP_REMOVED lines=26> */
[----:B-1----:R-:W-:Y:S05]  /*15ac0*/  CALL.REL.NOINC `($__internal_0_$__cuda_sm20_div_rn_f64_full) ;  /* 0x0000028400587944 */ /* 0x002fea0003c00000 */
.L_x_483:
[----:B------:R-:W-:Y:S05]  /*15ad0*/  BSYNC.RECONVERGENT B4 ;  /* 0x0000000000047941 */ /* 0x000fea0003800200 */
.L_x_482:
[----:B------:R-:W-:Y:S01]  /*15ae0*/  DSETP.GT.AND P1, PT, R26, R44, PT ;  /* 0x0000002c1a00722a */ /* 0x000fe20003f24000 */
[----:B------:R-:W-:Y:S01]  /*15af0*/  BSSY.RECONVERGENT B0, `(.L_x_484) ;  /* 0x0000020000007945 */ /* 0x000fe20003800200 */
[----:B------:R-:W-:-:S03]  /*15b00*/  DSETP.GEU.AND P0, PT, R34, -2500, PT ;  /* 0xc0a388002200742a */ /* 0x000fc60003f0e000 */
[----:B------:R-:W-:Y:S03]  /*15b10*/  BSSY.RELIABLE B4, `(.L_x_485) ;  /* 0x000000f000047945 */ /* 0x000fe60003800100 */
[----:B------:R-:W-:Y:S02]  /*15b20*/  FSEL R34, R34, RZ, P0 ;  /* 0x000000ff22227208 */ /* 0x000fe40000000000 */
[----:B------:R-:W-:Y:S02]  /*15b30*/  FSEL R35, R35, -5.287109375, P0 ;  /* 0xc0a9300023237808 */ /* 0x000fe40000000000 */
[----:B------:R-:W-:Y:S02]  /*15b40*/  FSEL R32, R32, RZ, P0 ;  /* 0x000000ff20207208 */ /* 0x000fe40000000000 */
[----:B------:R-:W-:Y:S01]  /*15b50*/  FSEL R33, R33, RZ, P0 ;  /* 0x000000ff21217208 */ /* 0x000fe20000000000 */
[----:B------:R-:W-:Y:S06]  /*15b60*/  @P1 BRA `(.L_x_486) ;  /* 0x0000000000241947 */ /* 0x000fec0003800000 */
[----:B------:R-:W-:-:S06]  /*15b70*/  DSETP.GEU.AND P0, PT, R42, -2500, PT ;  /* 0xc0a388002a00742a */ /* 0x000fcc0003f0e000 */
[----:B------:R-:W-:Y:S02]  /*15b80*/  FSEL R18, R50, RZ, P0 ;  /* 0x000000ff32127208 */ /* 0x000fe40000000000 */
[----:B------:R-:W-:Y:S02]  /*15b90*/  FSEL R19, R51, RZ, P0 ;  /* 0x000000ff33137208 */ /* 0x000fe40000000000 */
[----:B------:R-:W-:Y:S02]  /*15ba0*/  FSEL R2, R42, RZ, P0 ;  /* 0x000000ff2a027208 */ /* 0x000fe40000000000 */
[----:B------:R-:W-:Y:S02]  /*15bb0*/  FSEL R3, R43, -5.287109375, P0 ;  /* 0xc0a930002b037808 */ /* 0x000fe40000000000 */
[----:B------:R-:W-:-:S06]  /*15bc0*/  DSETP.GT.AND P0, PT, R18, RZ, PT ;  /* 0x000000ff1200722a */ /* 0x000fcc0003f04000 */
[----:B------:R-:W-:-:S14]  /*15bd0*/  DSETP.LEU.OR P0, PT, R2, RZ, !P0 ;  /* 0x000000ff0200722a */ /* 0x000fdc000470b400 */
[----:B------:R-:W-:Y:S05]  /*15be0*/  @P0 BREAK.RELIABLE B4 ;  /* 0x0000000000040942 */ /* 0x000fea0003800100 */
[----:B------:R-:W-:Y:S05]  /*15bf0*/  @P0 BRA `(.L_x_487) ;  /* 0x0000000000100947 */ /* 0x000fea0003800000 */
.L_x_486:
[----:B------:R-:W-:Y:S05]  /*15c00*/  BSYNC.RELIABLE B4 ;  /* 0x0000000000047941 */ /* 0x000fea0003800100 */
.L_x_485:
[----:B------:R2:W-:Y:S04]  /*15c10*/  STL.64 [R10+0x1388], R34 ;  /* 0x001388220a007387 */ /* 0x0005e80000100a00 */
[----:B------:R2:W-:Y:S01]  /*15c20*/  STL.64 [R10], R32 ;  /* 0x000000200a007387 */ /* 0x0005e20000100a00 */
[----:B------:R-:W-:Y:S05]  /*15c30*/  BRA `(.L_x_488) ;  /* 0x00000000002c7947 */ /* 0x000fea0003800000 */
.L_x_487:
[----:B------:R-:W-:Y:S01]  /*15c40*/  DSETP.GE.AND P0, PT, R44, R26, PT ;  /* 0x0000001a2c00722a */ /* 0x000fe20003f06000 */
[----:B------:R-:W-:Y:S02]  /*15c50*/  IMAD.MOV.U32 R34, RZ, RZ, R42 ;  /* 0x000000ffff227224 */ /* 0x000fe400078e002a */
[----:B------:R-:W-:Y:S02]  /*15c60*/  IMAD.MOV.U32 R35, RZ, RZ, R43 ;  /* 0x000000ffff237224 */ /* 0x000fe400078e002b */
[----:B------:R-:W-:Y:S02]  /*15c70*/  IMAD.MOV.U32 R32, RZ, RZ, R50 ;  /* 0x000000ffff207224 */ /* 0x000fe400078e0032 */
[----:B------:R-:W-:-:S07]  /*15c80*/  IMAD.MOV.U32 R33, RZ, RZ, R51 ;  /* 0x000000ffff217224 */ /* 0x000fce00078e0033 */
[----:B------:R0:W-:Y:S01]  /*15c90*/  @P0 STL.64 [R10+0x1388], R2 ;  /* 0x001388020a000387 */ /* 0x0001e20000100a00 */
[----:B------:R-:W-:Y:S02]  /*15ca0*/  @P0 IMAD.MOV.U32 R34, RZ, RZ, R2 ;  /* 0x000000ffff220224 */ /* 0x000fe400078e0002 */
[----:B------:R-:W-:Y:S01]  /*15cb0*/  @P0 IMAD.MOV.U32 R35, RZ, RZ, R3 ;  /* 0x000000ffff230224 */ /* 0x000fe200078e0003 */
[----:B------:R0:W-:Y:S01]  /*15cc0*/  @P0 STL.64 [R10], R18 ;  /* 0x000000120a000387 */ /* 0x0001e20000100a00 */
[----:B------:R-:W-:Y:S02]  /*15cd0*/  @P0 IMAD.MOV.U32 R32, RZ, RZ, R18 ;  /* 0x000000ffff200224 */ /* 0x000fe400078e0012 */
[----:B------:R-:W-:-:S07]  /*15ce0*/  @P0 IMAD.MOV.U32 R33, RZ, RZ, R19 ;  /* 0x000000ffff210224 */ /* 0x000fce00078e0013 */
.L_x_488:
[----:B------:R-:W-:Y:S05]  /*15cf0*/  BSYNC.RECONVERGENT B0 ;  /* 0x0000000000007941 */ /* 0x000fea0003800200 */
.L_x_484:
[----:B------:R-:W-:-:S07]  /*15d00*/  IMAD.MOV.U32 R7, RZ, RZ, 0x3 ;  /* 0x00000003ff077424 */ /* 0x000fce00078e00ff */
.L_x_517:
[----:B0-----:R-:W-:Y:S01]  /*15d10*/  IMAD.IADD R2, R11, 0x1, -R7 ;  /* 0x000000010b027824 */ /* 0x001fe200078e0a07 */
        /* <DEDUP_REMOVED lines=10> */
[----:B------:R-:W-:Y:S05]  /*15dc0*/  @P0 BRA `(.L_x_490) ;  /* 0x0000001c00ac0947 */ /* 0x000fea0003800000 */
.L_x_516:
[----:B-12---:R-:W-:-:S04]  /*15dd0*/  VIADD R10, R2, 0xffffffff ;  /* 0xffffffff020a7836 */ /* 0x006fc80000000000 */
[----:B------:R-:W-:-:S04]  /*15de0*/  IMAD R10, R10, R4, R3 ;  /* 0x000000040a0a7224 */ /* 0x000fc800078e0203 */
[----:B------:R-:W-:-:S04]  /*15df0*/  VIADD R26, R10, 0xffffffff ;  /* 0xffffffff0a1a7836 */ /* 0x000fc80000000000 */
[----:B------:R-:W-:-:S05]  /*15e00*/  IMAD R10, R26, 0x8, R1 ;  /* 0x000000081a0a7824 */ /* 0x000fca00078e0201 */
[----:B0-----:R-:W2:Y:S01]  /*15e10*/  LDL.64 R20, [R10] ;  /* 0x000000000a147983 */ /* 0x001ea20000100a00 */
        /* <DEDUP_REMOVED lines=10> */
[C---:B------:R-:W-:Y:S01]  /*15ec0*/  ISETP.GT.AND P0, PT, R13.reuse, RZ, PT ;  /* 0x000000ff0d00720c */ /* 0x040fe20003f04270 */
[C---:B------:R-:W-:Y:S01]  /*15ed0*/  IMAD.IADD R25, R24.reuse, 0x1, R13 ;  /* 0x0000000118197824 */ /* 0x040fe200078e020d */
[----:B------:R-:W-:Y:S02]  /*15ee0*/  ISETP.NE.AND P1, PT, R13, RZ, PT ;  /* 0x000000ff0d00720c */ /* 0x000fe40003f25270 */
[C---:B------:R-:W-:Y:S02]  /*15ef0*/  ISETP.EQ.AND P0, PT, R24.reuse, RZ, P0 ;  /* 0x000000ff1800720c */ /* 0x040fe40000702270 */
[----:B------:R-:W-:-:S13]  /*15f00*/  ISETP.LT.OR P1, PT, R24, 0x1, P1 ;  /* 0x000000011800780c */ /* 0x000fda0000f21670 */
[----:B------:R-:W-:Y:S05]  /*15f10*/  @P1 BRA !P0, `(.L_x_494) ;  /* 0x0000000c003c1947 */ /* 0x000fea0004000000 */
[----:B------:R-:W-:Y:S02]  /*15f20*/  ISETP.NE.AND P0, PT, R13, 0x1, PT ;  /* 0x000000010d00780c */ /* 0x000fe40003f05270 */
[----:B------:R-:W-:-:S13]  /*15f30*/  ISETP.NE.AND P1, PT, R24, 0x1, PT ;  /* 0x000000011800780c */ /* 0x000fda0003f25270 */
[----:B------:R-:W-:Y:S05]  /*15f40*/  @P0 BRA P1, `(.L_x_495) ;  /* 0x0000000400a40947 */ /* 0x000fea0000800000 */
        /* <DEDUP_REMOVED lines=11> */
[C---:B------:R-:W-:Y:S01]  /*16000*/  IADD3 R13, PT, PT, R1.reuse, R2, RZ ;  /* 0x00000002010d7210 */ /* 0x040fe20007ffe0ff */
[----:B------:R-:W-:Y:S01]  /*16010*/  IMAD.IADD R31, R1, 0x1, R3 ;  /* 0x00000001011f7824 */ /* 0x000fe200078e0203 */
[----:B------:R-:W-:Y:S01]  /*16020*/  PRMT R26, R6, 0x8880, RZ ;  /* 0x00008880061a7816 */ /* 0x000fe200000000ff */
[----:B------:R-:W0:Y:S01]  /*16030*/  LDC.64 R28, c[0x0][0x3a0] ;  /* 0x0000e800ff1c7b82 */ /* 0x000e220000000a00 */
[----:B------:R-:W1:Y:S02]  /*16040*/  LDCU.64 UR6, c[0x0][0x3a0] ;  /* 0x00007400ff0677ac */ /* 0x000e640008000a00 */
[----:B------:R-:W2:Y:S04]  /*16050*/  LDL.S8 R13, [R13+0x28b0] ;  /* 0x0028b0000d0d7983 */ /* 0x000ea80000100200 */
[----:B------:R-:W3:Y:S01]  /*16060*/  LDL.S8 R31, [R31+0x2914] ;  /* 0x002914001f1f7983 */ /* 0x000ee20000100200 */
[----:B------:R-:W-:-:S04]  /*16070*/  IMAD.WIDE R26, R26, 0x19, RZ ;  /* 0x000000191a1a7825 */ /* 0x000fc800078e02ff */
[----:B0-----:R-:W-:-:S05]  /*16080*/  IMAD.WIDE.U32 R24, R25, 0x8, R28 ;  /* 0x0000000819187825 */ /* 0x001fca00078e001c */
[----:B------:R-:W4:Y:S01]  /*16090*/  LDG.E.64 R36, desc[UR4][R24.64+0x5f98] ;  /* 0x005f980418247981 */ /* 0x000f22000c1e1b00 */
[----:B--2---:R-:W-:Y:S01]  /*160a0*/  IMAD.WIDE R26, R13, 0x7d, R26 ;  /* 0x0000007d0d1a7825 */ /* 0x004fe200078e021a */
[----:B------:R-:W-:-:S03]  /*160b0*/  PRMT R13, R0, 0x8880, RZ ;  /* 0x00008880000d7816 */ /* 0x000fc600000000ff */
[----:B---3--:R-:W-:-:S03]  /*160c0*/  IMAD.WIDE R26, R31, 0x5, R26 ;  /* 0x000000051f1a7825 */ /* 0x008fc600078e021a */
[----:B------:R-:W-:-:S04]  /*160d0*/  IADD3 R10, P0, PT, R26, R13, RZ ;  /* 0x0000000d1a0a7210 */ /* 0x000fc80007f1e0ff */
[----:B------:R-:W-:Y:S02]  /*160e0*/  LEA.HI.X.SX32 R27, R13, R27, 0x1, P0 ;  /* 0x0000001b0d1b7211 */ /* 0x000fe400000f0eff */
[----:B-1----:R-:W-:-:S04]  /*160f0*/  LEA R30, P0, R10, UR6, 0x3 ;  /* 0x000000060a1e7c11 */ /* 0x002fc8000f8018ff */
[----:B------:R-:W-:Y:S02]  /*16100*/  LEA.HI.X R31, R10, UR7, R27, 0x3, P0 ;  /* 0x000000070a1f7c11 */ /* 0x000fe400080f1c1b */
[----:B------:R-:W2:Y:S04]  /*16110*/  LDG.E.64 R26, desc[UR4][R24.64+0x6268] ;  /* 0x00626804181a7981 */ /* 0x000ea8000c1e1b00 */
[----:B------:R-:W2:Y:S04]  /*16120*/  LDG.E.64 R28, desc[UR4][R30.64+0x1388] ;  /* 0x001388041e1c7981 */ /* 0x000ea8000c1e1b00 */
[----:B------:R-:W4:Y:S01]  /*16130*/  LDG.E.64 R38, desc[UR4][R30.64] ;  /* 0x000000041e267981 */ /* 0x000f22000c1e1b00 */
[----:B--2---:R-:W-:-:S02]  /*16140*/  DADD R26, R26, R28 ;  /* 0x000000001a1a7229 */ /* 0x004fc4000000001c */
[----:B----4-:R-:W-:-:S11]  /*16150*/  DADD R28, R36, R38 ;  /* 0x00000000241c7229 */ /* 0x010fd60000000026 */
.L_x_497:
[----:B------:R-:W-:Y:S05]  /*16160*/  BSYNC.RECONVERGENT B0 ;  /* 0x0000000000007941 */ /* 0x000fea0003800200 */
.L_x_496:
        /* <DEDUP_REMOVED lines=36> */
.L_x_499:
[----:B------:R-:W-:Y:S05]  /*163b0*/  BSYNC.RECONVERGENT B7 ;  /* 0x0000000000077941 */ /* 0x000fea0003800200 */
.L_x_498:
        /* <DEDUP_REMOVED lines=27> */
.L_x_501:
[----:B------:R-:W-:Y:S05]  /*16570*/  BSYNC.RECONVERGENT B7 ;  /* 0x0000000000077941 */ /* 0x000fea0003800200 */
.L_x_500:
[----:B------:R-:W-:-:S06]  /*16580*/  DSETP.GT.AND P0, PT, R46, R26, PT ;  /* 0x0000001a2e00722a */ /* 0x000fcc0003f04000 */
[----:B------:R-:W-:Y:S02]  /*16590*/  FSEL R18, R44, RZ, P0 ;  /* 0x000000ff2c127208 */ /* 0x000fe40000000000 */
[----:B------:R-:W-:Y:S02]  /*165a0*/  FSEL R19, R45, +QNAN , P0 ;  /* 0x7ff000002d137808 */ /* 0x000fe40000000000 */
[----:B------:R-:W-:Y:S02]  /*165b0*/  FSEL R20, R42, RZ, P0 ;  /* 0x000000ff2a147208 */ /* 0x000fe40000000000 */
[----:B------:R-:W-:Y:S01]  /*165c0*/  FSEL R21, R43, -1.875, P0 ;  /* 0xbff000002b157808 */ /* 0x000fe20000000000 */
[----:B------:R-:W-:Y:S06]  /*165d0*/  BRA `(.L_x_502) ;  /* 0x0000001400447947 */ /* 0x000fec0003800000 */
.L_x_495:
[C---:B------:R-:W-:Y:S01]  /*165e0*/  IMAD.IADD R24, R1.reuse, 0x1, R3 ;  /* 0x0000000101187824 */ /* 0x040fe200078e0203 */
[----:B------:R-:W0:Y:S01]  /*165f0*/  LDC.64 R30, c[0x0][0x3a0] ;  /* 0x0000e800ff1e7b82 */ /* 0x000e220000000a00 */
[----:B------:R-:W-:Y:S01]  /*16600*/  IMAD.IADD R13, R1, 0x1, R2 ;  /* 0x00000001010d7824 */ /* 0x000fe200078e0202 */
[----:B------:R-:W1:Y:S01]  /*16610*/  LDCU.64 UR6, c[0x0][0x3a0] ;  /* 0x00007400ff0677ac */ /* 0x000e620008000a00 */
[----:B------:R-:W-:Y:S01]  /*16620*/  PRMT R36, R0, 0x8880, RZ ;  /* 0x0000888000247816 */ /* 0x000fe200000000ff */
[----:B------:R-:W2:Y:S04]  /*16630*/  LDL.S8 R22, [R24+0x2914] ;  /* 0x0029140018167983 */ /* 0x000ea80000100200 */
[----:B------:R-:W3:Y:S01]  /*16640*/  LDL.S8 R27, [R13+0x28b0] ;  /* 0x0028b0000d1b7983 */ /* 0x000ee20000100200 */
[----:B------:R-:W-:-:S02]  /*16650*/  PRMT R29, R6, 0x8880, RZ ;  /* 0x00008880061d7816 */ /* 0x000fc400000000ff */
[----:B------:R-:W-:Y:S01]  /*16660*/  SHF.R.S32.HI R37, RZ, 0x1f, R36 ;  /* 0x0000001fff257819 */ /* 0x000fe20000011424 */
[----:B------:R-:W4:Y:S01]  /*16670*/  LDL.64 R44, [R10+0x1388] ;  /* 0x001388000a2c7983 */ /* 0x000f220000100a00 */
[----:B--2---:R-:W-:-:S03]  /*16680*/  SHF.R.S32.HI R23, RZ, 0x1f, R22 ;  /* 0x0000001fff177819 */ /* 0x004fc60000011416 */
[----:B---3--:R-:W-:-:S04]  /*16690*/  IMAD.WIDE R26, R27, 0x5, R22 ;  /* 0x000000051b1a7825 */ /* 0x008fc800078e0216 */
[----:B0-----:R-:W-:Y:S01]  /*166a0*/  IMAD.WIDE R22, R25, 0x8, R30 ;  /* 0x0000000819167825 */ /* 0x001fe200078e021e */
[----:B-1----:R-:W-:-:S03]  /*166b0*/  LEA R28, P0, R26, UR6, 0x3 ;  /* 0x000000061a1c7c11 */ /* 0x002fc6000f8018ff */
[----:B------:R-:W-:Y:S01]  /*166c0*/  IMAD.WIDE R30, R29, 0x5, R36 ;  /* 0x000000051d1e7825 */ /* 0x000fe200078e0224 */
[----:B------:R-:W-:Y:S01]  /*166d0*/  LEA.HI.X R29, R26, UR7, R27, 0x3, P0 ;  /* 0x000000071a1d7c11 */ /* 0x000fe200080f1c1b */
[----:B------:R-:W2:Y:S01]  /*166e0*/  LDG.E.64 R24, desc[UR4][R22.64+0x6268] ;  /* 0x0062680416187981 */ /* 0x000ea2000c1e1b00 */
[----:B------:R-:W-:-:S03]  /*166f0*/  LEA R36, P0, R30, UR6, 0x3 ;  /* 0x000000061e247c11 */ /* 0x000fc6000f8018ff */
[----:B------:R-:W2:Y:S01]  /*16700*/  LDG.E.64 R26, desc[UR4][R28.64+0xb248] ;  /* 0x00b248041c1a7981 */ /* 0x000ea2000c1e1b00 */
[----:B------:R-:W-:-:S03]  /*16710*/  LEA.HI.X R37, R30, UR7, R31, 0x3, P0 ;  /* 0x000000071e257c11 */ /* 0x000fc600080f1c1f */
[----:B------:R-:W3:Y:S04]  /*16720*/  LDG.E.64 R38, desc[UR4][R22.64+0x5f98] ;  /* 0x005f980416267981 */ /* 0x000ee8000c1e1b00 */
[----:B------:R-:W3:Y:S04]  /*16730*/  LDG.E.64 R40, desc[UR4][R28.64+0xb180] ;  /* 0x00b180041c287981 */ /* 0x000ee8000c1e1b00 */
[----:B------:R-:W5:Y:S04]  /*16740*/  LDG.E.64 R30, desc[UR4][R36.64+0xb248] ;  /* 0x00b24804241e7981 */ /* 0x000f68000c1e1b00 */
[----:B------:R-:W4:Y:S01]  /*16750*/  LDG.E.64 R42, desc[UR4][R36.64+0xb180] ;  /* 0x00b18004242a7981 */ /* 0x000f22000c1e1b00 */
[----:B------:R-:W-:Y:S01]  /*16760*/  UMOV UR6, 0xcccccccd ;  /* 0xcccccccd00067882 */ /* 0x000fe20000000000 */
[----:B------:R-:W-:Y:S01]  /*16770*/  UMOV UR7, 0x4016cccc ;  /* 0x4016cccc00077882 */ /* 0x000fe20000000000 */
[----:B------:R-:W-:Y:S01]  /*16780*/  BSSY.RECONVERGENT B7, `(.L_x_503) ;  /* 0x0000026000077945 */ /* 0x000fe20003800200 */
[----:B--2---:R-:W-:-:S02]  /*16790*/  DADD R24, R24, R26 ;  /* 0x0000000018187229 */ /* 0x004fc4000000001a */
[----:B---3--:R-:W-:-:S06]  /*167a0*/  DADD R38, R38, R40 ;  /* 0x0000000026267229 */ /* 0x008fcc0000000028 */
[----:B-----5:R-:W-:Y:S02]  /*167b0*/  DADD R24, R24, R30 ;  /* 0x0000000018187229 */ /* 0x020fe4000000001e */
[----:B----4-:R-:W-:-:S06]  /*167c0*/  DADD R38, R38, R42 ;  /* 0x0000000026267229 */ /* 0x010fcc000000002a */
        /* <DEDUP_REMOVED lines=33> */
.L_x_504:
[----:B------:R-:W-:Y:S05]  /*169e0*/  BSYNC.RECONVERGENT B7 ;  /* 0x0000000000077941 */ /* 0x000fea0003800200 */
.L_x_503:
        /* <DEDUP_REMOVED lines=27> */
.L_x_506:
[----:B------:R-:W-:Y:S05]  /*16ba0*/  BSYNC.RECONVERGENT B7 ;  /* 0x0000000000077941 */ /* 0x000fea0003800200 */
.L_x_505:
[----:B------:R-:W-:-:S06]  /*16bb0*/  DSETP.GT.AND P0, PT, R46, R26, PT ;  /* 0x0000001a2e00722a */ /* 0x000fcc0003f04000 */
[----:B------:R-:W-:Y:S02]  /*16bc0*/  FSEL R18, R44, RZ, P0 ;  /* 0x000000ff2c127208 */ /* 0x000fe40000000000 */
[----:B------:R-:W-:Y:S02]  /*16bd0*/  FSEL R19, R45, +QNAN , P0 ;  /* 0x7ff000002d137808 */ /* 0x000fe40000000000 */
[----:B------:R-:W-:Y:S02]  /*16be0*/  FSEL R20, R42, RZ, P0 ;  /* 0x000000ff2a147208 */ /* 0x000fe40000000000 */
[----:B------:R-:W-:Y:S01]  /*16bf0*/  FSEL R21, R43, -1.875, P0 ;  /* 0xbff000002b157808 */ /* 0x000fe20000000000 */
[----:B------:R-:W-:Y:S06]  /*16c00*/  BRA `(.L_x_502) ;  /* 0x0000000c00b87947 */ /* 0x000fec0003800000 */
.L_x_494:
        /* <DEDUP_REMOVED lines=27> */
[----:B0-----:R-:W-:Y:S01]  /*16dc0*/  LEA R22, P0, R27, UR6, 0x3 ;  /* 0x000000061b167c11 */ /* 0x001fe2000f8018ff */
[----:B------:R-:W2:Y:S01]  /*16dd0*/  LDL.64 R30, [R10+0x1388] ;  /* 0x001388000a1e7983 */ /* 0x000ea20000100a00 */
[----:B------:R-:W-:-:S02]  /*16de0*/  LEA R26, P1, R13, UR6, 0x3 ;  /* 0x000000060d1a7c11 */ /* 0x000fc4000f8218ff */
[----:B------:R-:W-:Y:S02]  /*16df0*/  LEA.HI.X R23, R27, UR7, R28, 0x3, P0 ;  /* 0x000000071b177c11 */ /* 0x000fe400080f1c1c */
[----:B------:R-:W-:-:S03]  /*16e00*/  LEA.HI.X R27, R13, UR7, R24, 0x3, P1 ;  /* 0x000000070d1b7c11 */ /* 0x000fc600088f1c18 */
        /* <DEDUP_REMOVED lines=42> */
.L_x_509:
[----:B------:R-:W-:Y:S05]  /*170b0*/  BSYNC.RECONVERGENT B7 ;  /* 0x0000000000077941 */ /* 0x000fea0003800200 */
.L_x_508:
        /* <DEDUP_REMOVED lines=27> */
.L_x_511:
[----:B------:R-:W-:Y:S05]  /*17270*/  BSYNC.RECONVERGENT B7 ;  /* 0x0000000000077941 */ /* 0x000fea0003800200 */
.L_x_510:
[----:B------:R-:W-:Y:S01]  /*17280*/  DADD R18, -R26, R46 ;  /* 0x000000001a127229 */ /* 0x000fe2000000012e */
[----:B------:R-:W-:Y:S01]  /*17290*/  UMOV UR6, 0xa0b5ed8d ;  /* 0xa0b5ed8d00067882 */ /* 0x000fe20000000000 */
[----:B------:R-:W-:Y:S01]  /*172a0*/  UMOV UR7, 0x3eb0c6f7 ;  /* 0x3eb0c6f700077882 */ /* 0x000fe20000000000 */
[----:B------:R-:W-:Y:S02]  /*172b0*/  IMAD.MOV.U32 R20, RZ, RZ, 0x0 ;  /* 0x00000000ff147424 */ /* 0x000fe400078e00ff */
[----:B------:R-:W-:-:S03]  /*172c0*/  IMAD.MOV.U32 R21, RZ, RZ, -0x40100000 ;  /* 0xbff00000ff157424 */ /* 0x000fc600078e00ff */
[----:B------:R-:W-:Y:S01]  /*172d0*/  DSETP.GE.AND P0, PT, R18, UR6, PT ;  /* 0x0000000612007e2a */ /* 0x000fe2000bf06000 */
[----:B------:R-:W-:Y:S02]  /*172e0*/  IMAD.MOV.U32 R18, RZ, RZ, 0x0 ;  /* 0x00000000ff127424 */ /* 0x000fe400078e00ff */
[----:B------:R-:W-:-:S11]  /*172f0*/  IMAD.MOV.U32 R19, RZ, RZ, 0x7ff00000 ;  /* 0x7ff00000ff137424 */ /* 0x000fd600078e00ff */
[----:B------:R-:W-:Y:S05]  /*17300*/  @!P0 BRA `(.L_x_502) ;  /* 0x0000000400f88947 */ /* 0x000fea0003800000 */
[----:B------:R-:W-:-:S06]  /*17310*/  DSETP.GT.AND P0, PT, R46, R26, PT ;  /* 0x0000001a2e00722a */ /* 0x000fcc0003f04000 */
[----:B------:R-:W-:Y:S02]  /*17320*/  FSEL R18, R44, RZ, P0 ;  /* 0x000000ff2c127208 */ /* 0x000fe40000000000 */
[----:B------:R-:W-:Y:S02]  /*17330*/  FSEL R19, R45, +QNAN , P0 ;  /* 0x7ff000002d137808 */ /* 0x000fe40000000000 */
[----:B------:R-:W-:Y:S02]  /*17340*/  FSEL R20, R42, RZ, P0 ;  /* 0x000000ff2a147208 */ /* 0x000fe40000000000 */
[----:B------:R-:W-:Y:S01]  /*17350*/  FSEL R21, R43, -1.875, P0 ;  /* 0xbff000002b157808 */ /* 0x000fe20000000000 */
[----:B------:R-:W-:Y:S06]  /*17360*/  BRA `(.L_x_502) ;  /* 0x0000000400e07947 */ /* 0x000fec0003800000 */
.L_x_507:
        /* <DEDUP_REMOVED lines=16> */
[----:B------:R-:W-:-:S06]  /*17470*/  IMAD R22, R26, 0x8, R9 ;  /* 0x000000081a167824 */ /* 0x000fcc00078e0209 */
[----:B------:R-:W3:Y:S01]  /*17480*/  LDL.64 R22, [R22] ;  /* 0x0000000016167983 */ /* 0x000ee20000100a00 */
[----:B--2---:R-:W-:-:S04]  /*17490*/  IMAD.WIDE R28, R28, 0x19, RZ ;  /* 0x000000191c1c7825 */ /* 0x004fc800078e02ff */
[----:B----4-:R-:W-:-:S04]  /*174a0*/  IMAD.WIDE R28, R25, 0x7d, R28 ;  /* 0x0000007d191c7825 */ /* 0x010fc800078e021c */
[----:B-----5:R-:W-:-:S04]  /*174b0*/  IMAD.WIDE R30, R30, 0x19, RZ ;  /* 0x000000191e1e7825 */ /* 0x020fc800078e02ff */
[----:B------:R-:W-:Y:S02]  /*174c0*/  IMAD.MOV.U32 R25, RZ, RZ, R40 ;  /* 0x000000ffff197224 */ /* 0x000fe400078e0028 */
[----:B------:R-:W-:-:S04]  /*174d0*/  IMAD.WIDE R28, R27, 0x5, R28 ;  /* 0x000000051b1c7825 */ /* 0x000fc800078e021c */
[----:B------:R-:W-:Y:S01]  /*174e0*/  IMAD.WIDE R30, R25, 0x7d, R30 ;  /* 0x0000007d191e7825 */ /* 0x000fe200078e021e */
[----:B------:R-:W-:-:S03]  /*174f0*/  IADD3 R25, P0, PT, R37, R28, RZ ;  /* 0x0000001c25197210 */ /* 0x000fc60007f1e0ff */
[----:B------:R-:W-:Y:S01]  /*17500*/  IMAD.MOV.U32 R27, RZ, RZ, R10 ;  /* 0x000000ffff1b7224 */ /* 0x000fe200078e000a */
[----:B------:R-:W-:Y:S02]  /*17510*/  LEA.HI.X.SX32 R28, R37, R29, 0x1, P0 ;  /* 0x0000001d251c7211 */ /* 0x000fe400000f0eff */
[----:B-1----:R-:W-:Y:S01]  /*17520*/  LEA R42, P0, R25, UR6, 0x3 ;  /* 0x00000006192a7c11 */ /* 0x002fe2000f8018ff */
[----:B------:R-:W-:-:S03]  /*17530*/  IMAD.WIDE R30, R27, 0x5, R30 ;  /* 0x000000051b1e7825 */ /* 0x000fc600078e021e */
[----:B------:R-:W-:Y:S02]  /*17540*/  LEA.HI.X R43, R25, UR7, R28, 0x3, P0 ;  /* 0x00000007192b7c11 */ /* 0x000fe400080f1c1c */
[C---:B------:R-:W-:Y:S01]  /*17550*/  IADD3 R10, P1, PT, R39.reuse, R30, RZ ;  /* 0x0000001e270a7210 */ /* 0x040fe20007f3e0ff */
[----:B------:R-:W2:Y:S03]  /*17560*/  LDG.E.64 R28, desc[UR4][R46.64+0x5ea8] ;  /* 0x005ea8042e1c7981 */ /* 0x000ea6000c1e1b00 */
[----:B------:R-:W-:Y:S01]  /*17570*/  LEA.HI.X.SX32 R31, R39, R31, 0x1, P1 ;  /* 0x0000001f271f7211 */ /* 0x000fe200008f0eff */
[----:B------:R-:W2:Y:S01]  /*17580*/  LDG.E.64 R40, desc[UR4][R42.64+0x6360] ;  /* 0x006360042a287981 */ /* 0x000ea2000c1e1b00 */
[----:B------:R-:W-:-:S03]  /*17590*/  LEA R48, P0, R10, UR6, 0x3 ;  /* 0x000000060a307c11 */ /* 0x000fc6000f8018ff */
[----:B------:R-:W4:Y:S01]  /*175a0*/  LDG.E.64 R38, desc[UR4][R46.64+0x6178] ;  /* 0x006178042e267981 */ /* 0x000f22000c1e1b00 */
[----:B------:R-:W-:-:S03]  /*175b0*/  LEA.HI.X R49, R10, UR7, R31, 0x3, P0 ;  /* 0x000000070a317c11 */ /* 0x000fc600080f1c1f */
[----:B------:R-:W4:Y:S04]  /*175c0*/  LDG.E.64 R44, desc[UR4][R42.64+0x76e8] ;  /* 0x0076e8042a2c7981 */ /* 0x000f28000c1e1b00 */
[----:B------:R-:W5:Y:S04]  /*175d0*/  LDG.E.64 R36, desc[UR4][R48.64+0x6360] ;  /* 0x0063600430247981 */ /* 0x000f68000c1e1b00 */
[----:B------:R-:W3:Y:S01]  /*175e0*/  LDG.E.64 R30, desc[UR4][R48.64+0x76e8] ;  /* 0x0076e804301e7981 */ /* 0x000ee2000c1e1b00 */
[----:B------:R-:W-:-:S05]  /*175f0*/  IMAD.IADD R13, R24, 0x1, -R13 ;  /* 0x00000001180d7824 */ /* 0x000fca00078e0a0d */
[----:B------:R-:W-:-:S04]  /*17600*/  IABS R10, R13 ;  /* 0x0000000d000a7213 */ /* 0x000fc80000000000 */
[----:B------:R-:W0:Y:S01]  /*17610*/  I2F.F64 R24, R10 ;  /* 0x0000000a00187312 */ /* 0x000e220000201c00 */
[----:B------:R-:W-:Y:S01]  /*17620*/  UMOV UR6, 0x64b31d04 ;  /* 0x64b31d0400067882 */ /* 0x000fe20000000000 */
[----:B------:R-:W-:Y:S01]  /*17630*/  UMOV UR7, 0x3feef3e8 ;  /* 0x3feef3e800077882 */ /* 0x000fe20000000000 */
[----:B------:R-:W-:Y:S01]  /*17640*/  BSSY.RECONVERGENT B7, `(.L_x_512) ;  /* 0x0000029000077945 */ /* 0x000fe20003800200 */
[----:B--2---:R-:W-:Y:S02]  /*17650*/  DADD R28, R28, R40 ;  /* 0x000000001c1c7229 */ /* 0x004fe40000000028 */
[----:B----4-:R-:W-:-:S06]  /*17660*/  DADD R38, R38, R44 ;  /* 0x0000000026267229 */ /* 0x010fcc000000002c */
[----:B-----5:R-:W-:Y:S02]  /*17670*/  DADD R28, R28, R36 ;  /* 0x000000001c1c7229 */ /* 0x020fe40000000024 */
[----:B---3--:R-:W-:-:S06]  /*17680*/  DADD R30, R38, R30 ;  /* 0x00000000261e7229 */ /* 0x008fcc000000001e */
        /* <DEDUP_REMOVED lines=36> */
.L_x_513:
[----:B------:R-:W-:Y:S05]  /*178d0*/  BSYNC.RECONVERGENT B7 ;  /* 0x0000000000077941 */ /* 0x000fea0003800200 */
.L_x_512:
        /* <DEDUP_REMOVED lines=27> */
.L_x_515:
[----:B------:R-:W-:Y:S05]  /*17a90*/  BSYNC.RECONVERGENT B7 ;  /* 0x0000000000077941 */ /* 0x000fea0003800200 */
.L_x_514:
[----:B------:R-:W-:-:S06]  /*17aa0*/  DSETP.GT.AND P0, PT, R46, R26, PT ;  /* 0x0000001a2e00722a */ /* 0x000fcc0003f04000 */
[----:B------:R-:W-:Y:S02]  /*17ab0*/  FSEL R18, R44, RZ, P0 ;  /* 0x000000ff2c127208 */ /* 0x000fe40000000000 */
[----:B------:R-:W-:Y:S02]  /*17ac0*/  FSEL R19, R45, +QNAN , P0 ;  /* 0x7ff000002d137808 */ /* 0x000fe40000000000 */
[----:B------:R-:W-:Y:S02]  /*17ad0*/  FSEL R20, R42, RZ, P0 ;  /* 0x000000ff2a147208 */ /* 0x000fe40000000000 */
[----:B------:R-:W-:-:S07]  /*17ae0*/  FSEL R21, R43, -1.875, P0 ;  /* 0xbff000002b157808 */ /* 0x000fce0000000000 */
.L_x_502:
[----:B------:R-:W-:Y:S05]  /*17af0*/  BSYNC.RECONVERGENT B4 ;  /* 0x0000000000047941 */ /* 0x000fea0003800200 */
.L_x_493:
        /* <DEDUP_REMOVED lines=8> */
[----:B------:R-:W-:Y:S01]  /*17b80*/  @!P1 IADD3 R10, PT, PT, R12, -0x1, RZ ;  /* 0xffffffff0c0a9810 */ /* 0x000fe20007ffe0ff */
[----:B------:R-:W-:Y:S02]  /*17b90*/  @!P1 IMAD.MOV.U32 R34, RZ, RZ, R20 ;  /* 0x000000ffff229224 */ /* 0x000fe400078e0014 */
[----:B------:R-:W-:Y:S02]  /*17ba0*/  @!P1 IMAD.MOV.U32 R35, RZ, RZ, R21 ;  /* 0x000000ffff239224 */ /* 0x000fe400078e0015 */
[----:B------:R-:W-:Y:S02]  /*17bb0*/  @!P1 IMAD R10, R4, R10, R11 ;  /* 0x0000000a040a9224 */ /* 0x000fe400078e020b */
[----:B------:R-:W-:Y:S02]  /*17bc0*/  @!P1 IMAD.MOV.U32 R32, RZ, RZ, R18 ;  /* 0x000000ffff209224 */ /* 0x000fe400078e0012 */
[----:B------:R-:W-:Y:S02]  /*17bd0*/  @!P1 VIADD R10, R10, 0xffffffff ;  /* 0xffffffff0a0a9836 */ /* 0x000fe40000000000 */
[----:B------:R-:W-:-:S02]  /*17be0*/  @!P1 IMAD.MOV.U32 R33, RZ, RZ, R19 ;  /* 0x000000ffff219224 */ /* 0x000fc400078e0013 */
[----:B------:R-:W-:-:S05]  /*17bf0*/  @!P1 IMAD R13, R10, 0x8, R1 ;  /* 0x000000080a0d9824 */ /* 0x000fca00078e0201 */
[----:B------:R0:W-:Y:S04]  /*17c00*/  @!P1 STL.64 [R13], R18 ;  /* 0x000000120d009387 */ /* 0x0001e80000100a00 */
[----:B------:R0:W-:Y:S02]  /*17c10*/  @!P1 STL.64 [R13+0x1388], R20 ;  /* 0x001388140d009387 */ /* 0x0001e40000100a00 */
.L_x_492:
[----:B------:R-:W-:Y:S05]  /*17c20*/  BSYNC.RECONVERGENT B5 ;  /* 0x0000000000057941 */ /* 0x000fea0003800200 */
.L_x_491:
[----:B------:R-:W-:Y:S01]  /*17c30*/  VIADD R3, R3, 0x1 ;  /* 0x0000000103037836 */ /* 0x000fe20000000000 */
[C---:B------:R-:W-:Y:S01]  /*17c40*/  ISETP.GT.U32.AND P1, PT, R2.reuse, 0x1, PT ;  /* 0x000000010200780c */ /* 0x040fe20003f24070 */
[----:B------:R-:W-:-:S03]  /*17c50*/  VIADD R2, R2, 0xffffffff ;  /* 0xffffffff02027836 */ /* 0x000fc60000000000 */
[----:B------:R-:W-:-:S13]  /*17c60*/  ISETP.GE.AND P0, PT, R3, R11, PT ;  /* 0x0000000b0300720c */ /* 0x000fda0003f06270 */
[----:B------:R-:W-:Y:S05]  /*17c70*/  @!P0 BRA P1, `(.L_x_516) ;  /* 0xffffffe000548947 */ /* 0x000fea000083ffff */
.L_x_490:
[----:B------:R-:W-:Y:S05]  /*17c80*/  BSYNC.RECONVERGENT B6 ;  /* 0x0000000000067941 */ /* 0x000fea0003800200 */
.L_x_489:
[----:B------:R-:W-:Y:S05]  /*17c90*/  @P2 BRA `(.L_x_517) ;  /* 0xffffffe0001c2947 */ /* 0x000fea000383ffff */
.L_x_457:
[----:B------:R-:W-:Y:S05]  /*17ca0*/  BSYNC.RECONVERGENT B2 ;  /* 0x0000000000027941 */ /* 0x000fea0003800200 */
.L_x_456:
[C---:B------:R-:W-:Y:S01]  /*17cb0*/  ISETP.NE.AND P0, PT, R11.reuse, R4, PT ;  /* 0x000000040b00720c */ /* 0x040fe20003f05270 */
[----:B------:R-:W-:-:S12]  /*17cc0*/  VIADD R11, R11, 0x1 ;  /* 0x000000010b0b7836 */ /* 0x000fd80000000000 */
[----:B------:R-:W-:Y:S05]  /*17cd0*/  @P0 BRA `(.L_x_518) ;  /* 0xffffffc000200947 */ /* 0x000fea000383ffff */
.L_x_455:
[----:B------:R-:W-:Y:S05]  /*17ce0*/  BSYNC.RECONVERGENT B3 ;  /* 0x0000000000037941 */ /* 0x000fea0003800200 */
.L_x_454:
[C---:B------:R-:W-:Y:S01]  /*17cf0*/  ISETP.NE.AND P0, PT, R12.reuse, R5, PT ;  /* 0x000000050c00720c */ /* 0x040fe20003f05270 */
[----:B------:R-:W-:-:S12]  /*17d00*/  VIADD R12, R12, 0x1 ;  /* 0x000000010c0c7836 */ /* 0x000fd80000000000 */
[----:B------:R-:W-:Y:S05]  /*17d10*/  @P0 BRA `(.L_x_519) ;  /* 0xffffffbc00fc0947 */ /* 0x000fea000383ffff */
.L_x_446:
[----:B------:R-:W-:Y:S05]  /*17d20*/  BSYNC.RECONVERGENT B1 ;  /* 0x0000000000017941 */ /* 0x000fea0003800200 */
.L_x_445:
[----:B------:R-:W-:Y:S05]  /*17d30*/  WARPSYNC.ALL ;  /* 0x0000000000007948 */ /* 0x000fea0003800000 */
[----:B------:R-:W-:Y:S01]  /*17d40*/  ISETP.NE.AND P0, PT, R4, RZ, PT ;  /* 0x000000ff0400720c */ /* 0x000fe20003f05270 */
[----:B------:R-:W3:Y:S01]  /*17d50*/  LDCU.64 UR6, c[0x0][0x3a0] ;  /* 0x00007400ff0677ac */ /* 0x000ee20008000a00 */
[----:B------:R-:W-:Y:S01]  /*17d60*/  BSSY.RECONVERGENT B2, `(.L_x_520) ;  /* 0x0000199000027945 */ /* 0x000fe20003800200 */
[----:B------:R-:W-:Y:S02]  /*17d70*/  IMAD.MOV.U32 R15, RZ, RZ, RZ ;  /* 0x000000ffff0f7224 */ /* 0x000fe400078e00ff */
[----:B--2---:R-:W-:-:S02]  /*17d80*/  IMAD.MOV.U32 R32, RZ, RZ, 0x0 ;  /* 0x00000000ff207424 */ /* 0x004fc400078e00ff */
[----:B------:R-:W-:-:S06]  /*17d90*/  IMAD.MOV.U32 R33, RZ, RZ, -0x100000 ;  /* 0xfff00000ff217424 */ /* 0x000fcc00078e00ff */
[----:B------:R-:W-:Y:S05]  /*17da0*/  @!P0 BRA `(.L_x_521) ;  /* 0x0000001800508947 */ /* 0x000fea0003800000 */
[----:B0-----:R-:W-:-:S05]  /*17db0*/  IMAD.IADD R3, R1, 0x1, R5 ;  /* 0x0000000101037824 */ /* 0x001fca00078e0205 */
[----:B------:R-:W2:Y:S01]  /*17dc0*/  LDL.U8 R0, [R3+0x28b0] ;  /* 0x0028b00003007983 */ /* 0x000ea20000100000 */
[----:B------:R-:W-:Y:S02]  /*17dd0*/  IMAD.MOV.U32 R15, RZ, RZ, RZ ;  /* 0x000000ffff0f7224 */ /* 0x000fe400078e00ff */
[----:B------:R-:W-:Y:S02]  /*17de0*/  IMAD.MOV.U32 R2, RZ, RZ, 0x1 ;  /* 0x00000001ff027424 */ /* 0x000fe400078e00ff */
[----:B------:R-:W-:Y:S02]  /*17df0*/  IMAD.MOV.U32 R32, RZ, RZ, 0x0 ;  /* 0x00000000ff207424 */ /* 0x000fe400078e00ff */
[----:B------:R-:W-:Y:S01]  /*17e00*/  IMAD.MOV.U32 R33, RZ, RZ, -0x100000 ;  /* 0xfff00000ff217424 */ /* 0x000fe200078e00ff */
[----:B--2---:R-:W-:-:S07]  /*17e10*/  PRMT R0, R0, 0x8880, RZ ;  /* 0x0000888000007816 */ /* 0x004fce00000000ff */
.L_x_546:
[----:B------:R-:W-:-:S05]  /*17e20*/  IMAD.IADD R12, R1, 0x1, R2 ;  /* 0x00000001010c7824 */ /* 0x000fca00078e0202 */
[----:B-----5:R-:W2:Y:S01]  /*17e30*/  LDL.U8 R6, [R12+0x2914] ;  /* 0x002914000c067983 */ /* 0x020ea20000100000 */
[----:B------:R-:W-:Y:S01]  /*17e40*/  BSSY.RECONVERGENT B1, `(.L_x_522) ;  /* 0x0000154000017945 */ /* 0x000fe20003800200 */
[----:B------:R-:W-:Y:S02]  /*17e50*/  IMAD.MOV.U32 R52, RZ, RZ, 0x0 ;  /* 0x00000000ff347424 */ /* 0x000fe400078e00ff */
[----:B------:R-:W-:Y:S02]  /*17e60*/  IMAD.MOV.U32 R53, RZ, RZ, -0x40100000 ;  /* 0xbff00000ff357424 */ /* 0x000fe400078e00ff */
[----:B------:R-:W-:Y:S02]  /*17e70*/  IMAD.MOV.U32 R50, RZ, RZ, 0x0 ;  /* 0x00000000ff327424 */ /* 0x000fe400078e00ff */
[----:B------:R-:W-:Y:S01]  /*17e80*/  IMAD.MOV.U32 R51, RZ, RZ, 0x7ff00000 ;  /* 0x7ff00000ff337424 */ /* 0x000fe200078e00ff */
[----:B--2---:R-:W-:-:S05]  /*17e90*/  PRMT R11, R6, 0x8880, RZ ;  /* 0x00008880060b7816 */ /* 0x004fca00000000ff */
[----:B------:R-:W-:-:S05]  /*17ea0*/  IMAD.IADD R3, R0, 0x1, R11 ;  /* 0x0000000100037824 */ /* 0x000fca00078e020b */
[----:B------:R-:W-:-:S13]  /*17eb0*/  ISETP.NE.AND P0, PT, R3, 0x3, PT ;  /* 0x000000030300780c */ /* 0x000fda0003f05270 */
[----:B------:R-:W-:Y:S05]  /*17ec0*/  @P0 BRA `(.L_x_523) ;  /* 0x00000014002c0947 */ /* 0x000fea0003800000 */
[----:B------:R-:W2:Y:S01]  /*17ed0*/  LDL.S8 R3, [R12+0x2915] ;  /* 0x002915000c037983 */ /* 0x000ea20000100200 */
[----:B-1----:R-:W-:Y:S01]  /*17ee0*/  IMAD.WIDE R10, R11, 0x5, RZ ;  /* 0x000000050b0a7825 */ /* 0x002fe200078e02ff */
[----:B------:R-:W-:-:S04]  /*17ef0*/  PRMT R6, R6, 0x8880, RZ ;  /* 0x0000888006067816 */ /* 0x000fc800000000ff */
[----:B------:R-:W-:Y:S01]  /*17f00*/  SHF.R.S32.HI R7, RZ, 0x1f, R6 ;  /* 0x0000001fff077819 */ /* 0x000fe20000011406 */
[----:B------:R-:W-:-:S04]  /*17f10*/  IMAD.WIDE R10, R0, 0x7d, R10 ;  /* 0x0000007d000a7825 */ /* 0x000fc800078e020a */
[----:B------:R-:W-:Y:S01]  /*17f20*/  IMAD.WIDE R6, R0, 0x5, R6 ;  /* 0x0000000500067825 */ /* 0x000fe200078e0206 */
[----:B--2---:R-:W-:-:S04]  /*17f30*/  IADD3 R8, P0, PT, R3, R10, RZ ;  /* 0x0000000a03087210 */ /* 0x004fc80007f1e0ff */
[----:B------:R-:W-:Y:S02]  /*17f40*/  LEA.HI.X.SX32 R3, R3, R11, 0x1, P0 ;  /* 0x0000000b03037211 */ /* 0x000fe400000f0eff */
[----:B---3--:R-:W-:Y:S02]  /*17f50*/  LEA R20, P1, R8, UR6, 0x3 ;  /* 0x0000000608147c11 */ /* 0x008fe4000f8218ff */
[----:B------:R-:W-:Y:S02]  /*17f60*/  LEA R18, P0, R6, UR6, 0x3 ;  /* 0x0000000606127c11 */ /* 0x000fe4000f8018ff */
[----:B------:R-:W-:Y:S02]  /*17f70*/  LEA.HI.X R21, R8, UR7, R3, 0x3, P1 ;  /* 0x0000000708157c11 */ /* 0x000fe400088f1c03 */
[----:B------:R-:W-:-:S03]  /*17f80*/  LEA.HI.X R19, R6, UR7, R7, 0x3, P0 ;  /* 0x0000000706137c11 */ /* 0x000fc600080f1c07 */
[----:B------:R-:W2:Y:S04]  /*17f90*/  LDG.E.64 R22, desc[UR4][R20.64+0xa118] ;  /* 0x00a1180414167981 */ /* 0x000ea8000c1e1b00 */
[----:B------:R-:W2:Y:S04]  /*17fa0*/  LDG.E.64 R50, desc[UR4][R18.64+0xb248] ;  /* 0x00b2480412327981 */ /* 0x000ea8000c1e1b00 */
[----:B------:R-:W3:Y:S04]  /*17fb0*/  LDG.E.64 R6, desc[UR4][R20.64+0x8d90] ;  /* 0x008d900414067981 */ /* 0x000ee8000c1e1b00 */
[----:B------:R-:W3:Y:S01]  /*17fc0*/  LDG.E.64 R52, desc[UR4][R18.64+0xb180] ;  /* 0x00b1800412347981 */ /* 0x000ee2000c1e1b00 */
[----:B------:R-:W-:-:S05]  /*17fd0*/  IMAD.WIDE R12, R0, 0xa0, R18 ;  /* 0x000000a0000c7825 */ /* 0x000fca00078e0212 */
[----:B------:R-:W4:Y:S01]  /*17fe0*/  LDG.E.64 R10, desc[UR4][R12.64+0x52a8] ;  /* 0x0052a8040c0a7981 */ /* 0x000f22000c1e1b00 */
[----:B------:R-:W-:Y:S01]  /*17ff0*/  IMAD.MOV.U32 R26, RZ, RZ, -0x800000 ;  /* 0xff800000ff1a7424 */ /* 0x000fe200078e00ff */
[----:B------:R-:W-:Y:S01]  /*18000*/  BSSY.RECONVERGENT B3, `(.L_x_524) ;  /* 0x0000069000037945 */ /* 0x000fe20003800200 */
[----:B------:R-:W-:Y:S01]  /*18010*/  IMAD.MOV.U32 R27, RZ, RZ, 0x41cdcd64 ;  /* 0x41cdcd64ff1b7424 */ /* 0x000fe200078e00ff */
[----:B--2---:R-:W-:Y:S02]  /*18020*/  DADD R22, R50, R22 ;  /* 0x0000000032167229 */ /* 0x004fe40000000016 */
[----:B---3--:R-:W-:-:S06]  /*18030*/  DADD R6, R52, R6 ;  /* 0x0000000034067229 */ /* 0x008fcc0000000006 */
[----:B------:R-:W-:-:S06]  /*18040*/  DSETP.GT.AND P0, PT, |R22|, R26, PT ;  /* 0x0000001a1600722a */ /* 0x000fcc0003f04200 */
[----:B------:R-:W-:Y:S02]  /*18050*/  FSEL R34, R22, RZ, !P0 ;  /* 0x000000ff16227208 */ /* 0x000fe40004000000 */
[----:B------:R-:W-:Y:S02]  /*18060*/  FSEL R42, R6, RZ, !P0 ;  /* 0x000000ff062a7208 */ /* 0x000fe40004000000 */
[----:B------:R-:W-:Y:S01]  /*18070*/  FSEL R43, R7, -1.875, !P0 ;  /* 0xbff00000072b7808 */ /* 0x000fe20004000000 */
[----:B------:R-:W-:Y:S01]  /*18080*/  IMAD.WIDE R6, R0, -0x320, R20 ;  /* 0xfffffce000067825 */ /* 0x000fe200078e0214 */
[----:B------:R-:W-:Y:S01]  /*18090*/  FSEL R35, R23, +QNAN , !P0 ;  /* 0x7ff0000017237808 */ /* 0x000fe20004000000 */
[----:B----4-:R-:W-:Y:S02]  /*180a0*/  DSETP.GEU.AND P0, PT, |R10|, R26, PT ;  /* 0x0000001a0a00722a */ /* 0x010fe40003f0e200 */
[----:B------:R-:W-:Y:S02]  /*180b0*/  IMAD.MOV.U32 R48, RZ, RZ, R42 ;  /* 0x000000ffff307224 */ /* 0x000fe400078e002a */
[----:B------:R-:W-:-:S02]  /*180c0*/  IMAD.MOV.U32 R49, RZ, RZ, R43 ;  /* 0x000000ffff317224 */ /* 0x000fc400078e002b */
[----:B------:R-:W-:Y:S02]  /*180d0*/  IMAD.MOV.U32 R46, RZ, RZ, R34 ;  /* 0x000000ffff2e7224 */ /* 0x000fe400078e0022 */
[----:B------:R-:W-:-:S06]  /*180e0*/  IMAD.MOV.U32 R47, RZ, RZ, R35 ;  /* 0x000000ffff2f7224 */ /* 0x000fcc00078e0023 */
[----:B------:R-:W-:Y:S05]  /*180f0*/  @P0 BRA `(.L_x_525) ;  /* 0x0000000400640947 */ /* 0x000fea0003800000 */
[----:B------:R-:W2:Y:S01]  /*18100*/  LDG.E.64 R24, desc[UR4][R6.64+0x59d8] ;  /* 0x0059d80406187981 */ /* 0x000ea2000c1e1b00 */
[----:B------:R-:W-:Y:S01]  /*18110*/  MOV R48, R42 ;  /* 0x0000002a00307202 */ /* 0x000fe20000000f00 */
[----:B------:R-:W-:Y:S02]  /*18120*/  IMAD.MOV.U32 R49, RZ, RZ, R43 ;  /* 0x000000ffff317224 */ /* 0x000fe400078e002b */
        /* <DEDUP_REMOVED lines=43> */
.L_x_527:
[----:B------:R-:W-:Y:S05]  /*183e0*/  BSYNC.RECONVERGENT B4 ;  /* 0x0000000000047941 */ /* 0x000fea0003800200 */
.L_x_526:
        /* <DEDUP_REMOVED lines=34> */
.L_x_529:
[----:B------:R-:W-:Y:S05]  /*18610*/  BSYNC.RECONVERGENT B4 ;  /* 0x0000000000047941 */ /* 0x000fea0003800200 */
.L_x_528:
[----:B------:R-:W-:-:S06]  /*18620*/  DSETP.GEU.AND P0, PT, R26, R44, PT ;  /* 0x0000002c1a00722a */ /* 0x000fcc0003f0e000 */
[----:B------:R-:W-:Y:S02]  /*18630*/  FSEL R44, R44, R26, !P0 ;  /* 0x0000001a2c2c7208 */ /* 0x000fe40004000000 */
[----:B------:R-:W-:Y:S02]  /*18640*/  FSEL R45, R45, R27, !P0 ;  /* 0x0000001b2d2d7208 */ /* 0x000fe40004000000 */
[----:B------:R-:W-:Y:S02]  /*18650*/  FSEL R48, R48, R42, !P0 ;  /* 0x0000002a30307208 */ /* 0x000fe40004000000 */
[----:B------:R-:W-:Y:S02]  /*18660*/  FSEL R49, R49, R43, !P0 ;  /* 0x0000002b31317208 */ /* 0x000fe40004000000 */
[----:B------:R-:W-:Y:S02]  /*18670*/  FSEL R46, R46, R34, !P0 ;  /* 0x000000222e2e7208 */ /* 0x000fe40004000000 */
[----:B------:R-:W-:-:S07]  /*18680*/  FSEL R47, R47, R35, !P0 ;  /* 0x000000232f2f7208 */ /* 0x000fce0004000000 */
.L_x_525:
[----:B------:R-:W-:Y:S05]  /*18690*/  BSYNC.RECONVERGENT B3 ;  /* 0x0000000000037941 */ /* 0x000fea0003800200 */
.L_x_524:
        /* <DEDUP_REMOVED lines=42> */
.L_x_533:
[----:B------:R-:W-:Y:S05]  /*18940*/  BSYNC.RECONVERGENT B4 ;  /* 0x0000000000047941 */ /* 0x000fea0003800200 */
.L_x_532:
        /* <DEDUP_REMOVED lines=31> */
.L_x_535:
[----:B------:R-:W-:Y:S05]  /*18b40*/  BSYNC.RECONVERGENT B4 ;  /* 0x0000000000047941 */ /* 0x000fea0003800200 */
.L_x_534:
[----:B------:R-:W-:-:S06]  /*18b50*/  DSETP.GEU.AND P0, PT, R26, R44, PT ;  /* 0x0000002c1a00722a */ /* 0x000fcc0003f0e000 */
[----:B------:R-:W-:Y:S02]  /*18b60*/  FSEL R42, R42, R48, !P0 ;  /* 0x000000302a2a7208 */ /* 0x000fe40004000000 */
[----:B------:R-:W-:Y:S02]  /*18b70*/  FSEL R43, R43, R49, !P0 ;  /* 0x000000312b2b7208 */ /* 0x000fe40004000000 */
[----:B------:R-:W-:Y:S02]  /*18b80*/  FSEL R34, R34, R46, !P0 ;  /* 0x0000002e22227208 */ /* 0x000fe40004000000 */
[----:B------:R-:W-:Y:S02]  /*18b90*/  FSEL R35, R35, R47, !P0 ;  /* 0x0000002f23237208 */ /* 0x000fe40004000000 */
[----:B------:R-:W-:Y:S02]  /*18ba0*/  FSEL R44, R44, R26, !P0 ;  /* 0x0000001a2c2c7208 */ /* 0x000fe40004000000 */
[----:B------:R-:W-:-:S07]  /*18bb0*/  FSEL R45, R45, R27, !P0 ;  /* 0x0000001b2d2d7208 */ /* 0x000fce0004000000 */
.L_x_531:
[----:B------:R-:W-:Y:S05]  /*18bc0*/  BSYNC.RECONVERGENT B3 ;  /* 0x0000000000037941 */ /* 0x000fea0003800200 */
.L_x_530:
        /* <DEDUP_REMOVED lines=43> */
.L_x_539:
[----:B------:R-:W-:Y:S05]  /*18e80*/  BSYNC.RECONVERGENT B4 ;  /* 0x0000000000047941 */ /* 0x000fea0003800200 */
.L_x_538:
        /* <DEDUP_REMOVED lines=33> */
.L_x_541:
[----:B------:R-:W-:Y:S05]  /*190a0*/  BSYNC.RECONVERGENT B4 ;  /* 0x0000000000047941 */ /* 0x000fea0003800200 */
.L_x_540:
[----:B------:R-:W-:-:S06]  /*190b0*/  DSETP.GEU.AND P0, PT, R26, R44, PT ;  /* 0x0000002c1a00722a */ /* 0x000fcc0003f0e000 */
[----:B------:R-:W-:Y:S02]  /*190c0*/  FSEL R12, R12, R42, !P0 ;  /* 0x0000002a0c0c7208 */ /* 0x000fe40004000000 */
[----:B------:R-:W-:Y:S02]  /*190d0*/  FSEL R13, R13, R43, !P0 ;  /* 0x0000002b0d0d7208 */ /* 0x000fe40004000000 */
[----:B------:R-:W-:Y:S02]  /*190e0*/  FSEL R10, R10, R34, !P0 ;  /* 0x000000220a0a7208 */ /* 0x000fe40004000000 */
[----:B------:R-:W-:Y:S02]  /*190f0*/  FSEL R11, R11, R35, !P0 ;  /* 0x000000230b0b7208 */ /* 0x000fe40004000000 */
[----:B------:R-:W-:Y:S02]  /*19100*/  FSEL R44, R44, R26, !P0 ;  /* 0x0000001a2c2c7208 */ /* 0x000fe40004000000 */
[----:B------:R-:W-:-:S07]  /*19110*/  FSEL R45, R45, R27, !P0 ;  /* 0x0000001b2d2d7208 */ /* 0x000fce0004000000 */
.L_x_537:
[----:B------:R-:W-:Y:S05]  /*19120*/  BSYNC.RECONVERGENT B3 ;  /* 0x0000000000037941 */ /* 0x000fea0003800200 */
.L_x_536:
[----:B------:R-:W-:Y:S01]  /*19130*/  UMOV UR8, 0xcccccccd ;  /* 0xcccccccd00087882 */ /* 0x000fe20000000000 */
[----:B------:R-:W-:Y:S02]  /*19140*/  UMOV UR9, 0x4016cccc ;  /* 0x4016cccc00097882 */ /* 0x000fe40000000000 */
[----:B------:R-:W-:Y:S01]  /*19150*/  DADD R6, R52, -UR8 ;  /* 0x8000000834067e29 */ /* 0x000fe20008000000 */
[----:B------:R-:W-:Y:S01]  /*19160*/  UMOV UR8, 0xff800000 ;  /* 0xff80000000087882 */ /* 0x000fe20000000000 */
[----:B------:R-:W-:Y:S02]  /*19170*/  UMOV UR9, 0x41cdcd64 ;  /* 0x41cdcd6400097882 */ /* 0x000fe40000000000 */
[----:B------:R-:W-:Y:S01]  /*19180*/  DSETP.GEU.AND P0, PT, |R10|, UR8, PT ;  /* 0x000000080a007e2a */ /* 0x000fe2000bf0e200 */
[----:B------:R-:W-:Y:S01]  /*19190*/  UMOV UR8, 0x3a29c77a ;  /* 0x3a29c77a00087882 */ /* 0x000fe20000000000 */
[----:B------:R-:W-:Y:S02]  /*191a0*/  UMOV UR9, 0x3fffcb92 ;  /* 0x3fffcb9200097882 */ /* 0x000fe40000000000 */
[----:B------:R-:W-:-:S10]  /*191b0*/  DFMA R20, R16, UR8, R6 ;  /* 0x0000000810147c2b */ /* 0x000fd40008000006 */
[----:B------:R-:W-:Y:S05]  /*191c0*/  @P0 BRA `(.L_x_523) ;  /* 0x00000000006c0947 */ /* 0x000fea0003800000 */
[----:B------:R-:W0:Y:S01]  /*191d0*/  MUFU.RCP64H R7, R21 ;  /* 0x0000001500077308 */ /* 0x000e220000001800 */
[----:B------:R-:W-:Y:S01]  /*191e0*/  IMAD.MOV.U32 R6, RZ, RZ, 0x1 ;  /* 0x00000001ff067424 */ /* 0x000fe200078e00ff */
[----:B------:R-:W-:Y:S01]  /*191f0*/  DADD R22, R50, 200 ;  /* 0x4069000032167429 */ /* 0x000fe20000000000 */
[----:B------:R-:W-:Y:S09]  /*19200*/  BSSY.RECONVERGENT B3, `(.L_x_542) ;  /* 0x0000012000037945 */ /* 0x000ff20003800200 */
        /* <DEDUP_REMOVED lines=17> */
.L_x_543:
[----:B------:R-:W-:Y:S05]  /*19320*/  BSYNC.RECONVERGENT B3 ;  /* 0x0000000000037941 */ /* 0x000fea0003800200 */
.L_x_542:
[----:B------:R-:W-:-:S06]  /*19330*/  DSETP.GEU.AND P0, PT, R44, R26, PT ;  /* 0x0000001a2c00722a */ /* 0x000fcc0003f0e000 */
[----:B------:R-:W-:Y:S02]  /*19340*/  FSEL R50, R50, R10, !P0 ;  /* 0x0000000a32327208 */ /* 0x000fe40004000000 */
[----:B------:R-:W-:Y:S02]  /*19350*/  FSEL R51, R51, R11, !P0 ;  /* 0x0000000b33337208 */ /* 0x000fe40004000000 */
[----:B------:R-:W-:Y:S02]  /*19360*/  FSEL R52, R52, R12, !P0 ;  /* 0x0000000c34347208 */ /* 0x000fe40004000000 */
[----:B------:R-:W-:-:S07]  /*19370*/  FSEL R53, R53, R13, !P0 ;  /* 0x0000000d35357208 */ /* 0x000fce0004000000 */
.L_x_523:
[----:B---3--:R-:W-:Y:S05]  /*19380*/  BSYNC.RECONVERGENT B1 ;  /* 0x0000000000017941 */ /* 0x008fea0003800200 */
.L_x_522:
[----:B------:R-:W-:-:S04]  /*19390*/  VIADD R3, R5, 0xffffffff ;  /* 0xffffffff05037836 */ /* 0x000fc80000000000 */
[----:B------:R-:W-:-:S04]  /*193a0*/  IMAD R3, R3, R4, R2 ;  /* 0x0000000403037224 */ /* 0x000fc800078e0202 */
[----:B------:R-:W-:-:S04]  /*193b0*/  VIADD R6, R3, 0xffffffff ;  /* 0xffffffff03067836 */ /* 0x000fc80000000000 */
[----:B------:R-:W-:-:S05]  /*193c0*/  IMAD R3, R6, 0x8, R1 ;  /* 0x0000000806037824 */ /* 0x000fca00078e0201 */
[----:B-1----:R-:W2:Y:S04]  /*193d0*/  LDL.64 R10, [R3+0x1388] ;  /* 0x00138800030a7983 */ /* 0x002ea80000100a00 */
[----:B------:R-:W3:Y:S01]  /*193e0*/  LDL.64 R12, [R3] ;  /* 0x00000000030c7983 */ /* 0x000ee20000100a00 */
        /* <DEDUP_REMOVED lines=34> */
.L_x_545:
[----:B------:R-:W-:Y:S05]  /*19610*/  BSYNC.RECONVERGENT B1 ;  /* 0x0000000000017941 */ /* 0x000fea0003800200 */
.L_x_544:
        /* <DEDUP_REMOVED lines=11> */
[----:B------:R-:W-:Y:S01]  /*196d0*/  FSEL R33, R27, R33, P0 ;  /* 0x000000211b217208 */ /* 0x000fe20000000000 */
[----:B------:R-:W-:Y:S06]  /*196e0*/  @P1 BRA `(.L_x_546) ;  /* 0xffffffe400cc1947 */ /* 0x000fec000383ffff */
.L_x_521:
[----:B---3--:R-:W-:Y:S05]  /*196f0*/  BSYNC.RECONVERGENT B2 ;  /* 0x0000000000027941 */ /* 0x008fea0003800200 */
.L_x_520:
[----:B------:R-:W-:Y:S01]  /*19700*/  UMOV UR6, 0xff800000 ;  /* 0xff80000000067882 */ /* 0x000fe20000000000 */
[----:B------:R-:W-:Y:S02]  /*19710*/  UMOV UR7, 0x41cdcd64 ;  /* 0x41cdcd6400077882 */ /* 0x000fe40000000000 */
[----:B------:R-:W-:-:S06]  /*19720*/  DSETP.GT.AND P0, PT, |R32|, UR6, PT ;  /* 0x0000000620007e2a */ /* 0x000fcc000bf04200 */
[----:B------:R-:W-:Y:S02]  /*19730*/  SEL R14, R5, 0x1, !P0 ;  /* 0x00000001050e7807 */ /* 0x000fe40004000000 */
[----:B------:R-:W-:-:S03]  /*19740*/  SEL R15, R15, 0x1, !P0 ;  /* 0x000000010f0f7807 */ /* 0x000fc60004000000 */
[C---:B------:R-:W-:Y:S02]  /*19750*/  IMAD.IADD R11, R1.reuse, 0x1, R14 ;  /* 0x00000001010b7824 */ /* 0x040fe400078e020e */
[----:B------:R-:W-:-:S03]  /*19760*/  IMAD.IADD R27, R1, 0x1, R15 ;  /* 0x00000001011b7824 */ /* 0x000fc600078e020f */
[----:B------:R-:W2:Y:S04]  /*19770*/  LDL.U8 R2, [R11+0x28b0] ;  /* 0x0028b0000b027983 */ /* 0x000ea80000100000 */
[----:B0-----:R-:W3:Y:S01]  /*19780*/  LDL.U8 R0, [R27+0x2914] ;  /* 0x002914001b007983 */ /* 0x001ee20000100000 */
[----:B------:R-:W-:Y:S01]  /*19790*/  BSSY.RECONVERGENT B1, `(.L_x_547) ;  /* 0x0000160000017945 */ /* 0x000fe20003800200 */
[----:B-1----:R-:W-:Y:S01]  /*197a0*/  IMAD.MOV.U32 R46, RZ, RZ, 0x0 ;  /* 0x00000000ff2e7424 */ /* 0x002fe200078e00ff */
[----:B------:R-:W-:Y:S01]  /*197b0*/  MOV R45, 0x7ff00000 ;  /* 0x7ff00000002d7802 */ /* 0x000fe20000000f00 */
[----:B------:R-:W-:Y:S02]  /*197c0*/  IMAD.MOV.U32 R47, RZ, RZ, -0x40100000 ;  /* 0xbff00000ff2f7424 */ /* 0x000fe400078e00ff */
[----:B------:R-:W-:Y:S01]  /*197d0*/  IMAD.MOV.U32 R44, RZ, RZ, 0x0 ;  /* 0x00000000ff2c7424 */ /* 0x000fe200078e00ff */
[----:B--2---:R-:W-:-:S02]  /*197e0*/  PRMT R25, R2, 0x8880, RZ ;  /* 0x0000888002197816 */ /* 0x004fc400000000ff */
[----:B---3--:R-:W-:-:S05]  /*197f0*/  PRMT R31, R0, 0x8880, RZ ;  /* 0x00008880001f7816 */ /* 0x008fca00000000ff */
[----:B------:R-:W-:-:S05]  /*19800*/  IMAD.IADD R2, R25, 0x1, R31 ;  /* 0x0000000119027824 */ /* 0x000fca00078e021f */
[----:B------:R-:W-:-:S13]  /*19810*/  ISETP.NE.AND P0, PT, R2, 0x3, PT ;  /* 0x000000030200780c */ /* 0x000fda0003f05270 */
[----:B------:R-:W-:Y:S05]  /*19820*/  @P0 BRA `(.L_x_548) ;  /* 0x0000001400580947 */ /* 0x000fea0003800000 */
[----:B------:R-:W2:Y:S04]  /*19830*/  LDL.S8 R11, [R11+0x28b1] ;  /* 0x0028b1000b0b7983 */ /* 0x000ea80000100200 */
[----:B------:R-:W3:Y:S01]  /*19840*/  LDL.S8 R27, [R27+0x2915] ;  /* 0x002915001b1b7983 */ /* 0x000ee20000100200 */
[----:B-----5:R-:W-:Y:S01]  /*19850*/  LOP3.LUT R6, R0, 0xffff, RZ, 0xc0, !PT ;  /* 0x0000ffff00067812 */ /* 0x020fe200078ec0ff */
[----:B------:R-:W0:Y:S03]  /*19860*/  LDCU.64 UR8, c[0x0][0x3a0] ;  /* 0x00007400ff0877ac */ /* 0x000e260008000a00 */
[----:B------:R-:W-:Y:S01]  /*19870*/  PRMT R8, R6, 0x8880, RZ ;  /* 0x0000888006087816 */ /* 0x000fe200000000ff */
[----:B--2---:R-:W-:Y:S01]  /*19880*/  IMAD.WIDE R2, R11, 0x19, RZ ;  /* 0x000000190b027825 */ /* 0x004fe200078e02ff */
[----:B---3--:R-:W-:-:S03]  /*19890*/  SHF.R.S32.HI R29, RZ, 0x1f, R27 ;  /* 0x0000001fff1d7819 */ /* 0x008fc6000001141b */
[----:B------:R-:W-:-:S04]  /*198a0*/  IMAD.WIDE R6, R25, 0x7d, R2 ;  /* 0x0000007d19067825 */ /* 0x000fc800078e0202 */
[----:B------:R-:W-:Y:S02]  /*198b0*/  IMAD.MOV.U32 R2, RZ, RZ, R8 ;  /* 0x000000ffff027224 */ /* 0x000fe400078e0008 */
[----:B------:R-:W-:-:S03]  /*198c0*/  IMAD.WIDE R6, R31, 0x5, R6 ;  /* 0x000000051f067825 */ /* 0x000fc600078e0206 */
[--C-:B------:R-:W-:Y:S02]  /*198d0*/  SHF.R.S32.HI R3, RZ, 0x1f, R2.reuse ;  /* 0x0000001fff037819 */ /* 0x100fe40000011402 */
[----:B------:R-:W-:Y:S01]  /*198e0*/  IADD3 R6, P0, PT, R27, R6, RZ ;  /* 0x000000061b067210 */ /* 0x000fe20007f1e0ff */
[----:B------:R-:W-:-:S03]  /*198f0*/  IMAD.WIDE R20, R25, 0x5, R2 ;  /* 0x0000000519147825 */ /* 0x000fc600078e0202 */
        /* <DEDUP_REMOVED lines=10> */
[----:B------:R-:W3:Y:S01]  /*199a0*/  LDG.E.64 R20, desc[UR4][R18.64+0x8a70] ;  /* 0x008a700412147981 */ /* 0x000ee2000c1e1b00 */
        /* <DEDUP_REMOVED lines=8> */
[----:B------:R-:W-:Y:S01]  /*19a30*/  IMAD.X R24, R25, 0x1, R29, P1 ;  /* 0x0000000119187824 */ /* 0x000fe200008e061d */
[----:B------:R-:W-:-:S04]  /*19a40*/  LEA R2, P1, R27, UR8, 0x3 ;  /* 0x000000081b027c11 */ /* 0x000fc8000f8218ff */
[----:B------:R-:W-:Y:S01]  /*19a50*/  LEA.HI.X R3, R27, UR9, R24, 0x3, P1 ;  /* 0x000000091b037c11 */ /* 0x000fe200088f1c18 */
        /* <DEDUP_REMOVED lines=13> */
[----:B------:R-:W2:Y:S01]  /*19b30*/  LDG.E.64 R24, desc[UR4][R2.64+0x59d8] ;  /* 0x0059d80402187981 */ /* 0x000ea2000c1e1b00 */
[----:B------:R-:W-:Y:S02]  /*19b40*/  IMAD.MOV.U32 R50, RZ, RZ, R34 ;  /* 0x000000ffff327224 */ /* 0x000fe400078e0022 */
[----:B------:R-:W-:Y:S02]  /*19b50*/  IMAD.MOV.U32 R51, RZ, RZ, R35 ;  /* 0x000000ffff337224 */ /* 0x000fe400078e0023 */
[----:B------:R-:W-:Y:S02]  /*19b60*/  IMAD.MOV.U32 R48, RZ, RZ, R12 ;  /* 0x000000ffff307224 */ /* 0x000fe400078e000c */
[----:B------:R-:W-:Y:S01]  /*19b70*/  IMAD.MOV.U32 R49, RZ, RZ, R13 ;  /* 0x000000ffff317224 */ /* 0x000fe200078e000d */
[----:B--2---:R-:W-:-:S14]  /*19b80*/  DSETP.GEU.AND P0, PT, |R24|, UR6, PT ;  /* 0x0000000618007e2a */ /* 0x004fdc000bf0e200 */
        /* <DEDUP_REMOVED lines=40> */
.L_x_552:
[----:B------:R-:W-:Y:S05]  /*19e10*/  BSYNC.RECONVERGENT B3 ;  /* 0x0000000000037941 */ /* 0x000fea0003800200 */
.L_x_551:
        /* <DEDUP_REMOVED lines=34> */
.L_x_554:
[----:B------:R-:W-:Y:S05]  /*1a040*/  BSYNC.RECONVERGENT B3 ;  /* 0x0000000000037941 */ /* 0x000fea0003800200 */
.L_x_553:
[----:B------:R-:W-:-:S06]  /*1a050*/  DSETP.GEU.AND P0, PT, R26, R42, PT ;  /* 0x0000002a1a00722a */ /* 0x000fcc0003f0e000 */
[----:B------:R-:W-:Y:S02]  /*1a060*/  FSEL R42, R42, R26, !P0 ;  /* 0x0000001a2a2a7208 */ /* 0x000fe40004000000 */
[----:B------:R-:W-:Y:S02]  /*1a070*/  FSEL R43, R43, R27, !P0 ;  /* 0x0000001b2b2b7208 */ /* 0x000fe40004000000 */
[----:B------:R-:W-:Y:S02]  /*1a080*/  FSEL R50, R50, R34, !P0 ;  /* 0x0000002232327208 */ /* 0x000fe40004000000 */
[----:B------:R-:W-:Y:S02]  /*1a090*/  FSEL R51, R51, R35, !P0 ;  /* 0x0000002333337208 */ /* 0x000fe40004000000 */
[----:B------:R-:W-:Y:S02]  /*1a0a0*/  FSEL R48, R48, R12, !P0 ;  /* 0x0000000c30307208 */ /* 0x000fe40004000000 */
[----:B------:R-:W-:-:S07]  /*1a0b0*/  FSEL R49, R49, R13, !P0 ;  /* 0x0000000d31317208 */ /* 0x000fce0004000000 */
.L_x_550:
[----:B------:R-:W-:Y:S05]  /*1a0c0*/  BSYNC.RECONVERGENT B2 ;  /* 0x0000000000027941 */ /* 0x000fea0003800200 */
.L_x_549:
        /* <DEDUP_REMOVED lines=26> */
[----:B------:R-:W-:-:S05]  /*1a270*/  MOV R6, 0x1 ;  /* 0x0000000100067802 */ /* 0x000fca0000000f00 */
        /* <DEDUP_REMOVED lines=15> */
.L_x_558:
[----:B------:R-:W-:Y:S05]  /*1a370*/  BSYNC.RECONVERGENT B3 ;  /* 0x0000000000037941 */ /* 0x000fea0003800200 */
.L_x_557:
        /* <DEDUP_REMOVED lines=31> */
.L_x_560:
[----:B------:R-:W-:Y:S05]  /*1a570*/  BSYNC.RECONVERGENT B3 ;  /* 0x0000000000037941 */ /* 0x000fea0003800200 */
.L_x_559:
[----:B------:R-:W-:-:S06]  /*1a580*/  DSETP.GEU.AND P0, PT, R26, R42, PT ;  /* 0x0000002a1a00722a */ /* 0x000fcc0003f0e000 */
[----:B------:R-:W-:Y:S02]  /*1a590*/  FSEL R34, R34, R50, !P0 ;  /* 0x0000003222227208 */ /* 0x000fe40004000000 */
[----:B------:R-:W-:Y:S02]  /*1a5a0*/  FSEL R35, R35, R51, !P0 ;  /* 0x0000003323237208 */ /* 0x000fe40004000000 */
[----:B------:R-:W-:Y:S02]  /*1a5b0*/  FSEL R12, R12, R48, !P0 ;  /* 0x000000300c0c7208 */ /* 0x000fe40004000000 */
[----:B------:R-:W-:Y:S02]  /*1a5c0*/  FSEL R13, R13, R49, !P0 ;  /* 0x000000310d0d7208 */ /* 0x000fe40004000000 */
[----:B------:R-:W-:Y:S02]  /*1a5d0*/  FSEL R42, R42, R26, !P0 ;  /* 0x0000001a2a2a7208 */ /* 0x000fe40004000000 */
[----:B------:R-:W-:-:S07]  /*1a5e0*/  FSEL R43, R43, R27, !P0 ;  /* 0x0000001b2b2b7208 */ /* 0x000fce0004000000 */
.L_x_556:
[----:B------:R-:W-:Y:S05]  /*1a5f0*/  BSYNC.RECONVERGENT B2 ;  /* 0x0000000000027941 */ /* 0x000fea0003800200 */
.L_x_555:
        /* <DEDUP_REMOVED lines=43> */
.L_x_564:
[----:B------:R-:W-:Y:S05]  /*1a8b0*/  BSYNC.RECONVERGENT B3 ;  /* 0x0000000000037941 */ /* 0x000fea0003800200 */
.L_x_563:
        /* <DEDUP_REMOVED lines=33> */
.L_x_566:
[----:B------:R-:W-:Y:S05]  /*1aad0*/  BSYNC.RECONVERGENT B3 ;  /* 0x0000000000037941 */ /* 0x000fea0003800200 */
.L_x_565:
[----:B------:R-:W-:-:S06]  /*1aae0*/  DSETP.GEU.AND P0, PT, R26, R42, PT ;  /* 0x0000002a1a00722a */ /* 0x000fcc0003f0e000 */
[----:B------:R-:W-:Y:S02]  /*1aaf0*/  FSEL R10, R10, R34, !P0 ;  /* 0x000000220a0a7208 */ /* 0x000fe40004000000 */
[----:B------:R-:W-:Y:S02]  /*1ab00*/  FSEL R11, R11, R35, !P0 ;  /* 0x000000230b0b7208 */ /* 0x000fe40004000000 */
[----:B------:R-:W-:Y:S02]  /*1ab10*/  FSEL R6, R6, R12, !P0 ;  /* 0x0000000c06067208 */ /* 0x000fe40004000000 */
[----:B------:R-:W-:Y:S02]  /*1ab20*/  FSEL R7, R7, R13, !P0 ;  /* 0x0000000d07077208 */ /* 0x000fe40004000000 */
[----:B------:R-:W-:Y:S02]  /*1ab30*/  FSEL R42, R42, R26, !P0 ;  /* 0x0000001a2a2a7208 */ /* 0x000fe40004000000 */
[----:B------:R-:W-:-:S07]  /*1ab40*/  FSEL R43, R43, R27, !P0 ;  /* 0x0000001b2b2b7208 */ /* 0x000fce0004000000 */
.L_x_562:
[----:B------:R-:W-:Y:S05]  /*1ab50*/  BSYNC.RECONVERGENT B2 ;  /* 0x0000000000027941 */ /* 0x000fea0003800200 */
.L_x_561:
        /* <DEDUP_REMOVED lines=29> */
.L_x_568:
[----:B------:R-:W-:Y:S05]  /*1ad30*/  BSYNC.RECONVERGENT B2 ;  /* 0x0000000000027941 */ /* 0x000fea0003800200 */
.L_x_567:
[----:B------:R-:W-:-:S06]  /*1ad40*/  DSETP.GEU.AND P0, PT, R42, R26, PT ;  /* 0x0000001a2a00722a */ /* 0x000fcc0003f0e000 */
[----:B------:R-:W-:Y:S02]  /*1ad50*/  FSEL R44, R44, R6, !P0 ;  /* 0x000000062c2c7208 */ /* 0x000fe40004000000 */
[----:B------:R-:W-:Y:S02]  /*1ad60*/  FSEL R45, R45, R7, !P0 ;  /* 0x000000072d2d7208 */ /* 0x000fe40004000000 */
[----:B------:R-:W-:Y:S02]  /*1ad70*/  FSEL R46, R46, R10, !P0 ;  /* 0x0000000a2e2e7208 */ /* 0x000fe40004000000 */
[----:B------:R-:W-:-:S07]  /*1ad80*/  FSEL R47, R47, R11, !P0 ;  /* 0x0000000b2f2f7208 */ /* 0x000fce0004000000 */
.L_x_548:
[----:B------:R-:W-:Y:S05]  /*1ad90*/  BSYNC.RECONVERGENT B1 ;  /* 0x0000000000017941 */ /* 0x000fea0003800200 */
.L_x_547:
        /* <DEDUP_REMOVED lines=12> */
.L_x_573:
[C---:B0----5:R-:W-:Y:S02]  /*1ae60*/  IMAD R6, R2.reuse, 0x4, R8 ;  /* 0x0000000402067824 */ /* 0x061fe400078e0208 */
[----:B------:R-:W-:-:S03]  /*1ae70*/  VIADD R2, R2, 0x10 ;  /* 0x0000001002027836 */ /* 0x000fc60000000000 */
[----:B------:R0:W-:Y:S02]  /*1ae80*/  STL.128 [R6], RZ ;  /* 0x000000ff06007387 */ /* 0x0001e40000100c00 */
[----:B------:R-:W-:Y:S02]  /*1ae90*/  ISETP.NE.AND P0, PT, R2, R3, PT ;  /* 0x000000030200720c */ /* 0x000fe40003f05270 */
[----:B------:R0:W-:Y:S04]  /*1aea0*/  STL.128 [R6+0x10], RZ ;  /* 0x000010ff06007387 */ /* 0x0001e80000100c00 */
[----:B------:R0:W-:Y:S04]  /*1aeb0*/  STL.128 [R6+0x20], RZ ;  /* 0x000020ff06007387 */ /* 0x0001e80000100c00 */
[----:B------:R0:W-:Y:S03]  /*1aec0*/  STL.128 [R6+0x30], RZ ;  /* 0x000030ff06007387 */ /* 0x0001e60000100c00 */
[----:B------:R-:W-:Y:S05]  /*1aed0*/  @P0 BRA `(.L_x_573) ;  /* 0xfffffffc00e00947 */ /* 0x000fea000383ffff */
.L_x_572:
[----:B------:R-:W-:Y:S05]  /*1aee0*/  BSYNC.RECONVERGENT B1 ;  /* 0x0000000000017941 */ /* 0x000fea0003800200 */
.L_x_571:
[----:B------:R-:W-:Y:S05]  /*1aef0*/  @!P1 BRA `(.L_x_570) ;  /* 0x0000000000889947 */ /* 0x000fea0003800000 */
[----:B------:R-:W-:Y:S01]  /*1af00*/  ISETP.GE.U32.AND P0, PT, R7, 0x8, PT ;  /* 0x000000080700780c */ /* 0x000fe20003f06070 */
[----:B------:R-:W-:Y:S01]  /*1af10*/  BSSY.RECONVERGENT B1, `(.L_x_574) ;  /* 0x000000e000017945 */ /* 0x000fe20003800200 */
[----:B0----5:R-:W-:-:S04]  /*1af20*/  LOP3.LUT R6, R5, 0x7, RZ, 0xc0, !PT ;  /* 0x0000000705067812 */ /* 0x021fc800078ec0ff */
        /* <DEDUP_REMOVED lines=12> */
.L_x_575:
[----:B------:R-:W-:Y:S05]  /*1aff0*/  BSYNC.RECONVERGENT B1 ;  /* 0x0000000000017941 */ /* 0x000fea0003800200 */
.L_x_574:
        /* <DEDUP_REMOVED lines=11> */
[----:B-1----:R-:W-:-:S07]  /*1b0b0*/  MOV R2, RZ ;  /* 0x000000ff00027202 */ /* 0x002fce0000000f00 */
.L_x_576:
[C---:B------:R-:W-:Y:S02]  /*1b0c0*/  IMAD R6, R3.reuse, 0x4, R8 ;  /* 0x0000000403067824 */ /* 0x040fe400078e0208 */
[----:B------:R-:W-:Y:S02]  /*1b0d0*/  VIADD R2, R2, 0x1 ;  /* 0x0000000102027836 */ /* 0x000fe40000000000 */
[----:B------:R-:W-:Y:S01]  /*1b0e0*/  VIADD R3, R3, 0x1 ;  /* 0x0000000103037836 */ /* 0x000fe20000000000 */
[----:B------:R2:W-:Y:S02]  /*1b0f0*/  STL [R6], RZ ;  /* 0x000000ff06007387 */ /* 0x0005e40000100800 */
[----:B------:R-:W-:-:S13]  /*1b100*/  ISETP.NE.AND P0, PT, R2, R7, PT ;  /* 0x000000070200720c */ /* 0x000fda0003f05270 */
[----:B--2---:R-:W-:Y:S05]  /*1b110*/  @P0 BRA `(.L_x_576) ;  /* 0xfffffffc00e80947 */ /* 0x004fea000383ffff */
.L_x_570:
[----:B------:R-:W-:Y:S05]  /*1b120*/  BSYNC.RECONVERGENT B0 ;  /* 0x0000000000007941 */ /* 0x000fea0003800200 */
.L_x_569:
[----:B------:R-:W-:Y:S01]  /*1b130*/  ISETP.NE.AND P0, PT, R4, RZ, PT ;  /* 0x000000ff0400720c */ /* 0x000fe20003f05270 */
[----:B------:R-:W-:Y:S01]  /*1b140*/  BSSY.RECONVERGENT B0, `(.L_x_577) ;  /* 0x0000037000007945 */ /* 0x000fe20003800200 */
[----:B------:R-:W-:-:S11]  /*1b150*/  VIADD R7, R1, 0x27e0 ;  /* 0x000027e001077836 */ /* 0x000fd60000000000 */
[----:B------:R-:W-:Y:S05]  /*1b160*/  @!P0 BRA `(.L_x_578) ;  /* 0x0000000000d08947 */ /* 0x000fea0003800000 */
[C---:B------:R-:W-:Y:S01]  /*1b170*/  ISETP.GE.U32.AND P0, PT, R4.reuse, 0x10, PT ;  /* 0x000000100400780c */ /* 0x040fe20003f06070 */
[----:B------:R-:W-:Y:S01]  /*1b180*/  BSSY.RECONVERGENT B1, `(.L_x_579) ;  /* 0x000000f000017945 */ /* 0x000fe20003800200 */
[----:B------:R-:W-:Y:S01]  /*1b190*/  LOP3.LUT R10, R4, 0xf, RZ, 0xc0, !PT ;  /* 0x0000000f040a7812 */ /* 0x000fe200078ec0ff */
[----:B01----:R-:W-:-:S03]  /*1b1a0*/  IMAD.MOV.U32 R2, RZ, RZ, RZ ;  /* 0x000000ffff027224 */ /* 0x003fc600078e00ff */
[----:B------:R-:W-:-:S07]  /*1b1b0*/  ISETP.NE.AND P1, PT, R10, RZ, PT ;  /* 0x000000ff0a00720c */ /* 0x000fce0003f25270 */
[----:B------:R-:W-:Y:S06]  /*1b1c0*/  @!P0 BRA `(.L_x_580) ;  /* 0x0000000000288947 */ /* 0x000fec0003800000 */
[----:B------:R-:W-:Y:S01]  /*1b1d0*/  LOP3.LUT R2, R4, 0x7ffffff0, RZ, 0xc0, !PT ;  /* 0x7ffffff004027812 */ /* 0x000fe200078ec0ff */
[----:B------:R-:W-:-:S07]  /*1b1e0*/  IMAD.MOV.U32 R3, RZ, RZ, RZ ;  /* 0x000000ffff037224 */ /* 0x000fce00078e00ff */
.L_x_581:
        /* <DEDUP_REMOVED lines=8> */
.L_x_580:
[----:B------:R-:W-:Y:S05]  /*1b270*/  BSYNC.RECONVERGENT B1 ;  /* 0x0000000000017941 */ /* 0x000fea0003800200 */
.L_x_579:
        /* <DEDUP_REMOVED lines=16> */
.L_x_583:
[----:B------:R-:W-:Y:S05]  /*1b380*/  BSYNC.RECONVERGENT B1 ;  /* 0x0000000000017941 */ /* 0x000fea0003800200 */
.L_x_582:
        /* <DEDUP_REMOVED lines=11> */
[----:B--2---:R-:W-:-:S07]  /*1b440*/  IMAD.MOV.U32 R3, RZ, RZ, RZ ;  /* 0x000000ffff037224 */ /* 0x004fce00078e00ff */
.L_x_584:
[C---:B------:R-:W-:Y:S02]  /*1b450*/  IMAD R6, R2.reuse, 0x4, R7 ;  /* 0x0000000402067824 */ /* 0x040fe400078e0207 */
[----:B------:R-:W-:Y:S02]  /*1b460*/  VIADD R3, R3, 0x1 ;  /* 0x0000000103037836 */ /* 0x000fe40000000000 */
[----:B------:R-:W-:Y:S01]  /*1b470*/  VIADD R2, R2, 0x1 ;  /* 0x0000000102027836 */ /* 0x000fe20000000000 */
[----:B------:R3:W-:Y:S02]  /*1b480*/  STL [R6], RZ ;  /* 0x000000ff06007387 */ /* 0x0007e40000100800 */
[----:B------:R-:W-:-:S13]  /*1b490*/  ISETP.NE.AND P0, PT, R3, R10, PT ;  /* 0x0000000a0300720c */ /* 0x000fda0003f05270 */
[----:B---3--:R-:W-:Y:S05]  /*1b4a0*/  @P0 BRA `(.L_x_584) ;  /* 0xfffffffc00e80947 */ /* 0x008fea000383ffff */
.L_x_578:
[----:B------:R-:W-:Y:S05]  /*1b4b0*/  BSYNC.RECONVERGENT B0 ;  /* 0x0000000000007941 */ /* 0x000fea0003800200 */
.L_x_577:
[----:B0-2---:R-:W-:Y:S02]  /*1b4c0*/  VIADD R3, R14, 0xffffffff ;  /* 0xffffffff0e037836 */ /* 0x005fe40000000000 */
[----:B-----5:R-:W-:-:S04]  /*1b4d0*/  VIADD R6, R15, 0xffffffff ;  /* 0xffffffff0f067836 */ /* 0x020fc80000000000 */
[----:B------:R-:W-:-:S04]  /*1b4e0*/  IMAD R3, R3, R4, R6 ;  /* 0x0000000403037224 */ /* 0x000fc800078e0206 */
[----:B------:R-:W-:-:S05]  /*1b4f0*/  IMAD R13, R3, 0x8, R1 ;  /* 0x00000008030d7824 */ /* 0x000fca00078e0201 */
[----:B------:R-:W2:Y:S01]  /*1b500*/  LDL.64 R10, [R13] ;  /* 0x000000000d0a7983 */ /* 0x000ea20000100a00 */
[----:B------:R-:W-:Y:S01]  /*1b510*/  UMOV UR6, 0xff800000 ;  /* 0xff80000000067882 */ /* 0x000fe20000000000 */
[----:B------:R-:W-:Y:S01]  /*1b520*/  UMOV UR7, 0x41cdcd64 ;  /* 0x41cdcd6400077882 */ /* 0x000fe20000000000 */
[----:B------:R-:W-:Y:S01]  /*1b530*/  BSSY.RECONVERGENT B2, `(.L_x_585) ;  /* 0x000049f000027945 */ /* 0x000fe20003800200 */
[----:B------:R-:W-:Y:S01]  /*1b540*/  CS2R R42, SRZ ;  /* 0x00000000002a7805 */ /* 0x000fe2000001ff00 */
[----:B--2---:R-:W-:-:S14]  /*1b550*/  DSETP.GEU.AND P0, PT, |R10|, UR6, PT ;  /* 0x000000060a007e2a */ /* 0x004fdc000bf0e200 */
[----:B------:R-:W-:Y:S05]  /*1b560*/  @P0 BRA `(.L_x_586) ;  /* 0x00000048006c0947 */ /* 0x000fea0003800000 */
[----:B-1----:R-:W-:Y:S01]  /*1b570*/  IMAD R2, R14, 0x4, R8 ;  /* 0x000000040e027824 */ /* 0x002fe200078e0208 */
[----:B------:R-:W-:Y:S01]  /*1b580*/  BSSY.RECONVERGENT B1, `(.L_x_587) ;  /* 0x0000347000017945 */ /* 0x000fe20003800200 */
[----:B------:R-:W-:-:S03]  /*1b590*/  IMAD R11, R6, 0x4, R7 ;  /* 0x00000004060b7824 */ /* 0x000fc600078e0207 */
[----:B------:R0:W-:Y:S04]  /*1b5a0*/  STL [R2+-0x4], R15 ;  /* 0xfffffc0f02007387 */ /* 0x0001e80000100800 */
[----:B------:R0:W-:Y:S02]  /*1b5b0*/  STL [R11], R14 ;  /* 0x0000000e0b007387 */ /* 0x0001e40000100800 */
.L_x_634:
[----:B------:R-:W-:-:S05]  /*1b5c0*/  IMAD.IADD R22, R1, 0x1, R14 ;  /* 0x0000000101167824 */ /* 0x000fca00078e020e */
[----:B------:R-:W2:Y:S01]  /*1b5d0*/  LDL.U8 R23, [R22+0x28b0] ;  /* 0x0028b00016177983 */ /* 0x000ea20000100000 */
[----:B-----5:R-:W-:Y:S01]  /*1b5e0*/  LOP3.LUT R6, R0, 0xffff, RZ, 0xc0, !PT ;  /* 0x0000ffff00067812 */ /* 0x020fe200078ec0ff */
[----:B------:R-:W-:Y:S03]  /*1b5f0*/  BSSY.RECONVERGENT B3, `(.L_x_588) ;  /* 0x000016c000037945 */ /* 0x000fe60003800200 */
[----:B------:R-:W-:Y:S02]  /*1b600*/  PRMT R27, R6, 0x8880, RZ ;  /* 0x00008880061b7816 */ /* 0x000fe400000000ff */
[----:B--2---:R-:W-:-:S05]  /*1b610*/  PRMT R0, R23, 0x8880, RZ ;  /* 0x0000888017007816 */ /* 0x004fca00000000ff */
[----:B0-----:R-:W-:-:S05]  /*1b620*/  IMAD.IADD R2, R0, 0x1, R27 ;  /* 0x0000000100027824 */ /* 0x001fca00078e021b */
[----:B------:R-:W-:-:S13]  /*1b630*/  ISETP.NE.AND P0, PT, R2, 0x3, PT ;  /* 0x000000030200780c */ /* 0x000fda0003f05270 */
[----:B------:R-:W-:Y:S05]  /*1b640*/  @!P0 BRA `(.L_x_589) ;  /* 0x00000000003c8947 */ /* 0x000fea0003800000 */
[----:B------:R-:W-:Y:S01]  /*1b650*/  VIADD R2, R14, 0xffffffff ;  /* 0xffffffff0e027836 */ /* 0x000fe20000000000 */
[----:B------:R-:W-:Y:S01]  /*1b660*/  MOV R48, 0x0 ;  /* 0x0000000000307802 */ /* 0x000fe20000000f00 */
[----:B------:R-:W-:Y:S02]  /*1b670*/  IMAD.MOV.U32 R18, RZ, RZ, 0x0 ;  /* 0x00000000ff127424 */ /* 0x000fe400078e00ff */
[----:B------:R-:W-:Y:S02]  /*1b680*/  IMAD R2, R2, R4, R15 ;  /* 0x0000000402027224 */ /* 0x000fe400078e020f */
[----:B------:R-:W-:Y:S02]  /*1b690*/  IMAD.MOV.U32 R19, RZ, RZ, -0x40100000 ;  /* 0xbff00000ff137424 */ /* 0x000fe400078e00ff */
[----:B------:R-:W-:Y:S02]  /*1b6a0*/  VIADD R2, R2, 0xffffffff ;  /* 0xffffffff02027836 */ /* 0x000fe40000000000 */
[----:B------:R-:W-:-:S02]  /*1b6b0*/  IMAD.MOV.U32 R20, RZ, RZ, 0x0 ;  /* 0x00000000ff147424 */ /* 0x000fc400078e00ff */
[----:B------:R-:W-:Y:S02]  /*1b6c0*/  IMAD R23, R2, 0x8, R1 ;  /* 0x0000000802177824 */ /* 0x000fe400078e0201 */
[----:B------:R-:W-:Y:S02]  /*1b6d0*/  IMAD.MOV.U32 R21, RZ, RZ, 0x7ff00000 ;  /* 0x7ff00000ff157424 */ /* 0x000fe400078e00ff */
[----:B------:R-:W-:Y:S01]  /*1b6e0*/  IMAD.MOV.U32 R49, RZ, RZ, -0x40100000 ;  /* 0xbff00000ff317424 */ /* 0x000fe200078e00ff */
[----:B------:R0:W-:Y:S01]  /*1b6f0*/  STL.64 [R23+0x1388], R18 ;  /* 0x0013881217007387 */ /* 0x0001e20000100a00 */
[----:B------:R-:W-:Y:S02]  /*1b700*/  IMAD.MOV.U32 R10, RZ, RZ, 0x0 ;  /* 0x00000000ff0a7424 */ /* 0x000fe400078e00ff */
[----:B------:R-:W-:Y:S01]  /*1b710*/  IMAD.MOV.U32 R11, RZ, RZ, 0x7ff00000 ;  /* 0x7ff00000ff0b7424 */ /* 0x000fe200078e00ff */
[----:B------:R0:W-:Y:S01]  /*1b720*/  STL.64 [R23], R20 ;  /* 0x0000001417007387 */ /* 0x0001e20000100a00 */
[----:B------:R-:W-:Y:S05]  /*1b730*/  BRA `(.L_x_590) ;  /* 0x00000014005c7947 */ /* 0x000fea0003800000 */
.L_x_589:
[----:B------:R-:W-:Y:S01]  /*1b740*/  IMAD.IADD R12, R1, 0x1, R15 ;  /* 0x00000001010c7824 */ /* 0x000fe200078e020f */
[----:B------:R0:W2:Y:S01]  /*1b750*/  LDL.S8 R2, [R22+0x28af] ;  /* 0x0028af0016027983 */ /* 0x0000a20000100200 */
[----:B------:R-:W1:Y:S03]  /*1b760*/  LDC.64 R18, c[0x0][0x3a0] ;  /* 0x0000e800ff127b82 */ /* 0x000e660000000a00 */
[----:B------:R-:W3:Y:S01]  /*1b770*/  LDL.S8 R24, [R12+0x2913] ;  /* 0x002913000c187983 */ /* 0x000ee20000100200 */
[----:B------:R-:W-:-:S05]  /*1b780*/  PRMT R6, R6, 0x8880, RZ ;  /* 0x0000888006067816 */ /* 0x000fca00000000ff */
[----:B------:R-:W-:Y:S01]  /*1b790*/  IMAD.MOV.U32 R20, RZ, RZ, R6 ;  /* 0x000000ffff147224 */ /* 0x000fe200078e0006 */
[----:B------:R-:W-:-:S04]  /*1b7a0*/  PRMT R28, R23, 0x8880, RZ ;  /* 0x00008880171c7816 */ /* 0x000fc800000000ff */
[----:B------:R-:W-:-:S03]  /*1b7b0*/  SHF.R.S32.HI R21, RZ, 0x1f, R20 ;  /* 0x0000001fff157819 */ /* 0x000fc60000011414 */
[----:B0-----:R-:W-:-:S04]  /*1b7c0*/  IMAD.WIDE R22, R0, 0x5, R20 ;  /* 0x0000000500167825 */ /* 0x001fc800078e0214 */
[----:B---3--:R-:W-:-:S04]  /*1b7d0*/  IMAD.WIDE R10, R24, 0x19, RZ ;  /* 0x00000019180a7825 */ /* 0x008fc800078e02ff */
[----:B------:R-:W-:Y:S01]  /*1b7e0*/  IMAD.WIDE R10, R27, 0x7d, R10 ;  /* 0x0000007d1b0a7825 */ /* 0x000fe200078e020a */
[----:B--2---:R-:W-:-:S03]  /*1b7f0*/  SHF.R.S32.HI R6, RZ, 0x1f, R2 ;  /* 0x0000001fff067819 */ /* 0x004fc60000011402 */
[----:B------:R-:W-:-:S04]  /*1b800*/  IMAD.WIDE R10, R0, 0x5, R10 ;  /* 0x00000005000a7825 */ /* 0x000fc800078e020a */
[----:B------:R-:W-:Y:S01]  /*1b810*/  IMAD.WIDE R24, R24, 0x5, RZ ;  /* 0x0000000518187825 */ /* 0x000fe200078e02ff */
[----:B------:R-:W-:-:S05]  /*1b820*/  IADD3 R10, P0, PT, R2, R10, RZ ;  /* 0x0000000a020a7210 */ /* 0x000fca0007f1e0ff */
[----:B------:R-:W-:Y:S02]  /*1b830*/  IMAD.X R26, R11, 0x1, R6, P0 ;  /* 0x000000010b1a7824 */ /* 0x000fe400000e0606 */
[----:B------:R-:W-:Y:S01]  /*1b840*/  IMAD.WIDE R24, R27, 0x19, R24 ;  /* 0x000000191b187825 */ /* 0x000fe200078e0218 */
[----:B-1----:R-:W-:-:S03]  /*1b850*/  LEA R30, P0, R22, R18, 0x3 ;  /* 0x00000012161e7211 */ /* 0x002fc600078018ff */
[----:B------:R-:W-:Y:S01]  /*1b860*/  IMAD.MOV.U32 R11, RZ, RZ, R28 ;  /* 0x000000ffff0b7224 */ /* 0x000fe200078e001c */
[-C--:B------:R-:W-:Y:S02]  /*1b870*/  LEA R36, P1, R10, R18.reuse, 0x3 ;  /* 0x000000120a247211 */ /* 0x080fe400078218ff */
[----:B------:R-:W-:Y:S02]  /*1b880*/  LEA.HI.X R31, R22, R19, R23, 0x3, P0 ;  /* 0x00000013161f7211 */ /* 0x000fe400000f1c17 */
[----:B------:R-:W-:Y:S02]  /*1b890*/  IADD3 R12, P2, PT, R24, R11, RZ ;  /* 0x0000000b180c7210 */ /* 0x000fe40007f5e0ff */
[----:B------:R-:W-:Y:S01]  /*1b8a0*/  LEA.HI.X R37, R10, R19, R26, 0x3, P1 ;  /* 0x000000130a257211 */ /* 0x000fe200008f1c1a */
[----:B------:R-:W2:Y:S01]  /*1b8b0*/  LDG.E.64 R48, desc[UR4][R30.64+0xb180] ;  /* 0x00b180041e307981 */ /* 0x000ea2000c1e1b00 */
[----:B------:R-:W-:Y:S02]  /*1b8c0*/  LEA.HI.X.SX32 R26, R11, R25, 0x1, P2 ;  /* 0x000000190b1a7211 */ /* 0x000fe400010f0eff */
[C---:B------:R-:W-:Y:S01]  /*1b8d0*/  LEA R28, P0, R12.reuse, R18, 0x3 ;  /* 0x000000120c1c7211 */ /* 0x040fe200078018ff */
[----:B------:R-:W3:Y:S04]  /*1b8e0*/  LDG.E.64 R10, desc[UR4][R30.64+0xb248] ;  /* 0x00b248041e0a7981 */ /* 0x000ee8000c1e1b00 */
[----:B------:R-:W3:Y:S01]  /*1b8f0*/  LDG.E.64 R24, desc[UR4][R36.64+0x9df8] ;  /* 0x009df80424187981 */ /* 0x000ee2000c1e1b00 */
[----:B------:R-:W-:-:S03]  /*1b900*/  LEA.HI.X R29, R12, R19, R26, 0x3, P0 ;  /* 0x000000130c1d7211 */ /* 0x000fc600000f1c1a */
[----:B------:R-:W2:Y:S04]  /*1b910*/  LDG.E.64 R38, desc[UR4][R36.64+0x8a70] ;  /* 0x008a700424267981 */ /* 0x000ea8000c1e1b00 */
[----:B------:R-:W4:Y:S01]  /*1b920*/  LDG.E.64 R26, desc[UR4][R28.64+0x5208] ;  /* 0x005208041c1a7981 */ /* 0x000f22000c1e1b00 */
[----:B------:R-:W-:Y:S01]  /*1b930*/  BSSY.RECONVERGENT B4, `(.L_x_591) ;  /* 0x0000112000047945 */ /* 0x000fe20003800200 */
[----:B---3--:R-:W-:Y:S01]  /*1b940*/  DADD R40, R10, R24 ;  /* 0x000000000a287229 */ /* 0x008fe20000000018 */
[----:B------:R-:W-:Y:S02]  /*1b950*/  IMAD.MOV.U32 R24, RZ, RZ, -0x800000 ;  /* 0xff800000ff187424 */ /* 0x000fe400078e00ff */
[----:B------:R-:W-:-:S06]  /*1b960*/  IMAD.MOV.U32 R25, RZ, RZ, 0x41cdcd64 ;  /* 0x41cdcd64ff197424 */ /* 0x000fcc00078e00ff */
[----:B----4-:R-:W-:Y:S02]  /*1b970*/  DSETP.GEU.AND P1, PT, |R26|, R24, PT ;  /* 0x000000181a00722a */ /* 0x010fe40003f2e200 */
[----:B--2---:R-:W-:Y:S02]  /*1b980*/  DADD R38, R48, R38 ;  /* 0x0000000030267229 */ /* 0x004fe40000000026 */
[----:B------:R-:W-:-:S06]  /*1b990*/  DSETP.GT.AND P0, PT, |R40|, R24, PT ;  /* 0x000000182800722a */ /* 0x000fcc0003f04200 */
[----:B------:R-:W-:Y:S02]  /*1b9a0*/  FSEL R50, R40, RZ, !P0 ;  /* 0x000000ff28327208 */ /* 0x000fe40004000000 */
[----:B------:R-:W-:Y:S02]  /*1b9b0*/  FSEL R51, R41, +QNAN , !P0 ;  /* 0x7ff0000029337808 */ /* 0x000fe40004000000 */
[----:B------:R-:W-:Y:S02]  /*1b9c0*/  FSEL R52, R38, RZ, !P0 ;  /* 0x000000ff26347208 */ /* 0x000fe40004000000 */
[----:B------:R-:W-:Y:S01]  /*1b9d0*/  FSEL R53, R39, -1.875, !P0 ;  /* 0xbff0000027357808 */ /* 0x000fe20004000000 */
[----:B------:R-:W-:Y:S06]  /*1b9e0*/  @P1 BRA `(.L_x_592) ;  /* 0x0000000800a81947 */ /* 0x000fec0003800000 */
[----:B------:R-:W-:-:S04]  /*1b9f0*/  IMAD.WIDE.U32 R22, R20, 0x18, R22 ;  /* 0x0000001814167825 */ /* 0x000fc800078e0016 */
[----:B------:R-:W-:Y:S01]  /*1ba00*/  IMAD R21, R21, 0x18, RZ ;  /* 0x0000001815157824 */ /* 0x000fe200078e02ff */
[----:B------:R-:W-:-:S04]  /*1ba10*/  IADD3 R2, P0, PT, R2, R22, RZ ;  /* 0x0000001602027210 */ /* 0x000fc80007f1e0ff */
[----:B------:R-:W-:Y:S02]  /*1ba20*/  IADD3.X R6, PT, PT, R6, R23, R21, P0, !PT ;  /* 0x0000001706067210 */ /* 0x000fe400007fe415 */
        /* <DEDUP_REMOVED lines=43> */
.L_x_595:
[----:B------:R-:W-:Y:S05]  /*1bce0*/  BSYNC.RECONVERGENT B5 ;  /* 0x0000000000057941 */ /* 0x000fea0003800200 */
.L_x_594:
        /* <DEDUP_REMOVED lines=33> */
.L_x_598:
[----:B------:R-:W-:Y:S05]  /*1bf00*/  BSYNC.RECONVERGENT B5 ;  /* 0x0000000000057941 */ /* 0x000fea0003800200 */
.L_x_597:
        /* <DEDUP_REMOVED lines=8> */
.L_x_593:
        /* <DEDUP_REMOVED lines=35> */
.L_x_600:
[----:B------:R-:W-:Y:S05]  /*1c1c0*/  BSYNC.RECONVERGENT B5 ;  /* 0x0000000000057941 */ /* 0x000fea0003800200 */
.L_x_599:
        /* <DEDUP_REMOVED lines=35> */
.L_x_602:
[----:B------:R-:W-:Y:S05]  /*1c400*/  BSYNC.RECONVERGENT B5 ;  /* 0x0000000000057941 */ /* 0x000fea0003800200 */
.L_x_601:
        /* <DEDUP_REMOVED lines=8> */
.L_x_592:
[----:B------:R-:W-:-:S04]  /*1c490*/  IMAD.WIDE.U32 R22, R20, 0x18, R22 ;  /* 0x0000001814167825 */ /* 0x000fc800078e0016 */
[----:B------:R-:W-:Y:S01]  /*1c4a0*/  IMAD R21, R21, 0x18, RZ ;  /* 0x0000001815157824 */ /* 0x000fe200078e02ff */
[----:B------:R-:W-:-:S04]  /*1c4b0*/  IADD3 R2, P0, PT, R2, R22, RZ ;  /* 0x0000001602027210 */ /* 0x000fc80007f1e0ff */
[----:B------:R-:W-:Y:S02]  /*1c4c0*/  IADD3.X R21, PT, PT, R6, R23, R21, P0, !PT ;  /* 0x0000001706157210 */ /* 0x000fe400007fe415 */
        /* <DEDUP_REMOVED lines=44> */
.L_x_604:
[----:B------:R-:W-:Y:S05]  /*1c790*/  BSYNC.RECONVERGENT B5 ;  /* 0x0000000000057941 */ /* 0x000fea0003800200 */
.L_x_603:
        /* <DEDUP_REMOVED lines=35> */
.L_x_606:
[----:B------:R-:W-:Y:S05]  /*1c9d0*/  BSYNC.RECONVERGENT B5 ;  /* 0x0000000000057941 */ /* 0x000fea0003800200 */
.L_x_605:
[----:B------:R-:W-:-:S06]  /*1c9e0*/  DSETP.GEU.AND P0, PT, R26, R34, PT ;  /* 0x000000221a00722a */ /* 0x000fcc0003f0e000 */
[----:B------:R-:W-:Y:S02]  /*1c9f0*/  FSEL R34, R34, R26, !P0 ;  /* 0x0000001a22227208 */ /* 0x000fe40004000000 */
[----:B------:R-:W-:Y:S02]  /*1ca00*/  FSEL R35, R35, R27, !P0 ;  /* 0x0000001b23237208 */ /* 0x000fe40004000000 */
[----:B------:R-:W-:Y:S02]  /*1ca10*/  FSEL R56, R56, R52, !P0 ;  /* 0x0000003438387208 */ /* 0x000fe40004000000 */
[----:B------:R-:W-:Y:S02]  /*1ca20*/  FSEL R57, R57, R53, !P0 ;  /* 0x0000003539397208 */ /* 0x000fe40004000000 */
[----:B------:R-:W-:Y:S02]  /*1ca30*/  FSEL R54, R54, R50, !P0 ;  /* 0x0000003236367208 */ /* 0x000fe40004000000 */
[----:B------:R-:W-:-:S07]  /*1ca40*/  FSEL R55, R55, R51, !P0 ;  /* 0x0000003337377208 */ /* 0x000fce0004000000 */
.L_x_596:
[----:B------:R-:W-:Y:S05]  /*1ca50*/  BSYNC.RECONVERGENT B4 ;  /* 0x0000000000047941 */ /* 0x000fea0003800200 */
.L_x_591:
        /* <DEDUP_REMOVED lines=31> */
.L_x_608:
[----:B------:R-:W-:Y:S05]  /*1cc50*/  BSYNC.RECONVERGENT B4 ;  /* 0x0000000000047941 */ /* 0x000fea0003800200 */
.L_x_607:
[----:B------:R-:W-:-:S06]  /*1cc60*/  DSETP.GEU.AND P0, PT, R34, R26, PT ;  /* 0x0000001a2200722a */ /* 0x000fcc0003f0e000 */
[----:B------:R-:W-:Y:S02]  /*1cc70*/  FSEL R10, R10, R54, !P0 ;  /* 0x000000360a0a7208 */ /* 0x000fe40004000000 */
[----:B------:R-:W-:Y:S02]  /*1cc80*/  FSEL R11, R11, R55, !P0 ;  /* 0x000000370b0b7208 */ /* 0x000fe40004000000 */
[----:B------:R-:W-:Y:S02]  /*1cc90*/  FSEL R48, R48, R56, !P0 ;  /* 0x0000003830307208 */ /* 0x000fe40004000000 */
[----:B------:R-:W-:-:S07]  /*1cca0*/  FSEL R49, R49, R57, !P0 ;  /* 0x0000003931317208 */ /* 0x000fce0004000000 */
.L_x_590:
[----:B------:R-:W-:Y:S05]  /*1ccb0*/  BSYNC.RECONVERGENT B3 ;  /* 0x0000000000037941 */ /* 0x000fea0003800200 */
.L_x_588:
[----:B------:R-:W-:Y:S02]  /*1ccc0*/  VIADD R2, R14, 0xffffffff ;  /* 0xffffffff0e027836 */ /* 0x000fe40000000000 */
[----:B------:R-:W-:Y:S02]  /*1ccd0*/  VIADD R6, R15, 0xffffffff ;  /* 0xffffffff0f067836 */ /* 0x000fe40000000000 */
[----:B------:R-:W-:-:S04]  /*1cce0*/  IMAD R25, R2, R4, RZ ;  /* 0x0000000402197224 */ /* 0x000fc800078e02ff */
[----:B------:R-:W-:-:S04]  /*1ccf0*/  IMAD.IADD R12, R25, 0x1, R6 ;  /* 0x00000001190c7824 */ /* 0x000fc800078e0206 */
[----:B------:R-:W-:-:S05]  /*1cd00*/  IMAD R12, R12, 0x8, R1 ;  /* 0x000000080c0c7824 */ /* 0x000fca00078e0201 */
[----:B0-----:R-:W2:Y:S01]  /*1cd10*/  LDL.64 R18, [R12+0x1388] ;  /* 0x001388000c127983 */ /* 0x001ea20000100a00 */
[----:B------:R-:W-:Y:S01]  /*1cd20*/  IMAD.MOV.U32 R20, RZ, RZ, -0x771c970f ;  /* 0x88e368f1ff147424 */ /* 0x000fe200078e00ff */
[----:B------:R-:W-:Y:S01]  /*1cd30*/  BSSY.RELIABLE B0, `(.L_x_609) ;  /* 0x000001d000007945 */ /* 0x000fe20003800100 */
[----:B------:R-:W-:Y:S02]  /*1cd40*/  IMAD.MOV.U32 R21, RZ, RZ, 0x3ee4f8b5 ;  /* 0x3ee4f8b5ff157424 */ /* 0x000fe400078e00ff */
[----:B------:R-:W-:Y:S01]  /*1cd50*/  IMAD.MOV.U32 R27, RZ, RZ, R48 ;  /* 0x000000ffff1b7224 */ /* 0x000fe200078e0030 */
[C-C-:B--2---:R-:W-:Y:S01]  /*1cd60*/  DSETP.MAX.AND P1, P2, |R18|.reuse, |R48|.reuse, PT ;  /* 0x400000301200722a */ /* 0x144fe20003a2f200 */
[----:B------:R-:W-:Y:S01]  /*1cd70*/  IMAD.MOV.U32 R24, RZ, RZ, R19 ;  /* 0x000000ffff187224 */ /* 0x000fe200078e0013 */
[----:B------:R-:W-:-:S04]  /*1cd80*/  DADD R22, R18, -R48 ;  /* 0x0000000012167229 */ /* 0x000fc80000000830 */
[----:B------:R-:W-:-:S04]  /*1cd90*/  FSEL R29, |R24|, |R49|, P1 ;  /* 0x40000031181d7208 */ /* 0x000fc80000800200 */
[----:B------:R-:W-:Y:S01]  /*1cda0*/  DSETP.GEU.AND P0, PT, |R22|, R20, PT ;  /* 0x000000141600722a */ /* 0x000fe20003f0e200 */
[----:B------:R-:W-:Y:S01]  /*1cdb0*/  IMAD.MOV.U32 R22, RZ, RZ, R18 ;  /* 0x000000ffff167224 */ /* 0x000fe200078e0012 */
[----:B------:R-:W-:Y:S02]  /*1cdc0*/  MOV R23, 0x41cdcd64 ;  /* 0x41cdcd6400177802 */ /* 0x000fe40000000f00 */
[----:B------:R-:W-:Y:S02]  /*1cdd0*/  @P2 LOP3.LUT R29, R49, 0x80000, RZ, 0xfc, !PT ;  /* 0x00080000311d2812 */ /* 0x000fe400078efcff */
[----:B------:R-:W-:Y:S01]  /*1cde0*/  SEL R26, R22, R27, P1 ;  /* 0x0000001b161a7207 */ /* 0x000fe20000800000 */
[----:B------:R-:W-:Y:S02]  /*1cdf0*/  IMAD.MOV.U32 R22, RZ, RZ, -0x800000 ;  /* 0xff800000ff167424 */ /* 0x000fe400078e00ff */
[----:B------:R-:W-:-:S06]  /*1ce00*/  IMAD.MOV.U32 R27, RZ, RZ, R29 ;  /* 0x000000ffff1b7224 */ /* 0x000fcc00078e001d */
[----:B------:R-:W-:-:S14]  /*1ce10*/  DSETP.GT.OR P0, PT, R26, R22, P0 ;  /* 0x000000161a00722a */ /* 0x000fdc0000704400 */
[----:B------:R-:W-:Y:S05]  /*1ce20*/  @P0 BRA `(.L_x_610) ;  /* 0x0000000000340947 */ /* 0x000fea0003800000 */
[----:B------:R-:W2:Y:S01]  /*1ce30*/  LDL.64 R26, [R12] ;  /* 0x000000000c1a7983 */ /* 0x000ea20000100a00 */
        /* <DEDUP_REMOVED lines=12> */
.L_x_610:
[----:B------:R-:W-:Y:S05]  /*1cf00*/  BSYNC.RELIABLE B0 ;  /* 0x0000000000007941 */ /* 0x000fea0003800100 */
.L_x_609:
[----:B------:R-:W-:Y:S01]  /*1cf10*/  VIMNMX R10, PT, PT, R15, R14, PT ;  /* 0x0000000e0f0a7248 */ /* 0x000fe20003fe0100 */
[----:B------:R-:W-:Y:S01]  /*1cf20*/  BSSY.RECONVERGENT B0, `(.L_x_612) ;  /* 0x000002a000007945 */ /* 0x000fe20003800200 */
[----:B------:R-:W-:Y:S02]  /*1cf30*/  PLOP3.LUT P0, PT, PT, PT, PT, 0x80, 0x8 ;  /* 0x000000000008781c */ /* 0x000fe40003f0f070 */
[----:B------:R-:W-:-:S13]  /*1cf40*/  ISETP.GE.AND P1, PT, R10, 0x2, PT ;  /* 0x000000020a00780c */ /* 0x000fda0003f26270 */
[----:B------:R-:W-:Y:S05]  /*1cf50*/  @!P1 BRA `(.L_x_613) ;  /* 0x0000000000989947 */ /* 0x000fea0003800000 */
[C---:B------:R-:W-:Y:S01]  /*1cf60*/  IMAD.IADD R24, R1.reuse, 0x1, R2 ;  /* 0x0000000101187824 */ /* 0x040fe200078e0202 */
[----:B------:R-:W0:Y:S04]  /*1cf70*/  LDCU.64 UR6, c[0x0][0x3a0] ;  /* 0x00007400ff0677ac */ /* 0x000e280008000a00 */
[----:B------:R-:W2:Y:S01]  /*1cf80*/  LDL.S8 R10, [R24+0x28b0] ;  /* 0x0028b000180a7983 */ /* 0x000ea20000100200 */
[C---:B------:R-:W-:Y:S02]  /*1cf90*/  IMAD.IADD R12, R1.reuse, 0x1, R6 ;  /* 0x00000001010c7824 */ /* 0x040fe400078e0206 */
[----:B------:R-:W-:-:S03]  /*1cfa0*/  IMAD.IADD R29, R1, 0x1, R15 ;  /* 0x00000001011d7824 */ /* 0x000fc600078e020f */
[----:B------:R-:W3:Y:S04]  /*1cfb0*/  LDL.S8 R27, [R12+0x2914] ;  /* 0x002914000c1b7983 */ /* 0x000ee80000100200 */
[----:B------:R-:W4:Y:S01]  /*1cfc0*/  LDL.S8 R29, [R29+0x2914] ;  /* 0x002914001d1d7983 */ /* 0x000f220000100200 */
[----:B------:R-:W-:Y:S02]  /*1cfd0*/  VIADD R28, R15, 0xfffffffe ;  /* 0xfffffffe0f1c7836 */ /* 0x000fe40000000000 */
[----:B--2---:R-:W-:-:S04]  /*1cfe0*/  IMAD.WIDE R10, R10, 0x7d, RZ ;  /* 0x0000007d0a0a7825 */ /* 0x004fc800078e02ff */
[----:B------:R-:W-:Y:S01]  /*1cff0*/  IMAD.WIDE R10, R0, 0x19, R10 ;  /* 0x00000019000a7825 */ /* 0x000fe200078e020a */
[----:B------:R-:W-:-:S03]  /*1d000*/  IADD3 R0, PT, PT, R28, R25, -R4 ;  /* 0x000000191c007210 */ /* 0x000fc60007ffe804 */
[----:B---3--:R-:W-:-:S04]  /*1d010*/  IMAD.WIDE R10, R27, 0x5, R10 ;  /* 0x000000051b0a7825 */ /* 0x008fc800078e020a */
[----:B------:R-:W-:Y:S01]  /*1d020*/  IMAD R0, R0, 0x8, R9 ;  /* 0x0000000800007824 */ /* 0x000fe200078e0209 */
[----:B----4-:R-:W-:-:S04]  /*1d030*/  IADD3 R10, P1, PT, R10, R29, RZ ;  /* 0x0000001d0a0a7210 */ /* 0x010fc80007f3e0ff */
[----:B------:R-:W-:Y:S01]  /*1d040*/  LEA.HI.X.SX32 R11, R29, R11, 0x1, P1 ;  /* 0x0000000b1d0b7211 */ /* 0x000fe200008f0eff */
[----:B------:R-:W2:Y:S01]  /*1d050*/  LDL.64 R24, [R0] ;  /* 0x0000000000187983 */ /* 0x000ea20000100a00 */
[----:B0-----:R-:W-:-:S04]  /*1d060*/  LEA R26, P1, R10, UR6, 0x3 ;  /* 0x000000060a1a7c11 */ /* 0x001fc8000f8218ff */
[----:B------:R-:W-:-:S05]  /*1d070*/  LEA.HI.X R27, R10, UR7, R11, 0x3, P1 ;  /* 0x000000070a1b7c11 */ /* 0x000fca00088f1c0b */
[----:B------:R-:W2:Y:S01]  /*1d080*/  LDG.E.64 R10, desc[UR4][R26.64] ;  /* 0x000000041a0a7981 */ /* 0x000ea2000c1e1b00 */
[----:B------:R-:W-:Y:S01]  /*1d090*/  IMAD.MOV.U32 R12, RZ, RZ, R19 ;  /* 0x000000ffff0c7224 */ /* 0x000fe200078e0013 */
[----:B--2---:R-:W-:-:S08]  /*1d0a0*/  DADD R10, R10, R24 ;  /* 0x000000000a0a7229 */ /* 0x004fd00000000018 */
[C-C-:B------:R-:W-:Y:S02]  /*1d0b0*/  DSETP.MAX.AND P2, P3, |R18|.reuse, |R10|.reuse, PT ;  /* 0x4000000a1200722a */ /* 0x140fe40003b4f200 */
[----:B------:R-:W-:Y:S01]  /*1d0c0*/  DADD R24, R18, -R10 ;  /* 0x0000000012187229 */ /* 0x000fe2000000080a */
[----:B------:R-:W-:-:S05]  /*1d0d0*/  IMAD.MOV.U32 R19, RZ, RZ, R11 ;  /* 0x000000ffff137224 */ /* 0x000fca00078e000b */
[----:B------:R-:W-:-:S06]  /*1d0e0*/  FSEL R29, |R12|, |R19|, P2 ;  /* 0x400000130c1d7208 */ /* 0x000fcc0001000200 */
[----:B------:R-:W-:Y:S01]  /*1d0f0*/  @P3 LOP3.LUT R29, R19, 0x80000, RZ, 0xfc, !PT ;  /* 0x00080000131d3812 */ /* 0x000fe200078efcff */
[----:B------:R-:W-:Y:S01]  /*1d100*/  DSETP.GEU.AND P1, PT, |R24|, R20, PT ;  /* 0x000000141800722a */ /* 0x000fe20003f2e200 */
[----:B------:R-:W-:-:S03]  /*1d110*/  SEL R10, R18, R10, P2 ;  /* 0x0000000a120a7207 */ /* 0x000fc60001000000 */
        /* <DEDUP_REMOVED lines=8> */
[----:B------:R-:W-:Y:S02]  /*1d1a0*/  @!P1 IMAD.MOV.U32 R15, RZ, RZ, R6 ;  /* 0x000000ffff0f9224 */ /* 0x000fe400078e0006 */
[----:B------:R-:W-:-:S10]  /*1d1b0*/  @!P1 IMAD.MOV.U32 R14, RZ, RZ, R2 ;  /* 0x000000ffff0e9224 */ /* 0x000fd400078e0002 */
.L_x_613:
[----:B------:R-:W-:Y:S05]  /*1d1c0*/  BSYNC.RECONVERGENT B0 ;  /* 0x0000000000007941 */ /* 0x000fea0003800200 */
.L_x_612:
[----:B------:R-:W-:Y:S04]  /*1d1d0*/  BSSY.RECONVERGENT B3, `(.L_x_614) ;  /* 0x000017e000037945 */ /* 0x000fe80003800200 */
[----:B------:R-:W-:Y:S05]  /*1d1e0*/  @!P0 BRA `(.L_x_615) ;  /* 0x0000001400f08947 */ /* 0x000fea0003800000 */
[----:B------:R-:W-:-:S07]  /*1d1f0*/  IMAD.MOV.U32 R12, RZ, RZ, 0x3 ;  /* 0x00000003ff0c7424 */ /* 0x000fce00078e00ff */
.L_x_633:
[----:B0-----:R-:W-:Y:S01]  /*1d200*/  IMAD.IADD R2, R15, 0x1, -R12 ;  /* 0x000000010f027824 */ /* 0x001fe200078e0a0c */
[----:B------:R-:W-:Y:S01]  /*1d210*/  BSSY.RECONVERGENT B4, `(.L_x_616) ;  /* 0x0000176000047945 */ /* 0x000fe20003800200 */
[----:B------:R-:W-:Y:S02]  /*1d220*/  VIADD R19, R14, 0xffffffff ;  /* 0xffffffff0e137836 */ /* 0x000fe40000000000 */
[C---:B------:R-:W-:Y:S01]  /*1d230*/  VIADD R0, R2.reuse, 0x1 ;  /* 0x0000000102007836 */ /* 0x040fe20000000000 */
[----:B------:R-:W-:Y:S02]  /*1d240*/  IABS R6, R2 ;  /* 0x0000000200067213 */ /* 0x000fe40000000000 */
[----:B------:R-:W-:-:S04]  /*1d250*/  ISETP.GT.U32.AND P0, PT, R2, 0x7ffffffe, PT ;  /* 0x7ffffffe0200780c */ /* 0x000fc80003f04070 */
[----:B------:R-:W-:Y:S02]  /*1d260*/  SEL R10, R6, RZ, P0 ;  /* 0x000000ff060a7207 */ /* 0x000fe40000000000 */
[----:B------:R-:W-:Y:S02]  /*1d270*/  SEL R18, R0, 0x1, !P0 ;  /* 0x0000000100127807 */ /* 0x000fe40004000000 */
[----:B------:R-:W-:Y:S01]  /*1d280*/  PLOP3.LUT P0, PT, PT, PT, PT, 0x80, 0x8 ;  /* 0x000000000008781c */ /* 0x000fe20003f0f070 */
[----:B------:R-:W-:Y:S01]  /*1d290*/  IMAD.IADD R11, R19, 0x1, -R10 ;  /* 0x00000001130b7824 */ /* 0x000fe200078e0a0a */
[----:B------:R-:W-:-:S04]  /*1d2a0*/  ISETP.GE.AND P1, PT, R18, R15, PT ;  /* 0x0000000f1200720c */ /* 0x000fc80003f26270 */
[----:B------:R-:W-:-:S13]  /*1d2b0*/  ISETP.LT.OR P1, PT, R11, 0x1, P1 ;  /* 0x000000010b00780c */ /* 0x000fda0000f21670 */
[----:B------:R-:W-:Y:S05]  /*1d2c0*/  @P1 BRA `(.L_x_617) ;  /* 0x0000001400a81947 */ /* 0x000fea0003800000 */
[----:B------:R-:W-:-:S04]  /*1d2d0*/  IMAD R10, R19, R4, R15 ;  /* 0x00000004130a7224 */ /* 0x000fc800078e020f */
[----:B------:R-:W-:-:S04]  /*1d2e0*/  VIADD R10, R10, 0xffffffff ;  /* 0xffffffff0a0a7836 */ /* 0x000fc80000000000 */
[----:B------:R-:W-:-:S06]  /*1d2f0*/  IMAD R48, R10, 0x8, R9 ;  /* 0x000000080a307824 */ /* 0x000fcc00078e0209 */
[----:B------:R-:W5:Y:S01]  /*1d300*/  LDL.64 R48, [R48] ;  /* 0x0000000030307983 */ /* 0x000f620000100a00 */
[----:B------:R-:W-:-:S07]  /*1d310*/  IMAD.MOV.U32 R10, RZ, RZ, R18 ;  /* 0x000000ffff0a7224 */ /* 0x000fce00078e0012 */
.L_x_632:
        /* <DEDUP_REMOVED lines=17> */
[----:B------:R0:W5:Y:S04]  /*1d430*/  LDL.64 R18, [R26] ;  /* 0x000000001a127983 */ /* 0x0001680000100a00 */
[----:B------:R0:W5:Y:S01]  /*1d440*/  LDL.64 R20, [R26+0x1388] ;  /* 0x001388001a147983 */ /* 0x0001620000100a00 */
[C---:B------:R-:W-:Y:S01]  /*1d450*/  ISETP.NE.AND P1, PT, R24.reuse, 0x1, PT ;  /* 0x000000011800780c */ /* 0x040fe20003f25270 */
[----:B------:R-:W-:Y:S01]  /*1d460*/  BSSY.RECONVERGENT B0, `(.L_x_621) ;  /* 0x0000028000007945 */ /* 0x000fe20003800200 */
[----:B------:R-:W-:Y:S01]  /*1d470*/  ISETP.NE.AND P2, PT, R24, RZ, PT ;  /* 0x000000ff1800720c */ /* 0x000fe20003f45270 */
[----:B------:R-:W-:Y:S01]  /*1d480*/  HFMA2 R24, -RZ, RZ, 0, 0 ;  /* 0x00000000ff187431 */ /* 0x000fe200000001ff */
[----:B------:R-:W-:Y:S02]  /*1d490*/  ISETP.EQ.AND P1, PT, R25, RZ, !P1 ;  /* 0x000000ff1900720c */ /* 0x000fe40004f22270 */
[----:B------:R-:W-:-:S02]  /*1d4a0*/  CS2R R22, SRZ ;  /* 0x0000000000167805 */ /* 0x000fc4000001ff00 */
        /* <DEDUP_REMOVED lines=35> */
.L_x_622:
[----:B------:R-:W-:Y:S05]  /*1d6e0*/  BSYNC.RECONVERGENT B0 ;  /* 0x0000000000007941 */ /* 0x000fea0003800200 */
.L_x_621:
        /* <DEDUP_REMOVED lines=10> */
.L_x_620:
        /* <DEDUP_REMOVED lines=29> */
[----:B------:R-:W-:Y:S01]  /*1d960*/  VIADD R22, R31, 0xffffffff ;  /* 0xffffffff1f167836 */ /* 0x000fe20000000000 */
[----:B------:R-:W-:Y:S02]  /*1d970*/  LEA.HI.X R37, R26, UR7, R27, 0x3, P1 ;  /* 0x000000071a257c11 */ /* 0x000fe400088f1c1b */
[----:B------:R-:W3:Y:S04]  /*1d980*/  LDG.E.64 R30, desc[UR4][R24.64+0xb180] ;  /* 0x00b18004181e7981 */ /* 0x000ee8000c1e1b00 */
[----:B------:R-:W3:Y:S01]  /*1d990*/  LDG.E.64 R26, desc[UR4][R40.64+0x5f98] ;  /* 0x005f9804281a7981 */ /* 0x000ee2000c1e1b00 */
[----:B------:R-:W-:-:S03]  /*1d9a0*/  IMAD R52, R22, 0x8, R1 ;  /* 0x0000000816347824 */ /* 0x000fc600078e0201 */
[----:B------:R-:W4:Y:S04]  /*1d9b0*/  LDG.E.64 R28, desc[UR4][R36.64+0xb248] ;  /* 0x00b24804241c7981 */ /* 0x000f28000c1e1b00 */
[----:B------:R-:W4:Y:S04]  /*1d9c0*/  LDG.E.64 R50, desc[UR4][R36.64+0xb180] ;  /* 0x00b1800424327981 */ /* 0x000f28000c1e1b00 */
[----:B------:R-:W4:Y:S04]  /*1d9d0*/  LDL.64 R38, [R52] ;  /* 0x0000000034267983 */ /* 0x000f280000100a00 */
        /* <DEDUP_REMOVED lines=15> */
.L_x_619:
[----:B------:R-:W-:-:S04]  /*1dad0*/  ISETP.NE.AND P1, PT, R24, 0x1, PT ;  /* 0x000000011800780c */ /* 0x000fc80003f25270 */
[----:B------:R-:W-:-:S13]  /*1dae0*/  ISETP.NE.OR P1, PT, R25, 0x1, P1 ;  /* 0x000000011900780c */ /* 0x000fda0000f25670 */
[----:B------:R-:W-:Y:S05]  /*1daf0*/  @P1 BRA `(.L_x_624) ;  /* 0x0000000400c41947 */ /* 0x000fea0003800000 */
[C---:B------:R-:W-:Y:S01]  /*1db00*/  IMAD.IADD R22, R1.reuse, 0x1, R11 ;  /* 0x0000000101167824 */ /* 0x040fe200078e020b */
[----:B------:R-:W0:Y:S01]  /*1db10*/  LDCU.64 UR6, c[0x0][0x3a0] ;  /* 0x00007400ff0677ac */ /* 0x000e220008000a00 */
[----:B------:R-:W-:-:S03]  /*1db20*/  IMAD.IADD R24, R1, 0x1, R15 ;  /* 0x0000000101187824 */ /* 0x000fc600078e020f */
[----:B------:R-:W2:Y:S04]  /*1db30*/  LDL.S8 R18, [R22+0x28b1] ;  /* 0x0028b10016127983 */ /* 0x000ea80000100200 */
[----:B------:R-:W3:Y:S01]  /*1db40*/  LDL.S8 R20, [R24+0x2913] ;  /* 0x0029130018147983 */ /* 0x000ee20000100200 */
[----:B------:R-:W-:-:S03]  /*1db50*/  IMAD.IADD R26, R1, 0x1, R10 ;  /* 0x00000001011a7824 */ /* 0x000fc600078e020a */
[----:B------:R-:W4:Y:S01]  /*1db60*/  LDL.S8 R27, [R22+0x28b0] ;  /* 0x0028b000161b7983 */ /* 0x000f220000100200 */
[----:B------:R-:W-:-:S03]  /*1db70*/  IMAD.IADD R28, R1, 0x1, R14 ;  /* 0x00000001011c7824 */ /* 0x000fc600078e020e */
        /* <DEDUP_REMOVED lines=25> */
[----:B------:R0:W3:Y:S04]  /*1dd10*/  LDG.E.64 R18, desc[UR4][R22.64+0x2710] ;  /* 0x0027100416127981 */ /* 0x0000e8000c1e1b00 */
[----:B------:R-:W3:Y:S04]  /*1dd20*/  LDG.E.64 R24, desc[UR4][R20.64+0x2710] ;  /* 0x0027100414187981 */ /* 0x000ee8000c1e1b00 */
[----:B------:R-:W4:Y:S04]  /*1dd30*/  LDL.64 R36, [R38] ;  /* 0x0000000026247983 */ /* 0x000f280000100a00 */
        /* <DEDUP_REMOVED lines=36> */
[----:B-----5:R-:W-:Y:S05]  /*1df80*/  CALL.REL.NOINC `($__internal_0_$__cuda_sm20_div_rn_f64_full) ;  /* 0x0000020000287944 */ /* 0x020fea0003c00000 */
[----:B------:R-:W-:Y:S02]  /*1df90*/  IMAD.MOV.U32 R54, RZ, RZ, R26 ;  /* 0x000000ffff367224 */ /* 0x000fe400078e001a */
[----:B------:R-:W-:-:S07]  /*1dfa0*/  IMAD.MOV.U32 R55, RZ, RZ, R27 ;  /* 0x000000ffff377224 */ /* 0x000fce00078e001b */
.L_x_626:
[----:B------:R-:W-:Y:S05]  /*1dfb0*/  BSYNC.RECONVERGENT B6 ;  /* 0x0000000000067941 */ /* 0x000fea0003800200 */
.L_x_625:
        /* <DEDUP_REMOVED lines=30> */
.L_x_628:
[----:B------:R-:W-:Y:S05]  /*1e1a0*/  BSYNC.RECONVERGENT B6 ;  /* 0x0000000000067941 */ /* 0x000fea0003800200 */
.L_x_627:
[----:B------:R-:W-:-:S06]  /*1e1b0*/  DSETP.GE.AND P1, PT, R54, R26, PT ;  /* 0x0000001a3600722a */ /* 0x000fcc0003f26000 */
[----:B------:R-:W-:Y:S02]  /*1e1c0*/  FSEL R18, R52, RZ, P1 ;  /* 0x000000ff34127208 */ /* 0x000fe40000800000 */
[----:B------:R-:W-:Y:S02]  /*1e1d0*/  FSEL R19, R53, +QNAN , P1 ;  /* 0x7ff0000035137808 */ /* 0x000fe40000800000 */
[----:B------:R-:W-:Y:S02]  /*1e1e0*/  FSEL R22, R50, RZ, P1 ;  /* 0x000000ff32167208 */ /* 0x000fe40000800000 */
[----:B------:R-:W-:Y:S01]  /*1e1f0*/  FSEL R23, R51, -1.875, P1 ;  /* 0xbff0000033177808 */ /* 0x000fe20000800000 */
[----:B------:R-:W-:Y:S06]  /*1e200*/  BRA `(.L_x_623) ;  /* 0x0000000400047947 */ /* 0x000fec0003800000 */
.L_x_624:
[C---:B------:R-:W-:Y:S01]  /*1e210*/  IADD3 R26, PT, PT, R1.reuse, R11, RZ ;  /* 0x0000000b011a7210 */ /* 0x040fe20007ffe0ff */
[C---:B------:R-:W-:Y:S01]  /*1e220*/  IMAD.IADD R30, R1.reuse, 0x1, R15 ;  /* 0x00000001011e7824 */ /* 0x040fe200078e020f */
[----:B------:R-:W0:Y:S01]  /*1e230*/  LDC.64 R18, c[0x0][0x3a0] ;  /* 0x0000e800ff127b82 */ /* 0x000e220000000a00 */
[C---:B------:R-:W-:Y:S01]  /*1e240*/  IMAD.IADD R28, R1.reuse, 0x1, R10 ;  /* 0x00000001011c7824 */ /* 0x040fe200078e020a */
[----:B------:R-:W1:Y:S01]  /*1e250*/  LDCU.64 UR6, c[0x0][0x3a0] ;  /* 0x00007400ff0677ac */ /* 0x000e620008000a00 */
[----:B------:R-:W2:Y:S04]  /*1e260*/  LDL.S8 R20, [R26+0x28b1] ;  /* 0x0028b1001a147983 */ /* 0x000ea80000100200 */
[----:B------:R-:W3:Y:S04]  /*1e270*/  LDL.S8 R22, [R30+0x2913] ;  /* 0x002913001e167983 */ /* 0x000ee80000100200 */
[----:B------:R4:W3:Y:S01]  /*1e280*/  LDL.S8 R27, [R26+0x28b0] ;  /* 0x0028b0001a1b7983 */ /* 0x0008e20000100200 */
[----:B------:R-:W-:-:S03]  /*1e290*/  IMAD.IADD R36, R1, 0x1, R14 ;  /* 0x0000000101247824 */ /* 0x000fc600078e020e */
[----:B------:R-:W3:Y:S04]  /*1e2a0*/  LDL.S8 R37, [R30+0x2914] ;  /* 0x002914001e257983 */ /* 0x000ee80000100200 */
[----:B------:R-:W3:Y:S04]  /*1e2b0*/  LDL.S8 R29, [R28+0x2914] ;  /* 0x002914001c1d7983 */ /* 0x000ee80000100200 */
[----:B------:R-:W3:Y:S04]  /*1e2c0*/  LDL.S8 R39, [R36+0x28b0] ;  /* 0x0028b00024277983 */ /* 0x000ee80000100200 */
[----:B------:R-:W3:Y:S04]  /*1e2d0*/  LDL.S8 R31, [R28+0x2915] ;  /* 0x002915001c1f7983 */ /* 0x000ee80000100200 */
[----:B------:R-:W3:Y:S01]  /*1e2e0*/  LDL.S8 R41, [R36+0x28af] ;  /* 0x0028af0024297983 */ /* 0x000ee20000100200 */
[----:B------:R-:W-:-:S04]  /*1e2f0*/  ISETP.GT.U32.AND P1, PT, R2, 0x7ffffffe, PT ;  /* 0x7ffffffe0200780c */ /* 0x000fc80003f24070 */
[----:B----4-:R-:W-:Y:S01]  /*1e300*/  SEL R26, R6, RZ, P1 ;  /* 0x000000ff061a7207 */ /* 0x010fe20000800000 */
[----:B--2---:R-:W-:-:S04]  /*1e310*/  IMAD.WIDE R20, R20, 0x19, RZ ;  /* 0x0000001914147825 */ /* 0x004fc800078e02ff */
[----:B---3--:R-:W-:-:S04]  /*1e320*/  IMAD.WIDE R22, R22, 0x19, RZ ;  /* 0x0000001916167825 */ /* 0x008fc800078e02ff */
[----:B------:R-:W-:Y:S01]  /*1e330*/  IMAD.WIDE R20, R27, 0x7d, R20 ;  /* 0x0000007d1b147825 */ /* 0x000fe200078e0214 */
[----:B------:R-:W-:-:S03]  /*1e340*/  SEL R27, R0, 0x1, !P1 ;  /* 0x00000001001b7807 */ /* 0x000fc60004800000 */
[----:B------:R-:W-:Y:S01]  /*1e350*/  IMAD.WIDE R22, R37, 0x7d, R22 ;  /* 0x0000007d25167825 */ /* 0x000fe200078e0216 */
[----:B------:R-:W-:-:S03]  /*1e360*/  LOP3.LUT R27, RZ, R27, RZ, 0x33, !PT ;  /* 0x0000001bff1b7212 */ /* 0x000fc600078e33ff */
[----:B------:R-:W-:Y:S01]  /*1e370*/  IMAD.WIDE R20, R29, 0x5, R20 ;  /* 0x000000051d147825 */ /* 0x000fe200078e0214 */
[----:B------:R-:W-:-:S03]  /*1e380*/  IADD3 R27, PT, PT, R27, R15, R26 ;  /* 0x0000000f1b1b7210 */ /* 0x000fc60007ffe01a */
[----:B------:R-:W-:Y:S01]  /*1e390*/  IMAD.WIDE R22, R39, 0x5, R22 ;  /* 0x0000000527167825 */ /* 0x000fe200078e0216 */
[----:B------:R-:W-:-:S03]  /*1e3a0*/  IADD3 R28, P1, PT, R31, R20, RZ ;  /* 0x000000141f1c7210 */ /* 0x000fc60007f3e0ff */
[----:B0-----:R-:W-:Y:S01]  /*1e3b0*/  IMAD.WIDE R52, R27, 0x8, R18 ;  /* 0x000000081b347825 */ /* 0x001fe200078e0212 */
[----:B------:R-:W-:-:S03]  /*1e3c0*/  IADD3 R20, P2, PT, R41, R22, RZ ;  /* 0x0000001629147210 */ /* 0x000fc60007f5e0ff */
[----:B------:R-:W-:Y:S01]  /*1e3d0*/  VIADD R27, R11, 0xffffffff ;  /* 0xffffffff0b1b7836 */ /* 0x000fe20000000000 */
[----:B------:R-:W-:Y:S01]  /*1e3e0*/  LEA.HI.X.SX32 R21, R31, R21, 0x1, P1 ;  /* 0x000000151f157211 */ /* 0x000fe200008f0eff */
[----:B------:R-:W2:Y:S01]  /*1e3f0*/  LDG.E.64 R18, desc[UR4][R52.64+0x5ea8] ;  /* 0x005ea80434127981 */ /* 0x000ea2000c1e1b00 */
[----:B-1----:R-:W-:Y:S02]  /*1e400*/  LEA R50, P1, R28, UR6, 0x3 ;  /* 0x000000061c327c11 */ /* 0x002fe4000f8218ff */
[----:B------:R-:W-:Y:S02]  /*1e410*/  LEA.HI.X.SX32 R23, R41, R23, 0x1, P2 ;  /* 0x0000001729177211 */ /* 0x000fe400010f0eff */
[----:B------:R-:W-:Y:S02]  /*1e420*/  LEA R40, P2, R20, UR6, 0x3 ;  /* 0x0000000614287c11 */ /* 0x000fe4000f8418ff */
[----:B------:R-:W-:Y:S02]  /*1e430*/  LEA.HI.X R51, R28, UR7, R21, 0x3, P1 ;  /* 0x000000071c337c11 */ /* 0x000fe400088f1c15 */
[----:B------:R-:W-:-:S02]  /*1e440*/  LEA.HI.X R41, R20, UR7, R23, 0x3, P2 ;  /* 0x0000000714297c11 */ /* 0x000fc400090f1c17 */
[----:B------:R-:W3:Y:S04]  /*1e450*/  LDG.E.64 R22, desc[UR4][R52.64+0x6178] ;  /* 0x0061780434167981 */ /* 0x000ee8000c1e1b00 */
[----:B------:R-:W2:Y:S01]  /*1e460*/  LDG.E.64 R20, desc[UR4][R50.64+0x6360] ;  /* 0x0063600432147981 */ /* 0x000ea2000c1e1b00 */
[----:B------:R-:W-:-:S03]  /*1e470*/  IMAD R28, R27, R4, R10 ;  /* 0x000000041b1c7224 */ /* 0x000fc600078e020a */
[----:B------:R-:W3:Y:S01]  /*1e480*/  LDG.E.64 R38, desc[UR4][R50.64+0x76e8] ;  /* 0x0076e80432267981 */ /* 0x000ee2000c1e1b00 */
[----:B------:R-:W-:-:S03]  /*1e490*/  VIADD R28, R28, 0xffffffff ;  /* 0xffffffff1c1c7836 */ /* 0x000fc60000000000 */
[----:B------:R-:W4:Y:S01]  /*1e4a0*/  LDG.E.64 R26, desc[UR4][R40.64+0x6360] ;  /* 0x00636004281a7981 */ /* 0x000f22000c1e1b00 */
[----:B------:R-:W-:-:S03]  /*1e4b0*/  IMAD R54, R28, 0x8, R1 ;  /* 0x000000081c367824 */ /* 0x000fc600078e0201 */
[----:B------:R-:W4:Y:S04]  /*1e4c0*/  LDG.E.64 R36, desc[UR4][R40.64+0x76e8] ;  /* 0x0076e80428247981 */ /* 0x000f28000c1e1b00 */
[----:B------:R-:W4:Y:S04]  /*1e4d0*/  LDL.64 R30, [R54] ;  /* 0x00000000361e7983 */ /* 0x000f280000100a00 */
[----:B------:R-:W4:Y:S01]  /*1e4e0*/  LDL.64 R28, [R54+0x1388] ;  /* 0x00138800361c7983 */ /* 0x000f220000100a00 */
[----:B------:R-:W-:-:S05]  /*1e4f0*/  IMAD.IADD R24, R25, 0x1, -R24 ;  /* 0x0000000119187824 */ /* 0x000fca00078e0a18 */
[----:B------:R-:W-:Y:S01]  /*1e500*/  IABS R24, R24 ;  /* 0x0000001800187213 */ /* 0x000fe20000000000 */
[----:B------:R-:W-:Y:S01]  /*1e510*/  UMOV UR6, 0x64b31d04 ;  /* 0x64b31d0400067882 */ /* 0x000fe20000000000 */
[----:B------:R-:W-:Y:S01]  /*1e520*/  UMOV UR7, 0x3feef3e8 ;  /* 0x3feef3e800077882 */ /* 0x000fe20000000000 */
[----:B--2---:R-:W-:Y:S01]  /*1e530*/  DADD R18, R18, R20 ;  /* 0x0000000012127229 */ /* 0x004fe20000000014 */
[----:B------:R-:W0:Y:S01]  /*1e540*/  I2F.F64 R20, R24 ;  /* 0x0000001800147312 */ /* 0x000e220000201c00 */
[----:B---3--:R-:W-:-:S06]  /*1e550*/  DADD R22, R22, R38 ;  /* 0x0000000016167229 */ /* 0x008fcc0000000026 */
[----:B----4-:R-:W-:Y:S02]  /*1e560*/  DADD R18, R18, R26 ;  /* 0x0000000012127229 */ /* 0x010fe4000000001a */
        /* <DEDUP_REMOVED lines=11> */
.L_x_623:
[----:B------:R-:W-:Y:S05]  /*1e620*/  BSYNC.RECONVERGENT B5 ;  /* 0x0000000000057941 */ /* 0x000fea0003800200 */
.L_x_618:
        /* <DEDUP_REMOVED lines=10> */
[----:B------:R-:W-:Y:S01]  /*1e6d0*/  @P3 LOP3.LUT R29, R23, 0x80000, RZ, 0xfc, !PT ;  /* 0x00080000171d3812 */ /* 0x000fe200078efcff */
[----:B------:R-:W-:Y:S01]  /*1e6e0*/  IMAD.MOV.U32 R23, RZ, RZ, 0x41cdcd64 ;  /* 0x41cdcd64ff177424 */ /* 0x000fe200078e00ff */
[----:B------:R-:W-:Y:S01]  /*1e6f0*/  SEL R24, R22, R27, P2 ;  /* 0x0000001b16187207 */ /* 0x000fe20001000000 */
[----:B------:R-:W-:Y:S02]  /*1e700*/  IMAD.MOV.U32 R22, RZ, RZ, -0x800000 ;  /* 0xff800000ff167424 */ /* 0x000fe400078e00ff */
        /* <DEDUP_REMOVED lines=21> */
.L_x_630:
[----:B------:R-:W-:-:S13]  /*1e860*/  ISETP.GT.AND P1, PT, R11, 0x1, PT ;  /* 0x000000010b00780c */ /* 0x000fda0003f24270 */
[----:B------:R-:W-:Y:S05]  /*1e870*/  @!P1 BREAK.RELIABLE B0 ;  /* 0x0000000000009942 */ /* 0x000fea0003800100 */
[----:B------:R-:W-:Y:S05]  /*1e880*/  @!P1 BRA `(.L_x_617) ;  /* 0x0000000000389947 */ /* 0x000fea0003800000 */
[----:B------:R-:W-:Y:S05]  /*1e890*/  BSYNC.RELIABLE B0 ;  /* 0x0000000000007941 */ /* 0x000fea0003800100 */
.L_x_629:
[----:B------:R-:W-:Y:S02]  /*1e8a0*/  VIADD R10, R10, 0x1 ;  /* 0x000000010a0a7836 */ /* 0x000fe40000000000 */
[----:B------:R-:W-:-:S03]  /*1e8b0*/  VIADD R11, R11, 0xffffffff ;  /* 0xffffffff0b0b7836 */ /* 0x000fc60000000000 */
[----:B------:R-:W-:-:S13]  /*1e8c0*/  ISETP.GE.AND P1, PT, R10, R15, PT ;  /* 0x0000000f0a00720c */ /* 0x000fda0003f26270 */
[----:B------:R-:W-:Y:S05]  /*1e8d0*/  @!P1 BRA `(.L_x_632) ;  /* 0xffffffe800909947 */ /* 0x000fea000383ffff */
[----:B------:R-:W-:Y:S05]  /*1e8e0*/  BRA `(.L_x_617) ;  /* 0x0000000000207947 */ /* 0x000fea0003800000 */
.L_x_631:
        /* <DEDUP_REMOVED lines=8> */
.L_x_617:
[----:B------:R-:W-:Y:S05]  /*1e970*/  BSYNC.RECONVERGENT B4 ;  /* 0x0000000000047941 */ /* 0x000fea0003800200 */
.L_x_616:
[C---:B------:R-:W-:Y:S01]  /*1e980*/  ISETP.LT.U32.AND P1, PT, R12.reuse, 0x20, PT ;  /* 0x000000200c00780c */ /* 0x040fe20003f21070 */
[----:B------:R-:W-:-:S12]  /*1e990*/  VIADD R12, R12, 0x1 ;  /* 0x000000010c0c7836 */ /* 0x000fd80000000000 */
[----:B------:R-:W-:Y:S05]  /*1e9a0*/  @P0 BRA P1, `(.L_x_633) ;  /* 0xffffffe800140947 */ /* 0x000fea000083ffff */
.L_x_615:
[----:B------:R-:W-:Y:S05]  /*1e9b0*/  BSYNC.RECONVERGENT B3 ;  /* 0x0000000000037941 */ /* 0x000fea0003800200 */
.L_x_614:
[----:B0-----:R-:W-:-:S06]  /*1e9c0*/  IADD3 R0, PT, PT, R1, R15, RZ ;  /* 0x0000000f01007210 */ /* 0x001fcc0007ffe0ff */
[----:B------:R-:W5:Y:S01]  /*1e9d0*/  LDL.U8 R0, [R0+0x2914] ;  /* 0x0029140000007983 */ /* 0x000f620000100000 */
[----:B------:R-:W-:Y:S05]  /*1e9e0*/  BRA `(.L_x_634) ;  /* 0xffffffc800f47947 */ /* 0x000fea000383ffff */
.L_x_611:
[----:B------:R-:W-:Y:S05]  /*1e9f0*/  BSYNC.RECONVERGENT B1 ;  /* 0x0000000000017941 */ /* 0x000fea0003800200 */
.L_x_587:
[----:B------:R-:W-:-:S14]  /*1ea00*/  DSETP.GT.AND P0, PT, |R32|, R22, PT ;  /* 0x000000162000722a */ /* 0x000fdc0003f04200 */
[----:B------:R-:W-:Y:S05]  /*1ea10*/  @P0 BRA `(.L_x_586) ;  /* 0x0000001400400947 */ /* 0x000fea0003800000 */
[----:B------:R-:W-:Y:S02]  /*1ea20*/  IMAD R10, R3, 0x8, R1 ;  /* 0x00000008030a7824 */ /* 0x000fe400078e0201 */
[----:B------:R-:W2:Y:S04]  /*1ea30*/  LDL.64 R2, [R13] ;  /* 0x000000000d027983 */ /* 0x000ea80000100a00 */
[----:B------:R-:W3:Y:S01]  /*1ea40*/  LDL.64 R10, [R10+0x1388] ;  /* 0x001388000a0a7983 */ /* 0x000ee20000100a00 */
[----:B------:R-:W-:Y:S01]  /*1ea50*/  ISETP.NE.AND P0, PT, R5, RZ, PT ;  /* 0x000000ff0500720c */ /* 0x000fe20003f05270 */
[----:B------:R-:W-:Y:S01]  /*1ea60*/  BSSY.RECONVERGENT B0, `(.L_x_635) ;  /* 0x0000096000007945 */ /* 0x000fe20003800200 */
[----:B------:R-:W-:Y:S01]  /*1ea70*/  IMAD.MOV.U32 R0, RZ, RZ, RZ ;  /* 0x000000ffff007224 */ /* 0x000fe200078e00ff */
[----:B--2---:R-:W-:-:S02]  /*1ea80*/  DADD R44, R2, R44 ;  /* 0x00000000022c7229 */ /* 0x004fc4000000002c */
        /* <DEDUP_REMOVED lines=12> */
.L_x_639:
[----:B------:R-:W-:-:S05]  /*1eb50*/  IMAD R6, R2, 0x4, R8 ;  /* 0x0000000402067824 */ /* 0x000fca00078e0208 */
[----:B------:R-:W2:Y:S04]  /*1eb60*/  LDL.128 R28, [R6] ;  /* 0x00000000061c7983 */ /* 0x000ea80000100c00 */
[----:B------:R-:W3:Y:S04]  /*1eb70*/  LDL.128 R20, [R6+0x10] ;  /* 0x0000100006147983 */ /* 0x000ee80000100c00 */
[----:B------:R-:W4:Y:S04]  /*1eb80*/  LDL.128 R12, [R6+0x20] ;  /* 0x00002000060c7983 */ /* 0x000f280000100c00 */
[----:B------:R0:W5:Y:S01]  /*1eb90*/  LDL.128 R24, [R6+0x30] ;  /* 0x0000300006187983 */ /* 0x0001620000100c00 */
        /* <DEDUP_REMOVED lines=11> */
[----:B---3--:R-:W-:-:S03]  /*1ec50*/  ISETP.GT.AND P1, PT, R20, RZ, PT ;  /* 0x000000ff1400720c */ /* 0x008fc60003f24270 */
        /* <DEDUP_REMOVED lines=24> */
[C---:B------:R-:W-:Y:S02]  /*1ede0*/  VIADD R0, R6.reuse, 0x1 ;  /* 0x0000000106007836 */ /* 0x040fe40000000000 */
[----:B------:R-:W-:Y:S02]  /*1edf0*/  @!P2 IADD3 R0, PT, PT, R6, RZ, RZ ;  /* 0x000000ff0600a210 */ /* 0x000fe40007ffe0ff */
[----:B------:R-:W-:-:S03]  /*1ee00*/  ISETP.GT.AND P2, PT, R25, RZ, PT ;  /* 0x000000ff1900720c */ /* 0x000fc60003f44270 */
[----:B------:R-:W-:-:S03]  /*1ee10*/  VIADD R6, R0, 0x1 ;  /* 0x0000000100067836 */ /* 0x000fc60000000000 */
[----:B------:R-:W-:Y:S01]  /*1ee20*/  @!P1 IMAD.MOV R6, RZ, RZ, R0 ;  /* 0x000000ffff069224 */ /* 0x000fe200078e0200 */
[----:B------:R-:W-:-:S03]  /*1ee30*/  ISETP.GT.AND P1, PT, R26, RZ, PT ;  /* 0x000000ff1a00720c */ /* 0x000fc60003f24270 */
[----:B------:R-:W-:-:S03]  /*1ee40*/  VIADD R0, R6, 0x1 ;  /* 0x0000000106007836 */ /* 0x000fc60000000000 */
[----:B------:R-:W-:Y:S01]  /*1ee50*/  @!P2 IMAD.MOV R0, RZ, RZ, R6 ;  /* 0x000000ffff00a224 */ /* 0x000fe200078e0206 */
[----:B------:R-:W-:-:S03]  /*1ee60*/  ISETP.GT.AND P2, PT, R27, RZ, PT ;  /* 0x000000ff1b00720c */ /* 0x000fc60003f44270 */
[----:B------:R-:W-:-:S03]  /*1ee70*/  VIADD R6, R0, 0x1 ;  /* 0x0000000100067836 */ /* 0x000fc60000000000 */
[----:B------:R-:W-:Y:S01]  /*1ee80*/  @!P1 IMAD.MOV R6, RZ, RZ, R0 ;  /* 0x000000ffff069224 */ /* 0x000fe200078e0200 */
[----:B------:R-:W-:-:S03]  /*1ee90*/  ISETP.NE.AND P1, PT, R2, R3, PT ;  /* 0x000000030200720c */ /* 0x000fc60003f25270 */
[----:B------:R-:W-:-:S03]  /*1eea0*/  VIADD R0, R6, 0x1 ;  /* 0x0000000106007836 */ /* 0x000fc60000000000 */
[----:B------:R-:W-:-:S07]  /*1eeb0*/  @!P2 IMAD.MOV R0, RZ, RZ, R6 ;  /* 0x000000ffff00a224 */ /* 0x000fce00078e0206 */
[----:B------:R-:W-:Y:S05]  /*1eec0*/  @P1 BRA `(.L_x_639) ;  /* 0xfffffffc00201947 */ /* 0x000fea000383ffff */
.L_x_638:
[----:B------:R-:W-:Y:S05]  /*1eed0*/  BSYNC.RECONVERGENT B1 ;  /* 0x0000000000017941 */ /* 0x000fea0003800200 */
.L_x_637:
        /* <DEDUP_REMOVED lines=40> */
.L_x_641:
[----:B------:R-:W-:Y:S05]  /*1f160*/  BSYNC.RECONVERGENT B1 ;  /* 0x0000000000017941 */ /* 0x000fea0003800200 */
.L_x_640:
        /* <DEDUP_REMOVED lines=16> */
[----:B----4-:R-:W-:-:S04]  /*1f270*/  ISETP.GT.AND P0, PT, R6, RZ, PT ;  /* 0x000000ff0600720c */ /* 0x010fc80003f04270 */
[----:B------:R-:W-:Y:S01]  /*1f280*/  IADD3 R0, PT, PT, R2, 0x1, RZ ;  /* 0x0000000102007810 */ /* 0x000fe20007ffe0ff */
[----:B------:R-:W-:Y:S01]  /*1f290*/  @!P2 IMAD.MOV R0, RZ, RZ, R2 ;  /* 0x000000ffff00a224 */ /* 0x000fe200078e0202 */
[----:B-----5:R-:W-:-:S03]  /*1f2a0*/  ISETP.GT.AND P2, PT, R10, RZ, PT ;  /* 0x000000ff0a00720c */ /* 0x020fc60003f44270 */
[----:B------:R-:W-:-:S04]  /*1f2b0*/  VIADD R2, R0, 0x1 ;  /* 0x0000000100027836 */ /* 0x000fc80000000000 */
[----:B------:R-:W-:-:S04]  /*1f2c0*/  @!P0 IMAD.MOV R2, RZ, RZ, R0 ;  /* 0x000000ffff028224 */ /* 0x000fc800078e0200 */
[----:B------:R-:W-:Y:S02]  /*1f2d0*/  VIADD R0, R2, 0x1 ;  /* 0x0000000102007836 */ /* 0x000fe40000000000 */
[----:B------:R-:W-:-:S07]  /*1f2e0*/  @!P2 IMAD.MOV R0, RZ, RZ, R2 ;  /* 0x000000ffff00a224 */ /* 0x000fce00078e0202 */
.L_x_643:
[----:B------:R-:W-:Y:S05]  /*1f2f0*/  BSYNC.RECONVERGENT B1 ;  /* 0x0000000000017941 */ /* 0x000fea0003800200 */
.L_x_642:
[----:B------:R-:W-:Y:S05]  /*1f300*/  @!P1 BRA `(.L_x_636) ;  /* 0x00000000002c9947 */ /* 0x000fea0003800000 */
[----:B------:R-:W-:-:S07]  /*1f310*/  IMAD.MOV.U32 R2, RZ, RZ, RZ ;  /* 0x000000ffff027224 */ /* 0x000fce00078e00ff */
.L_x_644:
        /* <DEDUP_REMOVED lines=10> */
.L_x_636:
[----:B------:R-:W-:Y:S05]  /*1f3c0*/  BSYNC.RECONVERGENT B0 ;  /* 0x0000000000007941 */ /* 0x000fea0003800200 */
.L_x_635:
[----:B------:R-:W-:Y:S01]  /*1f3d0*/  ISETP.NE.AND P0, PT, R4, RZ, PT ;  /* 0x000000ff0400720c */ /* 0x000fe20003f05270 */
[----:B------:R-:W-:-:S12]  /*1f3e0*/  BSSY.RECONVERGENT B0, `(.L_x_645) ;  /* 0x0000091000007945 */ /* 0x000fd80003800200 */
        /* <DEDUP_REMOVED lines=9> */
.L_x_649:
        /* <DEDUP_REMOVED lines=28> */
[----:B----4-:R-:W-:-:S04]  /*1f640*/  ISETP.GT.AND P1, PT, R12, RZ, PT ;  /* 0x000000ff0c00720c */ /* 0x010fc80003f24270 */
        /* <DEDUP_REMOVED lines=27> */
.L_x_648:
[----:B------:R-:W-:Y:S05]  /*1f800*/  BSYNC.RECONVERGENT B1 ;  /* 0x0000000000017941 */ /* 0x000fea0003800200 */
.L_x_647:
        /* <DEDUP_REMOVED lines=33> */
[C---:B------:R-:W-:Y:S02]  /*1fa20*/  VIADD R0, R3.reuse, 0x1 ;  /* 0x0000000103007836 */ /* 0x040fe40000000000 */
[----:B------:R-:W-:Y:S02]  /*1fa30*/  @!P2 IADD3 R0, PT, PT, R3, RZ, RZ ;  /* 0x000000ff0300a210 */ /* 0x000fe40007ffe0ff */
[----:B------:R-:W-:-:S03]  /*1fa40*/  ISETP.GT.AND P2, PT, R12, RZ, PT ;  /* 0x000000ff0c00720c */ /* 0x000fc60003f44270 */
[----:B------:R-:W-:-:S03]  /*1fa50*/  VIADD R3, R0, 0x1 ;  /* 0x0000000100037836 */ /* 0x000fc60000000000 */
[----:B------:R-:W-:-:S04]  /*1fa60*/  @!P1 IMAD.MOV R3, RZ, RZ, R0 ;  /* 0x000000ffff039224 */ /* 0x000fc800078e0200 */
[----:B------:R-:W-:-:S03]  /*1fa70*/  VIADD R0, R3, 0x1 ;  /* 0x0000000103007836 */ /* 0x000fc60000000000 */
[----:B------:R-:W-:-:S07]  /*1fa80*/  @!P2 IMAD.MOV R0, RZ, RZ, R3 ;  /* 0x000000ffff00a224 */ /* 0x000fce00078e0203 */
.L_x_651:
[----:B------:R-:W-:Y:S05]  /*1fa90*/  BSYNC.RECONVERGENT B1 ;  /* 0x0000000000017941 */ /* 0x000fea0003800200 */
.L_x_650:
        /* <DEDUP_REMOVED lines=24> */
.L_x_653:
[----:B------:R-:W-:Y:S05]  /*1fc20*/  BSYNC.RECONVERGENT B1 ;  /* 0x0000000000017941 */ /* 0x000fea0003800200 */
.L_x_652:
[----:B------:R-:W-:Y:S05]  /*1fc30*/  @!P1 BRA `(.L_x_646) ;  /* 0x00000000002c9947 */ /* 0x000fea0003800000 */
[----:B------:R-:W-:-:S07]  /*1fc40*/  IMAD.MOV.U32 R3, RZ, RZ, RZ ;  /* 0x000000ffff037224 */ /* 0x000fce00078e00ff */
.L_x_654:
        /* <DEDUP_REMOVED lines=10> */
.L_x_646:
[----:B------:R-:W-:Y:S05]  /*1fcf0*/  BSYNC.RECONVERGENT B0 ;  /* 0x0000000000007941 */ /* 0x000fea0003800200 */
.L_x_645:
        /* <DEDUP_REMOVED lines=30> */
.L_x_656:
[----:B------:R-:W-:Y:S05]  /*1fee0*/  BSYNC.RECONVERGENT B1 ;  /* 0x0000000000017941 */ /* 0x000fea0003800200 */
.L_x_655:
[----:B------:R-:W-:Y:S01]  /*1fef0*/  UMOV UR6, 0x66666666 ;  /* 0x6666666600067882 */ /* 0x000fe20000000000 */
[----:B------:R-:W-:Y:S02]  /*1ff00*/  UMOV UR7, 0x40711266 ;  /* 0x4071126600077882 */ /* 0x000fe40000000000 */
[----:B------:R-:W-:-:S11]  /*1ff10*/  DADD R42, R26, -UR6 ;  /* 0x800000061a2a7e29 */ /* 0x000fd60008000000 */
.L_x_586:
[----:B------:R-:W-:Y:S05]  /*1ff20*/  BSYNC.RECONVERGENT B2 ;  /* 0x0000000000027941 */ /* 0x000fea0003800200 */
.L_x_585:
[----:B------:R-:W-:Y:S05]  /*1ff30*/  WARPSYNC.ALL ;  /* 0x0000000000007948 */ /* 0x000fea0003800000 */
[----:B------:R-:W0:Y:S01]  /*1ff40*/  S2R R7, SR_CTAID.X ;  /* 0x0000000000077919 */ /* 0x000e220000002500 */
[----:B-1----:R-:W1:Y:S01]  /*1ff50*/  LDC.64 R2, c[0x0][0x390] ;  /* 0x0000e400ff027b82 */ /* 0x002e620000000a00 */
[----:B------:R-:W0:Y:S01]  /*1ff60*/  LDCU UR6, c[0x0][0x360] ;  /* 0x00006c00ff0677ac */ /* 0x000e220008000800 */
[----:B------:R-:W-:Y:S01]  /*1ff70*/  DSETP.GEU.AND P0, PT, R42, RZ, PT ;  /* 0x000000ff2a00722a */ /* 0x000fe20003f0e000 */
[----:B------:R-:W0:Y:S01]  /*1ff80*/  S2R R0, SR_TID.X ;  /* 0x0000000000007919 */ /* 0x000e220000002100 */
[----:B------:R-:W-:Y:S01]  /*1ff90*/  BSSY.RECONVERGENT B0, `(.L_x_657) ;  /* 0x0000014000007945 */ /* 0x000fe20003800200 */
[----:B------:R-:W-:-:S03]  /*1ffa0*/  IMAD.MOV.U32 R6, RZ, RZ, 0x3 ;  /* 0x00000003ff067424 */ /* 0x000fc600078e00ff */
[----:B------:R-:W-:Y:S02]  /*1ffb0*/  FSEL R4, R42, RZ, P0 ;  /* 0x000000ff2a047208 */ /* 0x000fe40000000000 */
[----:B------:R-:W-:Y:S01]  /*1ffc0*/  FSEL R5, R43, RZ, P0 ;  /* 0x000000ff2b057208 */ /* 0x000fe20000000000 */
[----:B0-----:R-:W-:Y:S02]  /*1ffd0*/  IMAD R7, R7, UR6, R0 ;  /* 0x0000000607077c24 */ /* 0x001fe4000f8e0200 */
[----:B------:R-:W-:Y:S02]  /*1ffe0*/  IMAD.MOV.U32 R0, RZ, RZ, RZ ;  /* 0x000000ffff007224 */ /* 0x000fe400078e00ff */
[----:B-1----:R-:W-:-:S04]  /*1fff0*/  IMAD.WIDE R2, R7, 0x8, R2 ;  /* 0x0000000807027825 */ /* 0x002fc800078e0202 */
[----:B------:R-:W-:Y:S01]  /*20000*/  IMAD.MOV.U32 R7, RZ, RZ, -0x1 ;  /* 0xffffffffff077424 */ /* 0x000fe200078e00ff */
[----:B------:R0:W-:Y:S06]  /*20010*/  STG.E.64 desc[UR4][R2.64], R4 ;  /* 0x0000000402007986 */ /* 0x0001ec000c101b04 */
.L_x_658:
[----:B0-----:R-:W-:-:S05]  /*20020*/  IMAD.IADD R4, R1, 0x1, R0 ;  /* 0x0000000101047824 */ /* 0x001fca00078e0200 */
[----:B------:R-:W2:Y:S01]  /*20030*/  LDL.U8 R2, [R4+0x515e] ;  /* 0x00515e0004027983 */ /* 0x000ea20000100000 */
[C---:B------:R-:W-:Y:S01]  /*20040*/  VIADD R3, R6.reuse, 0x1 ;  /* 0x0000000106037836 */ /* 0x040fe20000000000 */
[----:B------:R-:W-:Y:S01]  /*20050*/  PRMT R35, R6, 0x7610, R35 ;  /* 0x0000761006237816 */ /* 0x000fe20000000023 */
[----:B------:R-:W-:Y:S02]  /*20060*/  IMAD.MOV.U32 R34, RZ, RZ, R7 ;  /* 0x000000ffff227224 */ /* 0x000fe400078e0007 */
[----:B------:R-:W-:Y:S01]  /*20070*/  VIADD R7, R7, 0x1 ;  /* 0x0000000107077836 */ /* 0x000fe20000000000 */
[----:B------:R-:W-:Y:S02]  /*20080*/  PRMT R6, R3, 0x7610, R6 ;  /* 0x0000761003067816 */ /* 0x000fe40000000006 */
[----:B--2---:R-:W-:Y:S02]  /*20090*/  ISETP.NE.AND P0, PT, R2, RZ, PT ;  /* 0x000000ff0200720c */ /* 0x004fe40003f05270 */
[----:B------:R-:W-:Y:S01]  /*200a0*/  MOV R2, R0 ;  /* 0x0000000000027202 */ /* 0x000fe20000000f00 */
[----:B------:R-:W-:-:S10]  /*200b0*/  VIADD R0, R0, 0x1 ;  /* 0x0000000100007836 */ /* 0x000fd40000000000 */
[----:B------:R-:W-:Y:S05]  /*200c0*/  @P0 BRA `(.L_x_658) ;  /* 0xfffffffc00d40947 */ /* 0x000fea000383ffff */
[----:B------:R-:W-:Y:S05]  /*200d0*/  BSYNC.RECONVERGENT B0 ;  /* 0x0000000000007941 */ /* 0x000fea0003800200 */
.L_x_657:
[----:B------:R-:W-:Y:S01]  /*200e0*/  BSSY.RECONVERGENT B0, `(.L_x_659) ;  /* 0x0000008000007945 */ /* 0x000fe20003800200 */
[----:B------:R-:W-:-:S07]  /*200f0*/  IMAD.MOV.U32 R0, RZ, RZ, RZ ;  /* 0x000000ffff007224 */ /* 0x000fce00078e00ff */
.L_x_660:
[----:B------:R-:W-:-:S06]  /*20100*/  IMAD.IADD R3, R1, 0x1, R0 ;  /* 0x0000000101037824 */ /* 0x000fcc00078e0200 */
[----:B------:R-:W2:Y:S01]  /*20110*/  LDL.U8 R3, [R3+0x5178] ;  /* 0x0051780003037983 */ /* 0x000ea20000100000 */
[----:B------:R-:W-:Y:S02]  /*20120*/  IMAD.MOV.U32 R4, RZ, RZ, R0 ;  /* 0x000000ffff047224 */ /* 0x000fe400078e0000 */
[----:B------:R-:W-:Y:S01]  /*20130*/  VIADD R0, R0, 0x1 ;  /* 0x0000000100007836 */ /* 0x000fe20000000000 */
[----:B--2---:R-:W-:-:S13]  /*20140*/  ISETP.NE.AND P0, PT, R3, RZ, PT ;  /* 0x000000ff0300720c */ /* 0x004fda0003f05270 */
[----:B------:R-:W-:Y:S05]  /*20150*/  @P0 BRA `(.L_x_660) ;  /* 0xfffffffc00e80947 */ /* 0x000fea000383ffff */
[----:B------:R-:W-:Y:S05]  /*20160*/  BSYNC.RECONVERGENT B0 ;  /* 0x0000000000007941 */ /* 0x000fea0003800200 */
.L_x_659:
[----:B------:R-:W-:Y:S01]  /*20170*/  ISETP.NE.AND P0, PT, R2, RZ, PT ;  /* 0x000000ff0200720c */ /* 0x000fe20003f05270 */
[----:B------:R-:W-:Y:S01]  /*20180*/  BSSY.RECONVERGENT B0, `(.L_x_661) ;  /* 0x00000f9000007945 */ /* 0x000fe20003800200 */
[----:B------:R-:W-:-:S11]  /*20190*/  VIADD R33, R4, 0xffffffff ;  /* 0xffffffff04217836 */ /* 0x000fd60000000000 */
        /* <DEDUP_REMOVED lines=8> */
.L_x_701:
        /* <DEDUP_REMOVED lines=15> */
.L_x_667:
[----:B------:R-:W-:-:S13]  /*20310*/  ISETP.NE.AND P0, PT, R5, 0x33, PT ;  /* 0x000000330500780c */ /* 0x000fda0003f05270 */
[----:B------:R-:W-:Y:S05]  /*20320*/  @!P0 BRA `(.L_x_672) ;  /* 0x0000000000688947 */ /* 0x000fea0003800000 */
[----:B------:R-:W-:-:S13]  /*20330*/  ISETP.NE.AND P0, PT, R5, 0x41, PT ;  /* 0x000000410500780c */ /* 0x000fda0003f05270 */
[----:B------:R-:W-:Y:S05]  /*20340*/  @!P0 BRA `(.L_x_668) ;  /* 0x0000000000648947 */ /* 0x000fea0003800000 */
[----:B------:R-:W-:-:S13]  /*20350*/  ISETP.NE.AND P0, PT, R5, 0x43, PT ;  /* 0x000000430500780c */ /* 0x000fda0003f05270 */
[----:B------:R-:W-:Y:S05]  /*20360*/  @!P0 BRA `(.L_x_669) ;  /* 0x0000000000408947 */ /* 0x000fea0003800000 */
[----:B------:R-:W-:Y:S05]  /*20370*/  BRA `(.L_x_671) ;  /* 0x0000000000447947 */ /* 0x000fea0003800000 */
.L_x_666:
        /* <DEDUP_REMOVED lines=9> */
.L_x_673:
[----:B------:R-:W-:-:S13]  /*20410*/  ISETP.NE.AND P0, PT, R5, 0x74, PT ;  /* 0x000000740500780c */ /* 0x000fda0003f05270 */
[----:B------:R-:W-:Y:S05]  /*20420*/  @!P0 BRA `(.L_x_672) ;  /* 0x0000000000288947 */ /* 0x000fea0003800000 */
[----:B------:R-:W-:-:S13]  /*20430*/  ISETP.NE.AND P0, PT, R5, 0x67, PT ;  /* 0x000000670500780c */ /* 0x000fda0003f05270 */
[----:B------:R-:W-:Y:S05]  /*20440*/  @!P0 BRA `(.L_x_670) ;  /* 0x0000000000188947 */ /* 0x000fea0003800000 */
[----:B------:R-:W-:-:S13]  /*20450*/  ISETP.NE.AND P0, PT, R5, 0x63, PT ;  /* 0x000000630500780c */ /* 0x000fda0003f05270 */
[----:B------:R-:W-:Y:S05]  /*20460*/  @P0 BRA `(.L_x_671) ;  /* 0x0000000000080947 */ /* 0x000fea0003800000 */
.L_x_669:
[----:B------:R-:W-:Y:S01]  /*20470*/  IMAD.MOV.U32 R3, RZ, RZ, 0x1 ;  /* 0x00000001ff037424 */ /* 0x000fe200078e00ff */
[----:B------:R-:W-:Y:S06]  /*20480*/  BRA `(.L_x_668) ;  /* 0x0000000000147947 */ /* 0x000fec0003800000 */
.L_x_671:
[----:B------:R-:W-:Y:S01]  /*20490*/  IMAD.MOV.U32 R3, RZ, RZ, 0x4 ;  /* 0x00000004ff037424 */ /* 0x000fe200078e00ff */
[----:B------:R-:W-:Y:S06]  /*204a0*/  BRA `(.L_x_668) ;  /* 0x00000000000c7947 */ /* 0x000fec0003800000 */
.L_x_670:
[----:B------:R-:W-:Y:S01]  /*204b0*/  IMAD.MOV.U32 R3, RZ, RZ, 0x2 ;  /* 0x00000002ff037424 */ /* 0x000fe200078e00ff */
[----:B------:R-:W-:Y:S06]  /*204c0*/  BRA `(.L_x_668) ;  /* 0x0000000000047947 */ /* 0x000fec0003800000 */
.L_x_672:
[----:B------:R-:W-:-:S07]  /*204d0*/  IMAD.MOV.U32 R3, RZ, RZ, 0x3 ;  /* 0x00000003ff037424 */ /* 0x000fce00078e00ff */
.L_x_668:
[----:B------:R-:W-:Y:S05]  /*204e0*/  BSYNC.RECONVERGENT B2 ;  /* 0x0000000000027941 */ /* 0x000fea0003800200 */
.L_x_665:
        /* <DEDUP_REMOVED lines=15> */
.L_x_676:
[----:B------:R-:W-:-:S13]  /*205e0*/  ISETP.NE.AND P0, PT, R7, 0x33, PT ;  /* 0x000000330700780c */ /* 0x000fda0003f05270 */
[----:B------:R-:W-:Y:S05]  /*205f0*/  @!P0 BRA `(.L_x_681) ;  /* 0x0000000000508947 */ /* 0x000fea0003800000 */
[----:B------:R-:W-:-:S13]  /*20600*/  ISETP.NE.AND P0, PT, R7, 0x41, PT ;  /* 0x000000410700780c */ /* 0x000fda0003f05270 */
[----:B------:R-:W-:Y:S05]  /*20610*/  @!P0 BRA `(.L_x_677) ;  /* 0x0000000000648947 */ /* 0x000fea0003800000 */
[----:B------:R-:W-:-:S13]  /*20620*/  ISETP.NE.AND P0, PT, R7, 0x43, PT ;  /* 0x000000430700780c */ /* 0x000fda0003f05270 */
[----:B------:R-:W-:Y:S05]  /*20630*/  @!P0 BRA `(.L_x_678) ;  /* 0x0000000000588947 */ /* 0x000fea0003800000 */
[----:B------:R-:W-:Y:S05]  /*20640*/  BRA `(.L_x_680) ;  /* 0x0000000000447947 */ /* 0x000fea0003800000 */
.L_x_675:
        /* <DEDUP_REMOVED lines=9> */
.L_x_682:
[----:B------:R-:W-:-:S13]  /*206e0*/  ISETP.NE.AND P0, PT, R7, 0x63, PT ;  /* 0x000000630700780c */ /* 0x000fda0003f05270 */
[----:B------:R-:W-:Y:S05]  /*206f0*/  @!P0 BRA `(.L_x_678) ;  /* 0x0000000000288947 */ /* 0x000fea0003800000 */
[----:B------:R-:W-:-:S13]  /*20700*/  ISETP.NE.AND P0, PT, R7, 0x67, PT ;  /* 0x000000670700780c */ /* 0x000fda0003f05270 */
[----:B------:R-:W-:Y:S05]  /*20710*/  @!P0 BRA `(.L_x_679) ;  /* 0x0000000000188947 */ /* 0x000fea0003800000 */
[----:B------:R-:W-:-:S13]  /*20720*/  ISETP.NE.AND P0, PT, R7, 0x74, PT ;  /* 0x000000740700780c */ /* 0x000fda0003f05270 */
[----:B------:R-:W-:Y:S05]  /*20730*/  @P0 BRA `(.L_x_680) ;  /* 0x0000000000080947 */ /* 0x000fea0003800000 */
.L_x_681:
[----:B------:R-:W-:Y:S01]  /*20740*/  IMAD.MOV.U32 R5, RZ, RZ, 0x3 ;  /* 0x00000003ff057424 */ /* 0x000fe200078e00ff */
[----:B------:R-:W-:Y:S06]  /*20750*/  BRA `(.L_x_677) ;  /* 0x0000000000147947 */ /* 0x000fec0003800000 */
.L_x_680:
[----:B------:R-:W-:Y:S01]  /*20760*/  IMAD.MOV.U32 R5, RZ, RZ, 0x4 ;  /* 0x00000004ff057424 */ /* 0x000fe200078e00ff */
[----:B------:R-:W-:Y:S06]  /*20770*/  BRA `(.L_x_677) ;  /* 0x00000000000c7947 */ /* 0x000fec0003800000 */
.L_x_679:
[----:B------:R-:W-:Y:S01]  /*20780*/  IMAD.MOV.U32 R5, RZ, RZ, 0x2 ;  /* 0x00000002ff057424 */ /* 0x000fe200078e00ff */
[----:B------:R-:W-:Y:S06]  /*20790*/  BRA `(.L_x_677) ;  /* 0x0000000000047947 */ /* 0x000fec0003800000 */
.L_x_678:
[----:B------:R-:W-:-:S07]  /*207a0*/  IMAD.MOV.U32 R5, RZ, RZ, 0x1 ;  /* 0x00000001ff057424 */ /* 0x000fce00078e00ff */
.L_x_677:
[----:B------:R-:W-:Y:S05]  /*207b0*/  BSYNC.RECONVERGENT B2 ;  /* 0x0000000000027941 */ /* 0x000fea0003800200 */
.L_x_674:
        /* <DEDUP_REMOVED lines=15> */
.L_x_685:
[----:B------:R-:W-:-:S13]  /*208b0*/  ISETP.NE.AND P0, PT, R7, 0x33, PT ;  /* 0x000000330700780c */ /* 0x000fda0003f05270 */
[----:B------:R-:W-:Y:S05]  /*208c0*/  @!P0 BRA `(.L_x_690) ;  /* 0x0000000000508947 */ /* 0x000fea0003800000 */
[----:B------:R-:W-:-:S13]  /*208d0*/  ISETP.NE.AND P0, PT, R7, 0x41, PT ;  /* 0x000000410700780c */ /* 0x000fda0003f05270 */
[----:B------:R-:W-:Y:S05]  /*208e0*/  @!P0 BRA `(.L_x_686) ;  /* 0x0000000000648947 */ /* 0x000fea0003800000 */
[----:B------:R-:W-:-:S13]  /*208f0*/  ISETP.NE.AND P0, PT, R7, 0x43, PT ;  /* 0x000000430700780c */ /* 0x000fda0003f05270 */
[----:B------:R-:W-:Y:S05]  /*20900*/  @!P0 BRA `(.L_x_687) ;  /* 0x0000000000588947 */ /* 0x000fea0003800000 */
[----:B------:R-:W-:Y:S05]  /*20910*/  BRA `(.L_x_689) ;  /* 0x0000000000447947 */ /* 0x000fea0003800000 */
.L_x_684:
        /* <DEDUP_REMOVED lines=9> */
.L_x_691:
[----:B------:R-:W-:-:S13]  /*209b0*/  ISETP.NE.AND P0, PT, R7, 0x63, PT ;  /* 0x000000630700780c */ /* 0x000fda0003f05270 */
[----:B------:R-:W-:Y:S05]  /*209c0*/  @!P0 BRA `(.L_x_687) ;  /* 0x0000000000288947 */ /* 0x000fea0003800000 */
[----:B------:R-:W-:-:S13]  /*209d0*/  ISETP.NE.AND P0, PT, R7, 0x67, PT ;  /* 0x000000670700780c */ /* 0x000fda0003f05270 */
[----:B------:R-:W-:Y:S05]  /*209e0*/  @!P0 BRA `(.L_x_688) ;  /* 0x0000000000188947 */ /* 0x000fea0003800000 */
[----:B------:R-:W-:-:S13]  /*209f0*/  ISETP.NE.AND P0, PT, R7, 0x74, PT ;  /* 0x000000740700780c */ /* 0x000fda0003f05270 */
[----:B------:R-:W-:Y:S05]  /*20a00*/  @P0 BRA `(.L_x_689) ;  /* 0x0000000000080947 */ /* 0x000fea0003800000 */
.L_x_690:
[----:B------:R-:W-:Y:S01]  /*20a10*/  IMAD.MOV.U32 R3, RZ, RZ, 0x3 ;  /* 0x00000003ff037424 */ /* 0x000fe200078e00ff */
[----:B------:R-:W-:Y:S06]  /*20a20*/  BRA `(.L_x_686) ;  /* 0x0000000000147947 */ /* 0x000fec0003800000 */
.L_x_689:
[----:B------:R-:W-:Y:S01]  /*20a30*/  IMAD.MOV.U32 R3, RZ, RZ, 0x4 ;  /* 0x00000004ff037424 */ /* 0x000fe200078e00ff */
[----:B------:R-:W-:Y:S06]  /*20a40*/  BRA `(.L_x_686) ;  /* 0x00000000000c7947 */ /* 0x000fec0003800000 */
.L_x_688:
[----:B------:R-:W-:Y:S01]  /*20a50*/  IMAD.MOV.U32 R3, RZ, RZ, 0x2 ;  /* 0x00000002ff037424 */ /* 0x000fe200078e00ff */
[----:B------:R-:W-:Y:S06]  /*20a60*/  BRA `(.L_x_686) ;  /* 0x0000000000047947 */ /* 0x000fec0003800000 */
.L_x_687:
[----:B------:R-:W-:-:S07]  /*20a70*/  IMAD.MOV.U32 R3, RZ, RZ, 0x1 ;  /* 0x00000001ff037424 */ /* 0x000fce00078e00ff */
.L_x_686:
[----:B------:R-:W-:Y:S05]  /*20a80*/  BSYNC.RECONVERGENT B2 ;  /* 0x0000000000027941 */ /* 0x000fea0003800200 */
.L_x_683:
        /* <DEDUP_REMOVED lines=15> */
.L_x_694:
[----:B------:R-:W-:-:S13]  /*20b80*/  ISETP.NE.AND P0, PT, R7, 0x33, PT ;  /* 0x000000330700780c */ /* 0x000fda0003f05270 */
[----:B------:R-:W-:Y:S05]  /*20b90*/  @!P0 BRA `(.L_x_699) ;  /* 0x0000000000508947 */ /* 0x000fea0003800000 */
[----:B------:R-:W-:-:S13]  /*20ba0*/  ISETP.NE.AND P0, PT, R7, 0x41, PT ;  /* 0x000000410700780c */ /* 0x000fda0003f05270 */
[----:B------:R-:W-:Y:S05]  /*20bb0*/  @!P0 BRA `(.L_x_695) ;  /* 0x0000000000648947 */ /* 0x000fea0003800000 */
[----:B------:R-:W-:-:S13]  /*20bc0*/  ISETP.NE.AND P0, PT, R7, 0x43, PT ;  /* 0x000000430700780c */ /* 0x000fda0003f05270 */
[----:B------:R-:W-:Y:S05]  /*20bd0*/  @!P0 BRA `(.L_x_696) ;  /* 0x0000000000588947 */ /* 0x000fea0003800000 */
[----:B------:R-:W-:Y:S05]  /*20be0*/  BRA `(.L_x_698) ;  /* 0x0000000000447947 */ /* 0x000fea0003800000 */
.L_x_693:
        /* <DEDUP_REMOVED lines=9> */
.L_x_700:
[----:B------:R-:W-:-:S13]  /*20c80*/  ISETP.NE.AND P0, PT, R7, 0x63, PT ;  /* 0x000000630700780c */ /* 0x000fda0003f05270 */
[----:B------:R-:W-:Y:S05]  /*20c90*/  @!P0 BRA `(.L_x_696) ;  /* 0x0000000000288947 */ /* 0x000fea0003800000 */
[----:B------:R-:W-:-:S13]  /*20ca0*/  ISETP.NE.AND P0, PT, R7, 0x67, PT ;  /* 0x000000670700780c */ /* 0x000fda0003f05270 */
[----:B------:R-:W-:Y:S05]  /*20cb0*/  @!P0 BRA `(.L_x_697) ;  /* 0x0000000000188947 */ /* 0x000fea0003800000 */
[----:B------:R-:W-:-:S13]  /*20cc0*/  ISETP.NE.AND P0, PT, R7, 0x74, PT ;  /* 0x000000740700780c */ /* 0x000fda0003f05270 */
[----:B------:R-:W-:Y:S05]  /*20cd0*/  @P0 BRA `(.L_x_698) ;  /* 0x0000000000080947 */ /* 0x000fea0003800000 */
.L_x_699:
[----:B------:R-:W-:Y:S01]  /*20ce0*/  IMAD.MOV.U32 R5, RZ, RZ, 0x3 ;  /* 0x00000003ff057424 */ /* 0x000fe200078e00ff */
[----:B------:R-:W-:Y:S06]  /*20cf0*/  BRA `(.L_x_695) ;  /* 0x0000000000147947 */ /* 0x000fec0003800000 */
.L_x_698:
[----:B------:R-:W-:Y:S01]  /*20d00*/  IMAD.MOV.U32 R5, RZ, RZ, 0x4 ;  /* 0x00000004ff057424 */ /* 0x000fe200078e00ff */
[----:B------:R-:W-:Y:S06]  /*20d10*/  BRA `(.L_x_695) ;  /* 0x00000000000c7947 */ /* 0x000fec0003800000 */
.L_x_697:
[----:B------:R-:W-:Y:S01]  /*20d20*/  IMAD.MOV.U32 R5, RZ, RZ, 0x2 ;  /* 0x00000002ff057424 */ /* 0x000fe200078e00ff */
[----:B------:R-:W-:Y:S06]  /*20d30*/  BRA `(.L_x_695) ;  /* 0x0000000000047947 */ /* 0x000fec0003800000 */
.L_x_696:
[----:B------:R-:W-:-:S07]  /*20d40*/  IMAD.MOV.U32 R5, RZ, RZ, 0x1 ;  /* 0x00000001ff057424 */ /* 0x000fce00078e00ff */
.L_x_695:
[----:B------:R-:W-:Y:S05]  /*20d50*/  BSYNC.RECONVERGENT B2 ;  /* 0x0000000000027941 */ /* 0x000fea0003800200 */
.L_x_692:
[----:B------:R0:W-:Y:S01]  /*20d60*/  STL.U8 [R10+0x2917], R5 ;  /* 0x002917050a007387 */ /* 0x0001e20000100000 */
[C---:B------:R-:W-:Y:S02]  /*20d70*/  VIADD R3, R0.reuse, 0x3 ;  /* 0x0000000300037836 */ /* 0x040fe40000000000 */
[----:B------:R-:W-:-:S03]  /*20d80*/  VIADD R0, R0, 0x4 ;  /* 0x0000000400007836 */ /* 0x000fc60000000000 */
[----:B------:R-:W-:-:S13]  /*20d90*/  ISETP.NE.AND P0, PT, R3, R6, PT ;  /* 0x000000060300720c */ /* 0x000fda0003f05270 */
[----:B0-----:R-:W-:Y:S05]  /*20da0*/  @P0 BRA `(.L_x_701) ;  /* 0xfffffff4001c0947 */ /* 0x001fea000383ffff */
.L_x_664:
[----:B------:R-:W-:Y:S05]  /*20db0*/  BSYNC.RECONVERGENT B1 ;  /* 0x0000000000017941 */ /* 0x000fea0003800200 */
.L_x_663:
[----:B------:R-:W-:-:S13]  /*20dc0*/  ISETP.NE.AND P0, PT, R8, RZ, PT ;  /* 0x000000ff0800720c */ /* 0x000fda0003f05270 */
[----:B------:R-:W-:Y:S05]  /*20dd0*/  @!P0 BRA `(.L_x_662) ;  /* 0x0000000000cc8947 */ /* 0x000fea0003800000 */
[----:B------:R-:W-:-:S07]  /*20de0*/  IMAD.MOV.U32 R3, RZ, RZ, RZ ;  /* 0x000000ffff037224 */ /* 0x000fce00078e00ff */
.L_x_711:
[----:B0-----:R-:W-:-:S05]  /*20df0*/  IMAD.IADD R6, R1, 0x1, R0 ;  /* 0x0000000101067824 */ /* 0x001fca00078e0200 */
[----:B------:R-:W2:Y:S01]  /*20e00*/  LDL.U8 R7, [R6+0x515d] ;  /* 0x00515d0006077983 */ /* 0x000ea20000100000 */
[----:B------:R-:W-:Y:S01]  /*20e10*/  IADD3 R3, PT, PT, R3, 0x1, RZ ;  /* 0x0000000103037810 */ /* 0x000fe20007ffe0ff */
[----:B------:R-:W-:Y:S01]  /*20e20*/  BSSY.RECONVERGENT B1, `(.L_x_702) ;  /* 0x000002b000017945 */ /* 0x000fe20003800200 */
[----:B------:R-:W-:Y:S02]  /*20e30*/  PRMT R5, RZ, 0x7610, R5 ;  /* 0x00007610ff057816 */ /* 0x000fe40000000005 */
        /* <DEDUP_REMOVED lines=12> */
.L_x_704:
[----:B------:R-:W-:-:S13]  /*20f00*/  ISETP.NE.AND P1, PT, R7, 0x33, PT ;  /* 0x000000330700780c */ /* 0x000fda0003f25270 */
[----:B------:R-:W-:Y:S05]  /*20f10*/  @!P1 BRA `(.L_x_709) ;  /* 0x0000000000509947 */ /* 0x000fea0003800000 */
[----:B------:R-:W-:-:S13]  /*20f20*/  ISETP.NE.AND P1, PT, R7, 0x41, PT ;  /* 0x000000410700780c */ /* 0x000fda0003f25270 */
[----:B------:R-:W-:Y:S05]  /*20f30*/  @!P1 BRA `(.L_x_705) ;  /* 0x0000000000649947 */ /* 0x000fea0003800000 */
[----:B------:R-:W-:-:S13]  /*20f40*/  ISETP.NE.AND P1, PT, R7, 0x43, PT ;  /* 0x000000430700780c */ /* 0x000fda0003f25270 */
[----:B------:R-:W-:Y:S05]  /*20f50*/  @!P1 BRA `(.L_x_706) ;  /* 0x0000000000589947 */ /* 0x000fea0003800000 */
[----:B------:R-:W-:Y:S05]  /*20f60*/  BRA `(.L_x_708) ;  /* 0x0000000000447947 */ /* 0x000fea0003800000 */
.L_x_703:
        /* <DEDUP_REMOVED lines=9> */
.L_x_710:
[----:B------:R-:W-:-:S13]  /*21000*/  ISETP.NE.AND P1, PT, R7, 0x63, PT ;  /* 0x000000630700780c */ /* 0x000fda0003f25270 */
[----:B------:R-:W-:Y:S05]  /*21010*/  @!P1 BRA `(.L_x_706) ;  /* 0x0000000000289947 */ /* 0x000fea0003800000 */
[----:B------:R-:W-:-:S13]  /*21020*/  ISETP.NE.AND P1, PT, R7, 0x67, PT ;  /* 0x000000670700780c */ /* 0x000fda0003f25270 */
[----:B------:R-:W-:Y:S05]  /*21030*/  @!P1 BRA `(.L_x_707) ;  /* 0x0000000000189947 */ /* 0x000fea0003800000 */
[----:B------:R-:W-:-:S13]  /*21040*/  ISETP.NE.AND P1, PT, R7, 0x74, PT ;  /* 0x000000740700780c */ /* 0x000fda0003f25270 */
[----:B------:R-:W-:Y:S05]  /*21050*/  @P1 BRA `(.L_x_708) ;  /* 0x0000000000081947 */ /* 0x000fea0003800000 */
.L_x_709:
[----:B------:R-:W-:Y:S01]  /*21060*/  IMAD.MOV.U32 R5, RZ, RZ, 0x3 ;  /* 0x00000003ff057424 */ /* 0x000fe200078e00ff */
[----:B------:R-:W-:Y:S06]  /*21070*/  BRA `(.L_x_705) ;  /* 0x0000000000147947 */ /* 0x000fec0003800000 */
.L_x_708:
[----:B------:R-:W-:Y:S01]  /*21080*/  IMAD.MOV.U32 R5, RZ, RZ, 0x4 ;  /* 0x00000004ff057424 */ /* 0x000fe200078e00ff */
[----:B------:R-:W-:Y:S06]  /*21090*/  BRA `(.L_x_705) ;  /* 0x00000000000c7947 */ /* 0x000fec0003800000 */
.L_x_707:
[----:B------:R-:W-:Y:S01]  /*210a0*/  IMAD.MOV.U32 R5, RZ, RZ, 0x2 ;  /* 0x00000002ff057424 */ /* 0x000fe200078e00ff */
[----:B------:R-:W-:Y:S06]  /*210b0*/  BRA `(.L_x_705) ;  /* 0x0000000000047947 */ /* 0x000fec0003800000 */
.L_x_706:
[----:B------:R-:W-:-:S07]  /*210c0*/  IMAD.MOV.U32 R5, RZ, RZ, 0x1 ;  /* 0x00000001ff057424 */ /* 0x000fce00078e00ff */
.L_x_705:
[----:B------:R-:W-:Y:S05]  /*210d0*/  BSYNC.RECONVERGENT B1 ;  /* 0x0000000000017941 */ /* 0x000fea0003800200 */
.L_x_702:
[----:B------:R0:W-:Y:S01]  /*210e0*/  STL.U8 [R6+0x2914], R5 ;  /* 0x0029140506007387 */ /* 0x0001e20000100000 */
[----:B------:R-:W-:Y:S01]  /*210f0*/  VIADD R0, R0, 0x1 ;  /* 0x0000000100007836 */ /* 0x000fe20000000000 */
[----:B------:R-:W-:Y:S06]  /*21100*/  @P0 BRA `(.L_x_711) ;  /* 0xfffffffc00380947 */ /* 0x000fec000383ffff */
.L_x_662:
[----:B------:R-:W-:Y:S05]  /*21110*/  BSYNC.RECONVERGENT B0 ;  /* 0x0000000000007941 */ /* 0x000fea0003800200 */
.L_x_661:
        /* <DEDUP_REMOVED lines=8> */
[----:B0-----:R-:W-:Y:S01]  /*211a0*/  LOP3.LUT R6, R4, 0x7ffffffc, RZ, 0xc0, !PT ;  /* 0x7ffffffc04067812 */ /* 0x001fe200078ec0ff */
[----:B------:R-:W-:-:S07]  /*211b0*/  IMAD.MOV.U32 R0, RZ, RZ, 0x1 ;  /* 0x00000001ff007424 */ /* 0x000fce00078e00ff */
.L_x_752:
        /* <DEDUP_REMOVED lines=15> */
.L_x_718:
[----:B------:R-:W-:-:S13]  /*212b0*/  ISETP.NE.AND P0, PT, R5, 0x33, PT ;  /* 0x000000330500780c */ /* 0x000fda0003f05270 */
[----:B------:R-:W-:Y:S05]  /*212c0*/  @!P0 BRA `(.L_x_723) ;  /* 0x0000000000688947 */ /* 0x000fea0003800000 */
[----:B------:R-:W-:-:S13]  /*212d0*/  ISETP.NE.AND P0, PT, R5, 0x41, PT ;  /* 0x000000410500780c */ /* 0x000fda0003f05270 */
[----:B------:R-:W-:Y:S05]  /*212e0*/  @!P0 BRA `(.L_x_719) ;  /* 0x0000000000648947 */ /* 0x000fea0003800000 */
[----:B------:R-:W-:-:S13]  /*212f0*/  ISETP.NE.AND P0, PT, R5, 0x43, PT ;  /* 0x000000430500780c */ /* 0x000fda0003f05270 */
[----:B------:R-:W-:Y:S05]  /*21300*/  @!P0 BRA `(.L_x_720) ;  /* 0x0000000000408947 */ /* 0x000fea0003800000 */
[----:B------:R-:W-:Y:S05]  /*21310*/  BRA `(.L_x_722) ;  /* 0x0000000000447947 */ /* 0x000fea0003800000 */
.L_x_717:
        /* <DEDUP_REMOVED lines=9> */
.L_x_724:
[----:B------:R-:W-:-:S13]  /*213b0*/  ISETP.NE.AND P0, PT, R5, 0x74, PT ;  /* 0x000000740500780c */ /* 0x000fda0003f05270 */
[----:B------:R-:W-:Y:S05]  /*213c0*/  @!P0 BRA `(.L_x_723) ;  /* 0x0000000000288947 */ /* 0x000fea0003800000 */
[----:B------:R-:W-:-:S13]  /*213d0*/  ISETP.NE.AND P0, PT, R5, 0x67, PT ;  /* 0x000000670500780c */ /* 0x000fda0003f05270 */
[----:B------:R-:W-:Y:S05]  /*213e0*/  @!P0 BRA `(.L_x_721) ;  /* 0x0000000000188947 */ /* 0x000fea0003800000 */
[----:B------:R-:W-:-:S13]  /*213f0*/  ISETP.NE.AND P0, PT, R5, 0x63, PT ;  /* 0x000000630500780c */ /* 0x000fda0003f05270 */
[----:B------:R-:W-:Y:S05]  /*21400*/  @P0 BRA `(.L_x_722) ;  /* 0x0000000000080947 */ /* 0x000fea0003800000 */
.L_x_720:
[----:B------:R-:W-:Y:S01]  /*21410*/  IMAD.MOV.U32 R3, RZ, RZ, 0x1 ;  /* 0x00000001ff037424 */ /* 0x000fe200078e00ff */
[----:B------:R-:W-:Y:S06]  /*21420*/  BRA `(.L_x_719) ;  /* 0x0000000000147947 */ /* 0x000fec0003800000 */
.L_x_722:
[----:B------:R-:W-:Y:S01]  /*21430*/  IMAD.MOV.U32 R3, RZ, RZ, 0x4 ;  /* 0x00000004ff037424 */ /* 0x000fe200078e00ff */
[----:B------:R-:W-:Y:S06]  /*21440*/  BRA `(.L_x_719) ;  /* 0x00000000000c7947 */ /* 0x000fec0003800000 */
.L_x_721:
[----:B------:R-:W-:Y:S01]  /*21450*/  IMAD.MOV.U32 R3, RZ, RZ, 0x2 ;  /* 0x00000002ff037424 */ /* 0x000fe200078e00ff */
[----:B------:R-:W-:Y:S06]  /*21460*/  BRA `(.L_x_719) ;  /* 0x0000000000047947 */ /* 0x000fec0003800000 */
.L_x_723:
[----:B------:R-:W-:-:S07]  /*21470*/  IMAD.MOV.U32 R3, RZ, RZ, 0x3 ;  /* 0x00000003ff037424 */ /* 0x000fce00078e00ff */
.L_x_719:
[----:B------:R-:W-:Y:S05]  /*21480*/  BSYNC.RECONVERGENT B2 ;  /* 0x0000000000027941 */ /* 0x000fea0003800200 */
.L_x_716:
        /* <DEDUP_REMOVED lines=15> */
.L_x_727:
[----:B------:R-:W-:-:S13]  /*21580*/  ISETP.NE.AND P0, PT, R7, 0x33, PT ;  /* 0x000000330700780c */ /* 0x000fda0003f05270 */
[----:B------:R-:W-:Y:S05]  /*21590*/  @!P0 BRA `(.L_x_732) ;  /* 0x0000000000508947 */ /* 0x000fea0003800000 */
[----:B------:R-:W-:-:S13]  /*215a0*/  ISETP.NE.AND P0, PT, R7, 0x41, PT ;  /* 0x000000410700780c */ /* 0x000fda0003f05270 */
[----:B------:R-:W-:Y:S05]  /*215b0*/  @!P0 BRA `(.L_x_728) ;  /* 0x0000000000648947 */ /* 0x000fea0003800000 */
[----:B------:R-:W-:-:S13]  /*215c0*/  ISETP.NE.AND P0, PT, R7, 0x43, PT ;  /* 0x000000430700780c */ /* 0x000fda0003f05270 */
[----:B------:R-:W-:Y:S05]  /*215d0*/  @!P0 BRA `(.L_x_729) ;  /* 0x0000000000588947 */ /* 0x000fea0003800000 */
[----:B------:R-:W-:Y:S05]  /*215e0*/  BRA `(.L_x_731) ;  /* 0x0000000000447947 */ /* 0x000fea0003800000 */
.L_x_726:
        /* <DEDUP_REMOVED lines=9> */
.L_x_733:
[----:B------:R-:W-:-:S13]  /*21680*/  ISETP.NE.AND P0, PT, R7, 0x63, PT ;  /* 0x000000630700780c */ /* 0x000fda0003f05270 */
[----:B------:R-:W-:Y:S05]  /*21690*/  @!P0 BRA `(.L_x_729) ;  /* 0x0000000000288947 */ /* 0x000fea0003800000 */
[----:B------:R-:W-:-:S13]  /*216a0*/  ISETP.NE.AND P0, PT, R7, 0x67, PT ;  /* 0x000000670700780c */ /* 0x000fda0003f05270 */
[----:B------:R-:W-:Y:S05]  /*216b0*/  @!P0 BRA `(.L_x_730) ;  /* 0x0000000000188947 */ /* 0x000fea0003800000 */
[----:B------:R-:W-:-:S13]  /*216c0*/  ISETP.NE.AND P0, PT, R7, 0x74, PT ;  /* 0x000000740700780c */ /* 0x000fda0003f05270 */
[----:B------:R-:W-:Y:S05]  /*216d0*/  @P0 BRA `(.L_x_731) ;  /* 0x0000000000080947 */ /* 0x000fea0003800000 */
.L_x_732:
[----:B------:R-:W-:Y:S01]  /*216e0*/  IMAD.MOV.U32 R5, RZ, RZ, 0x3 ;  /* 0x00000003ff057424 */ /* 0x000fe200078e00ff */
[----:B------:R-:W-:Y:S06]  /*216f0*/  BRA `(.L_x_728) ;  /* 0x0000000000147947 */ /* 0x000fec0003800000 */
.L_x_731:
[----:B------:R-:W-:Y:S01]  /*21700*/  IMAD.MOV.U32 R5, RZ, RZ, 0x4 ;  /* 0x00000004ff057424 */ /* 0x000fe200078e00ff */
[----:B------:R-:W-:Y:S06]  /*21710*/  BRA `(.L_x_728) ;  /* 0x00000000000c7947 */ /* 0x000fec0003800000 */
.L_x_730:
[----:B------:R-:W-:Y:S01]  /*21720*/  IMAD.MOV.U32 R5, RZ, RZ, 0x2 ;  /* 0x00000002ff057424 */ /* 0x000fe200078e00ff */
[----:B------:R-:W-:Y:S06]  /*21730*/  BRA `(.L_x_728) ;  /* 0x0000000000047947 */ /* 0x000fec0003800000 */
.L_x_729:
[----:B------:R-:W-:-:S07]  /*21740*/  IMAD.MOV.U32 R5, RZ, RZ, 0x1 ;  /* 0x00000001ff057424 */ /* 0x000fce00078e00ff */
.L_x_728:
[----:B------:R-:W-:Y:S05]  /*21750*/  BSYNC.RECONVERGENT B2 ;  /* 0x0000000000027941 */ /* 0x000fea0003800200 */
.L_x_725:
        /* <DEDUP_REMOVED lines=15> */
.L_x_736:
[----:B------:R-:W-:-:S13]  /*21850*/  ISETP.NE.AND P0, PT, R7, 0x33, PT ;  /* 0x000000330700780c */ /* 0x000fda0003f05270 */
[----:B------:R-:W-:Y:S05]  /*21860*/  @!P0 BRA `(.L_x_741) ;  /* 0x0000000000508947 */ /* 0x000fea0003800000 */
[----:B------:R-:W-:-:S13]  /*21870*/  ISETP.NE.AND P0, PT, R7, 0x41, PT ;  /* 0x000000410700780c */ /* 0x000fda0003f05270 */
[----:B------:R-:W-:Y:S05]  /*21880*/  @!P0 BRA `(.L_x_737) ;  /* 0x0000000000648947 */ /* 0x000fea0003800000 */
[----:B------:R-:W-:-:S13]  /*21890*/  ISETP.NE.AND P0, PT, R7, 0x43, PT ;  /* 0x000000430700780c */ /* 0x000fda0003f05270 */
[----:B------:R-:W-:Y:S05]  /*218a0*/  @!P0 BRA `(.L_x_738) ;  /* 0x0000000000588947 */ /* 0x000fea0003800000 */
[----:B------:R-:W-:Y:S05]  /*218b0*/  BRA `(.L_x_740) ;  /* 0x0000000000447947 */ /* 0x000fea0003800000 */
.L_x_735:
        /* <DEDUP_REMOVED lines=9> */
.L_x_742:
[----:B------:R-:W-:-:S13]  /*21950*/  ISETP.NE.AND P0, PT, R7, 0x63, PT ;  /* 0x000000630700780c */ /* 0x000fda0003f05270 */
[----:B------:R-:W-:Y:S05]  /*21960*/  @!P0 BRA `(.L_x_738) ;  /* 0x0000000000288947 */ /* 0x000fea0003800000 */
[----:B------:R-:W-:-:S13]  /*21970*/  ISETP.NE.AND P0, PT, R7, 0x67, PT ;  /* 0x000000670700780c */ /* 0x000fda0003f05270 */
[----:B------:R-:W-:Y:S05]  /*21980*/  @!P0 BRA `(.L_x_739) ;  /* 0x0000000000188947 */ /* 0x000fea0003800000 */
[----:B------:R-:W-:-:S13]  /*21990*/  ISETP.NE.AND P0, PT, R7, 0x74, PT ;  /* 0x000000740700780c */ /* 0x000fda0003f05270 */
[----:B------:R-:W-:Y:S05]  /*219a0*/  @P0 BRA `(.L_x_740) ;  /* 0x0000000000080947 */ /* 0x000fea0003800000 */
.L_x_741:
[----:B------:R-:W-:Y:S01]  /*219b0*/  IMAD.MOV.U32 R3, RZ, RZ, 0x3 ;  /* 0x00000003ff037424 */ /* 0x000fe200078e00ff */
[----:B------:R-:W-:Y:S06]  /*219c0*/  BRA `(.L_x_737) ;  /* 0x0000000000147947 */ /* 0x000fec0003800000 */
.L_x_740:
[----:B------:R-:W-:Y:S01]  /*219d0*/  IMAD.MOV.U32 R3, RZ, RZ, 0x4 ;  /* 0x00000004ff037424 */ /* 0x000fe200078e00ff */
[----:B------:R-:W-:Y:S06]  /*219e0*/  BRA `(.L_x_737) ;  /* 0x00000000000c7947 */ /* 0x000fec0003800000 */
.L_x_739:
[----:B------:R-:W-:Y:S01]  /*219f0*/  IMAD.MOV.U32 R3, RZ, RZ, 0x2 ;  /* 0x00000002ff037424 */ /* 0x000fe200078e00ff */
[----:B------:R-:W-:Y:S06]  /*21a00*/  BRA `(.L_x_737) ;  /* 0x0000000000047947 */ /* 0x000fec0003800000 */
.L_x_738:
[----:B------:R-:W-:-:S07]  /*21a10*/  IMAD.MOV.U32 R3, RZ, RZ, 0x1 ;  /* 0x00000001ff037424 */ /* 0x000fce00078e00ff */
.L_x_737:
[----:B------:R-:W-:Y:S05]  /*21a20*/  BSYNC.RECONVERGENT B2 ;  /* 0x0000000000027941 */ /* 0x000fea0003800200 */
.L_x_734:
        /* <DEDUP_REMOVED lines=15> */
.L_x_745:
[----:B------:R-:W-:-:S13]  /*21b20*/  ISETP.NE.AND P0, PT, R7, 0x33, PT ;  /* 0x000000330700780c */ /* 0x000fda0003f05270 */
[----:B------:R-:W-:Y:S05]  /*21b30*/  @!P0 BRA `(.L_x_750) ;  /* 0x0000000000508947 */ /* 0x000fea0003800000 */
[----:B------:R-:W-:-:S13]  /*21b40*/  ISETP.NE.AND P0, PT, R7, 0x41, PT ;  /* 0x000000410700780c */ /* 0x000fda0003f05270 */
[----:B------:R-:W-:Y:S05]  /*21b50*/  @!P0 BRA `(.L_x_746) ;  /* 0x0000000000648947 */ /* 0x000fea0003800000 */
[----:B------:R-:W-:-:S13]  /*21b60*/  ISETP.NE.AND P0, PT, R7, 0x43, PT ;  /* 0x000000430700780c */ /* 0x000fda0003f05270 */
[----:B------:R-:W-:Y:S05]  /*21b70*/  @!P0 BRA `(.L_x_747) ;  /* 0x0000000000588947 */ /* 0x000fea0003800000 */
[----:B------:R-:W-:Y:S05]  /*21b80*/  BRA `(.L_x_749) ;  /* 0x0000000000447947 */ /* 0x000fea0003800000 */
.L_x_744:
        /* <DEDUP_REMOVED lines=9> */
.L_x_751:
[----:B------:R-:W-:-:S13]  /*21c20*/  ISETP.NE.AND P0, PT, R7, 0x63, PT ;  /* 0x000000630700780c */ /* 0x000fda0003f05270 */
[----:B------:R-:W-:Y:S05]  /*21c30*/  @!P0 BRA `(.L_x_747) ;  /* 0x0000000000288947 */ /* 0x000fea0003800000 */
[----:B------:R-:W-:-:S13]  /*21c40*/  ISETP.NE.AND P0, PT, R7, 0x67, PT ;  /* 0x000000670700780c */ /* 0x000fda0003f05270 */
[----:B------:R-:W-:Y:S05]  /*21c50*/  @!P0 BRA `(.L_x_748) ;  /* 0x0000000000188947 */ /* 0x000fea0003800000 */
[----:B------:R-:W-:-:S13]  /*21c60*/  ISETP.NE.AND P0, PT, R7, 0x74, PT ;  /* 0x000000740700780c */ /* 0x000fda0003f05270 */
[----:B------:R-:W-:Y:S05]  /*21c70*/  @P0 BRA `(.L_x_749) ;  /* 0x0000000000080947 */ /* 0x000fea0003800000 */
.L_x_750:
[----:B------:R-:W-:Y:S01]  /*21c80*/  IMAD.MOV.U32 R5, RZ, RZ, 0x3 ;  /* 0x00000003ff057424 */ /* 0x000fe200078e00ff */
[----:B------:R-:W-:Y:S06]  /*21c90*/  BRA `(.L_x_746) ;  /* 0x0000000000147947 */ /* 0x000fec0003800000 */
.L_x_749:
[----:B------:R-:W-:Y:S01]  /*21ca0*/  IMAD.MOV.U32 R5, RZ, RZ, 0x4 ;  /* 0x00000004ff057424 */ /* 0x000fe200078e00ff */
[----:B------:R-:W-:Y:S06]  /*21cb0*/  BRA `(.L_x_746) ;  /* 0x00000000000c7947 */ /* 0x000fec0003800000 */
.L_x_748:
[----:B------:R-:W-:Y:S01]  /*21cc0*/  IMAD.MOV.U32 R5, RZ, RZ, 0x2 ;  /* 0x00000002ff057424 */ /* 0x000fe200078e00ff */
[----:B------:R-:W-:Y:S06]  /*21cd0*/  BRA `(.L_x_746) ;  /* 0x0000000000047947 */ /* 0x000fec0003800000 */
.L_x_747:
[----:B------:R-:W-:-:S07]  /*21ce0*/  IMAD.MOV.U32 R5, RZ, RZ, 0x1 ;  /* 0x00000001ff057424 */ /* 0x000fce00078e00ff */
.L_x_746:
[----:B------:R-:W-:Y:S05]  /*21cf0*/  BSYNC.RECONVERGENT B2 ;  /* 0x0000000000027941 */ /* 0x000fea0003800200 */
.L_x_743:
[----:B------:R1:W-:Y:S01]  /*21d00*/  STL.U8 [R10+0x2932], R5 ;  /* 0x002932050a007387 */ /* 0x0003e20000100000 */
[C---:B------:R-:W-:Y:S02]  /*21d10*/  VIADD R3, R0.reuse, 0x3 ;  /* 0x0000000300037836 */ /* 0x040fe40000000000 */
[----:B------:R-:W-:-:S03]  /*21d20*/  VIADD R0, R0, 0x4 ;  /* 0x0000000400007836 */ /* 0x000fc60000000000 */
[----:B------:R-:W-:-:S13]  /*21d30*/  ISETP.NE.AND P0, PT, R3, R6, PT ;  /* 0x000000060300720c */ /* 0x000fda0003f05270 */
[----:B-1----:R-:W-:Y:S05]  /*21d40*/  @P0 BRA `(.L_x_752) ;  /* 0xfffffff4001c0947 */ /* 0x002fea000383ffff */
.L_x_715:
[----:B------:R-:W-:Y:S05]  /*21d50*/  BSYNC.RECONVERGENT B1 ;  /* 0x0000000000017941 */ /* 0x000fea0003800200 */
.L_x_714:
[----:B------:R-:W-:-:S13]  /*21d60*/  ISETP.NE.AND P0, PT, R8, RZ, PT ;  /* 0x000000ff0800720c */ /* 0x000fda0003f05270 */
[----:B------:R-:W-:Y:S05]  /*21d70*/  @!P0 BRA `(.L_x_713) ;  /* 0x0000000000cc8947 */ /* 0x000fea0003800000 */
[----:B------:R-:W-:-:S07]  /*21d80*/  IMAD.MOV.U32 R3, RZ, RZ, RZ ;  /* 0x000000ffff037224 */ /* 0x000fce00078e00ff */
.L_x_762:
[----:B01----:R-:W-:-:S05]  /*21d90*/  IMAD.IADD R6, R1, 0x1, R0 ;  /* 0x0000000101067824 */ /* 0x003fca00078e0200 */
        /* <DEDUP_REMOVED lines=16> */
.L_x_755:
[----:B------:R-:W-:-:S13]  /*21ea0*/  ISETP.NE.AND P1, PT, R7, 0x33, PT ;  /* 0x000000330700780c */ /* 0x000fda0003f25270 */
[----:B------:R-:W-:Y:S05]  /*21eb0*/  @!P1 BRA `(.L_x_760) ;  /* 0x0000000000509947 */ /* 0x000fea0003800000 */
[----:B------:R-:W-:-:S13]  /*21ec0*/  ISETP.NE.AND P1, PT, R7, 0x41, PT ;  /* 0x000000410700780c */ /* 0x000fda0003f25270 */
[----:B------:R-:W-:Y:S05]  /*21ed0*/  @!P1 BRA `(.L_x_756) ;  /* 0x0000000000649947 */ /* 0x000fea0003800000 */
[----:B------:R-:W-:-:S13]  /*21ee0*/  ISETP.NE.AND P1, PT, R7, 0x43, PT ;  /* 0x000000430700780c */ /* 0x000fda0003f25270 */
[----:B------:R-:W-:Y:S05]  /*21ef0*/  @!P1 BRA `(.L_x_757) ;  /* 0x0000000000589947 */ /* 0x000fea0003800000 */
[----:B------:R-:W-:Y:S05]  /*21f00*/  BRA `(.L_x_759) ;  /* 0x0000000000447947 */ /* 0x000fea0003800000 */
.L_x_754:
        /* <DEDUP_REMOVED lines=9> */
.L_x_761:
[----:B------:R-:W-:-:S13]  /*21fa0*/  ISETP.NE.AND P1, PT, R7, 0x63, PT ;  /* 0x000000630700780c */ /* 0x000fda0003f25270 */
[----:B------:R-:W-:Y:S05]  /*21fb0*/  @!P1 BRA `(.L_x_757) ;  /* 0x0000000000289947 */ /* 0x000fea0003800000 */
[----:B------:R-:W-:-:S13]  /*21fc0*/  ISETP.NE.AND P1, PT, R7, 0x67, PT ;  /* 0x000000670700780c */ /* 0x000fda0003f25270 */
[----:B------:R-:W-:Y:S05]  /*21fd0*/  @!P1 BRA `(.L_x_758) ;  /* 0x0000000000189947 */ /* 0x000fea0003800000 */
[----:B------:R-:W-:-:S13]  /*21fe0*/  ISETP.NE.AND P1, PT, R7, 0x74, PT ;  /* 0x000000740700780c */ /* 0x000fda0003f25270 */
[----:B------:R-:W-:Y:S05]  /*21ff0*/  @P1 BRA `(.L_x_759) ;  /* 0x0000000000081947 */ /* 0x000fea0003800000 */
.L_x_760:
[----:B------:R-:W-:Y:S01]  /*22000*/  IMAD.MOV.U32 R5, RZ, RZ, 0x3 ;  /* 0x00000003ff057424 */ /* 0x000fe200078e00ff */
[----:B------:R-:W-:Y:S06]  /*22010*/  BRA `(.L_x_756) ;  /* 0x0000000000147947 */ /* 0x000fec0003800000 */
.L_x_759:
[----:B------:R-:W-:Y:S01]  /*22020*/  MOV R5, 0x4 ;  /* 0x0000000400057802 */ /* 0x000fe20000000f00 */
[----:B------:R-:W-:Y:S06]  /*22030*/  BRA `(.L_x_756) ;  /* 0x00000000000c7947 */ /* 0x000fec0003800000 */
.L_x_758:
[----:B------:R-:W-:Y:S01]  /*22040*/  IMAD.MOV.U32 R5, RZ, RZ, 0x2 ;  /* 0x00000002ff057424 */ /* 0x000fe200078e00ff */
[----:B------:R-:W-:Y:S06]  /*22050*/  BRA `(.L_x_756) ;  /* 0x0000000000047947 */ /* 0x000fec0003800000 */
.L_x_757:
[----:B------:R-:W-:-:S07]  /*22060*/  IMAD.MOV.U32 R5, RZ, RZ, 0x1 ;  /* 0x00000001ff057424 */ /* 0x000fce00078e00ff */
.L_x_756:
[----:B------:R-:W-:Y:S05]  /*22070*/  BSYNC.RECONVERGENT B1 ;  /* 0x0000000000017941 */ /* 0x000fea0003800200 */
.L_x_753:
[----:B------:R1:W-:Y:S01]  /*22080*/  STL.U8 [R6+0x292f], R5 ;  /* 0x00292f0506007387 */ /* 0x0003e20000100000 */
[----:B------:R-:W-:Y:S01]  /*22090*/  VIADD R0, R0, 0x1 ;  /* 0x0000000100007836 */ /* 0x000fe20000000000 */
[----:B------:R-:W-:Y:S06]  /*220a0*/  @P0 BRA `(.L_x_762) ;  /* 0xfffffffc00380947 */ /* 0x000fec000383ffff */
.L_x_713:
[----:B------:R-:W-:Y:S05]  /*220b0*/  BSYNC.RECONVERGENT B0 ;  /* 0x0000000000007941 */ /* 0x000fea0003800200 */
.L_x_712:
        /* <DEDUP_REMOVED lines=11> */
[----:B------:R-:W-:Y:S02]  /*22170*/  IMAD.MOV.U32 R5, RZ, RZ, 0x1 ;  /* 0x00000001ff057424 */ /* 0x000fe400078e00ff */
[----:B0-----:R-:W-:-:S07]  /*22180*/  IMAD.MOV.U32 R3, RZ, RZ, RZ ;  /* 0x000000ffff037224 */ /* 0x001fce00078e00ff */
.L_x_787:
[----:B------:R-:W-:Y:S01]  /*22190*/  ISETP.GT.U32.AND P0, PT, R5, R4, PT ;  /* 0x000000040500720c */ /* 0x000fe20003f04070 */
[----:B------:R-:W-:Y:S01]  /*221a0*/  BSSY.RECONVERGENT B1, `(.L_x_765) ;  /* 0x0000096000017945 */ /* 0x000fe20003800200 */
[----:B------:R-:W-:Y:S02]  /*221b0*/  IMAD.MOV.U32 R6, RZ, RZ, R3 ;  /* 0x000000ffff067224 */ /* 0x000fe400078e0003 */
[----:B------:R-:W-:-:S09]  /*221c0*/  IMAD.MOV.U32 R3, RZ, RZ, R5 ;  /* 0x000000ffff037224 */ /* 0x000fd200078e0005 */
[----:B01----:R-:W-:Y:S05]  /*221d0*/  @P0 BRA `(.L_x_766) ;  /* 0x0000000800480947 */ /* 0x003fea0003800000 */
[--C-:B------:R-:W-:Y:S01]  /*221e0*/  IMAD.IADD R5, R4, 0x1, -R6.reuse ;  /* 0x0000000104057824 */ /* 0x100fe200078e0a06 */
[----:B------:R-:W-:Y:S01]  /*221f0*/  BSSY.RECONVERGENT B2, `(.L_x_767) ;  /* 0x000001a000027945 */ /* 0x000fe20003800200 */
[----:B------:R-:W-:Y:S02]  /*22200*/  IMAD.IADD R6, R33, 0x1, -R6 ;  /* 0x0000000121067824 */ /* 0x000fe400078e0a06 */
[----:B------:R-:W-:Y:S01]  /*22210*/  VIADD R7, R3, 0xffffffff ;  /* 0xffffffff03077836 */ /* 0x000fe20000000000 */
[----:B------:R-:W-:Y:S02]  /*22220*/  LOP3.LUT P0, R12, R5, 0x3, RZ, 0xc0, !PT ;  /* 0x00000003050c7812 */ /* 0x000fe4000780c0ff */
[----:B------:R-:W-:Y:S01]  /*22230*/  ISETP.GE.U32.AND P1, PT, R6, 0x3, PT ;  /* 0x000000030600780c */ /* 0x000fe20003f26070 */
[----:B------:R-:W-:Y:S02]  /*22240*/  IMAD R5, R33, R7, RZ ;  /* 0x0000000721057224 */ /* 0x000fe400078e02ff */
[----:B------:R-:W-:-:S08]  /*22250*/  IMAD.MOV.U32 R6, RZ, RZ, R3 ;  /* 0x000000ffff067224 */ /* 0x000fd000078e0003 */
[----:B------:R-:W-:Y:S05]  /*22260*/  @!P0 BRA `(.L_x_768) ;  /* 0x0000000000488947 */ /* 0x000fea0003800000 */
[----:B------:R-:W-:Y:S01]  /*22270*/  IMAD R6, R7, R4, RZ ;  /* 0x0000000407067224 */ /* 0x000fe200078e02ff */
[----:B------:R-:W-:Y:S01]  /*22280*/  ISETP.NE.AND P0, PT, R12, 0x1, PT ;  /* 0x000000010c00780c */ /* 0x000fe20003f05270 */
[----:B------:R-:W-:Y:S02]  /*22290*/  IMAD.MOV.U32 R8, RZ, RZ, 0x0 ;  /* 0x00000000ff087424 */ /* 0x000fe400078e00ff */
[----:B------:R-:W-:Y:S02]  /*222a0*/  IMAD.MOV.U32 R9, RZ, RZ, 0x7ff00000 ;  /* 0x7ff00000ff097424 */ /* 0x000fe400078e00ff */
[----:B------:R-:W-:Y:S02]  /*222b0*/  IMAD R7, R6, 0x8, R1 ;  /* 0x0000000806077824 */ /* 0x000fe400078e0201 */
[----:B------:R-:W-:Y:S02]  /*222c0*/  IMAD.MOV.U32 R10, RZ, RZ, 0x0 ;  /* 0x00000000ff0a7424 */ /* 0x000fe400078e00ff */
[----:B------:R-:W-:Y:S01]  /*222d0*/  IMAD.MOV.U32 R11, RZ, RZ, -0x40100000 ;  /* 0xbff00000ff0b7424 */ /* 0x000fe200078e00ff */
[----:B------:R0:W-:Y:S01]  /*222e0*/  STL.64 [R7], R8 ;  /* 0x0000000807007387 */ /* 0x0001e20000100a00 */
[----:B------:R-:W-:-:S03]  /*222f0*/  VIADD R6, R3, 0x1 ;  /* 0x0000000103067836 */ /* 0x000fc60000000000 */
[----:B------:R0:W-:Y:S01]  /*22300*/  STL.64 [R7+0x1388], R10 ;  /* 0x0013880a07007387 */ /* 0x0001e20000100a00 */
[----:B------:R-:W-:Y:S05]  /*22310*/  @!P0 BRA `(.L_x_768) ;  /* 0x00000000001c8947 */ /* 0x000fea0003800000 */
[----:B------:R-:W-:Y:S01]  /*22320*/  ISETP.NE.AND P0, PT, R12, 0x2, PT ;  /* 0x000000020c00780c */ /* 0x000fe20003f05270 */
[----:B------:R1:W-:Y:S01]  /*22330*/  STL.64 [R7+0x8], R8 ;  /* 0x0000080807007387 */ /* 0x0003e20000100a00 */
[----:B------:R-:W-:-:S03]  /*22340*/  VIADD R6, R3, 0x2 ;  /* 0x0000000203067836 */ /* 0x000fc60000000000 */
[----:B------:R1:W-:Y:S08]  /*22350*/  STL.64 [R7+0x1390], R10 ;  /* 0x0013900a07007387 */ /* 0x0003f00000100a00 */
[----:B------:R1:W-:Y:S01]  /*22360*/  @P0 STL.64 [R7+0x10], R8 ;  /* 0x0000100807000387 */ /* 0x0003e20000100a00 */
[----:B------:R-:W-:-:S03]  /*22370*/  @P0 VIADD R6, R3, 0x3 ;  /* 0x0000000303060836 */ /* 0x000fc60000000000 */
[----:B------:R1:W-:Y:S04]  /*22380*/  @P0 STL.64 [R7+0x1398], R10 ;  /* 0x0013980a07000387 */ /* 0x0003e80000100a00 */
.L_x_768:
[----:B------:R-:W-:Y:S05]  /*22390*/  BSYNC.RECONVERGENT B2 ;  /* 0x0000000000027941 */ /* 0x000fea0003800200 */
.L_x_767:
[----:B01----:R-:W-:Y:S01]  /*223a0*/  VIADD R7, R5, 0xffffffff ;  /* 0xffffffff05077836 */ /* 0x003fe20000000000 */
[----:B------:R-:W-:Y:S06]  /*223b0*/  @!P1 BRA `(.L_x_766) ;  /* 0x0000000400d09947 */ /* 0x000fec0003800000 */
[----:B------:R-:W-:-:S07]  /*223c0*/  IMAD.IADD R8, R1, 0x1, R3 ;  /* 0x0000000101087824 */ /* 0x000fce00078e0203 */
.L_x_786:
[----:B------:R-:W-:Y:S01]  /*223d0*/  IMAD.IADD R14, R6, 0x1, -R3 ;  /* 0x00000001060e7824 */ /* 0x000fe200078e0a03 */
[----:B------:R-:W-:Y:S04]  /*223e0*/  BSSY.RECONVERGENT B2, `(.L_x_769) ;  /* 0x000001b000027945 */ /* 0x000fe80003800200 */
[----:B------:R-:W-:Y:S01]  /*223f0*/  BSSY.RELIABLE B3, `(.L_x_770) ;  /* 0x000000a000037945 */ /* 0x000fe20003800100 */
[----:B------:R-:W-:Y:S01]  /*22400*/  IMAD.IADD R15, R1, 0x1, R6 ;  /* 0x00000001010f7824 */ /* 0x000fe200078e0206 */
[----:B------:R-:W-:-:S13]  /*22410*/  ISETP.GE.U32.AND P0, PT, R14, 0x4, PT ;  /* 0x000000040e00780c */ /* 0x000fda0003f06070 */
[----:B01----:R-:W-:Y:S05]  /*22420*/  @!P0 BRA `(.L_x_771) ;  /* 0x0000000000188947 */ /* 0x003fea0003800000 */
[----:B------:R-:W2:Y:S04]  /*22430*/  LDL.S8 R9, [R8+0x2914] ;  /* 0x0029140008097983 */ /* 0x000ea80000100200 */
[----:B------:R-:W2:Y:S02]  /*22440*/  LDL.S8 R10, [R15+0x2914] ;  /* 0x002914000f0a7983 */ /* 0x000ea40000100200 */
[----:B--2---:R-:W-:-:S05]  /*22450*/  IMAD.IADD R9, R9, 0x1, R10 ;  /* 0x0000000109097824 */ /* 0x004fca00078e020a */
[----:B------:R-:W-:-:S13]  /*22460*/  ISETP.NE.AND P0, PT, R9, 0x3, PT ;  /* 0x000000030900780c */ /* 0x000fda0003f05270 */
[----:B------:R-:W-:Y:S05]  /*22470*/  @!P0 BREAK.RELIABLE B3 ;  /* 0x0000000000038942 */ /* 0x000fea0003800100 */
[----:B------:R-:W-:Y:S05]  /*22480*/  @!P0 BRA `(.L_x_772) ;  /* 0x0000000000288947 */ /* 0x000fea0003800000 */
.L_x_771:
[----:B------:R-:W-:Y:S05]  /*22490*/  BSYNC.RELIABLE B3 ;  /* 0x0000000000037941 */ /* 0x000fea0003800100 */
.L_x_770:
[----:B------:R-:W-:Y:S01]  /*224a0*/  IMAD.IADD R12, R7, 0x1, R6 ;  /* 0x00000001070c7824 */ /* 0x000fe200078e0206 */
[----:B------:R-:W-:Y:S01]  /*224b0*/  MOV R11, 0x7ff00000 ;  /* 0x7ff00000000b7802 */ /* 0x000fe20000000f00 */
[----:B------:R-:W-:Y:S02]  /*224c0*/  IMAD.MOV.U32 R10, RZ, RZ, 0x0 ;  /* 0x00000000ff0a7424 */ /* 0x000fe400078e00ff */
[----:B------:R-:W-:Y:S02]  /*224d0*/  IMAD R9, R12, 0x8, R1 ;  /* 0x000000080c097824 */ /* 0x000fe400078e0201 */
[----:B------:R-:W-:Y:S02]  /*224e0*/  IMAD.MOV.U32 R12, RZ, RZ, 0x0 ;  /* 0x00000000ff0c7424 */ /* 0x000fe400078e00ff */
[----:B------:R-:W-:Y:S01]  /*224f0*/  IMAD.MOV.U32 R13, RZ, RZ, -0x40100000 ;  /* 0xbff00000ff0d7424 */ /* 0x000fe200078e00ff */
[----:B------:R1:W-:Y:S04]  /*22500*/  STL.64 [R9], R10 ;  /* 0x0000000a09007387 */ /* 0x0003e80000100a00 */
[----:B------:R1:W-:Y:S01]  /*22510*/  STL.64 [R9+0x1388], R12 ;  /* 0x0013880c09007387 */ /* 0x0003e20000100a00 */
[----:B------:R-:W-:Y:S05]  /*22520*/  BRA `(.L_x_773) ;  /* 0x0000000000187947 */ /* 0x000fea0003800000 */
.L_x_772:
[----:B------:R-:W-:Y:S02]  /*22530*/  IMAD.IADD R12, R7, 0x1, R6 ;  /* 0x00000001070c7824 */ /* 0x000fe400078e0206 */
[----:B------:R-:W-:Y:S02]  /*22540*/  IMAD.MOV.U32 R10, RZ, RZ, 0x0 ;  /* 0x00000000ff0a7424 */ /* 0x000fe400078e00ff */
[----:B------:R-:W-:Y:S02]  /*22550*/  IMAD.MOV.U32 R11, RZ, RZ, -0x3f56d000 ;  /* 0xc0a93000ff0b7424 */ /* 0x000fe400078e00ff */
[----:B------:R-:W-:-:S05]  /*22560*/  IMAD R9, R12, 0x8, R1 ;  /* 0x000000080c097824 */ /* 0x000fca00078e0201 */
[----:B------:R0:W-:Y:S04]  /*22570*/  STL.64 [R9+0x1388], R10 ;  /* 0x0013880a09007387 */ /* 0x0001e80000100a00 */
[----:B------:R0:W-:Y:S02]  /*22580*/  STL.64 [R9], RZ ;  /* 0x000000ff09007387 */ /* 0x0001e40000100a00 */
.L_x_773:
[----:B------:R-:W-:Y:S05]  /*22590*/  BSYNC.RECONVERGENT B2 ;  /* 0x0000000000027941 */ /* 0x000fea0003800200 */
.L_x_769:
[----:B01----:R-:W-:Y:S01]  /*225a0*/  VIADD R9, R14, 0x1 ;  /* 0x000000010e097836 */ /* 0x003fe20000000000 */
[----:B------:R-:W-:Y:S04]  /*225b0*/  BSSY.RECONVERGENT B2, `(.L_x_774) ;  /* 0x0000019000027945 */ /* 0x000fe80003800200 */
[----:B------:R-:W-:Y:S01]  /*225c0*/  BSSY.RELIABLE B3, `(.L_x_775) ;  /* 0x000000f000037945 */ /* 0x000fe20003800100 */
[----:B------:R-:W-:-:S13]  /*225d0*/  ISETP.GE.U32.AND P0, PT, R9, 0x4, PT ;  /* 0x000000040900780c */ /* 0x000fda0003f06070 */
[----:B------:R-:W-:Y:S05]  /*225e0*/  @!P0 BRA `(.L_x_776) ;  /* 0x0000000000308947 */ /* 0x000fea0003800000 */
[----:B------:R-:W2:Y:S04]  /*225f0*/  LDL.S8 R9, [R8+0x2914] ;  /* 0x0029140008097983 */ /* 0x000ea80000100200 */
[----:B------:R-:W2:Y:S02]  /*22600*/  LDL.S8 R10, [R15+0x2915] ;  /* 0x002915000f0a7983 */ /* 0x000ea40000100200 */
[----:B--2---:R-:W-:-:S05]  /*22610*/  IMAD.IADD R9, R9, 0x1, R10 ;  /* 0x0000000109097824 */ /* 0x004fca00078e020a */
[----:B------:R-:W-:-:S13]  /*22620*/  ISETP.NE.AND P0, PT, R9, 0x3, PT ;  /* 0x000000030900780c */ /* 0x000fda0003f05270 */
[----:B------:R-:W-:Y:S01]  /*22630*/  @!P0 IMAD.IADD R12, R5, 0x1, R6 ;  /* 0x00000001050c8824 */ /* 0x000fe200078e0206 */
[----:B------:R-:W-:Y:S05]  /*22640*/  @!P0 BREAK.RELIABLE B3 ;  /* 0x0000000000038942 */ /* 0x000fea0003800100 */
[----:B------:R-:W-:Y:S02]  /*22650*/  @!P0 IMAD.MOV.U32 R10, RZ, RZ, 0x0 ;  /* 0x00000000ff0a8424 */ /* 0x000fe400078e00ff */
[----:B------:R-:W-:Y:S02]  /*22660*/  @!P0 IMAD.MOV.U32 R11, RZ, RZ, -0x3f56d000 ;  /* 0xc0a93000ff0b8424 */ /* 0x000fe400078e00ff */
[----:B------:R-:W-:-:S05]  /*22670*/  @!P0 IMAD R9, R12, 0x8, R1 ;  /* 0x000000080c098824 */ /* 0x000fca00078e0201 */
[----:B------:R0:W-:Y:S04]  /*22680*/  @!P0 STL.64 [R9+0x1388], R10 ;  /* 0x0013880a09008387 */ /* 0x0001e80000100a00 */
[----:B------:R0:W-:Y:S01]  /*22690*/  @!P0 STL.64 [R9], RZ ;  /* 0x000000ff09008387 */ /* 0x0001e20000100a00 */
[----:B------:R-:W-:Y:S05]  /*226a0*/  @!P0 BRA `(.L_x_777) ;  /* 0x0000000000248947 */ /* 0x000fea0003800000 */
.L_x_776:
[----:B------:R-:W-:Y:S05]  /*226b0*/  BSYNC.RELIABLE B3 ;  /* 0x0000000000037941 */ /* 0x000fea0003800100 */
.L_x_775:
[----:B------:R-:W-:Y:S02]  /*226c0*/  IMAD.IADD R12, R5, 0x1, R6 ;  /* 0x00000001050c7824 */ /* 0x000fe400078e0206 */
[----:B0-----:R-:W-:Y:S02]  /*226d0*/  IMAD.MOV.U32 R10, RZ, RZ, 0x0 ;  /* 0x00000000ff0a7424 */ /* 0x001fe400078e00ff */
[----:B------:R-:W-:Y:S02]  /*226e0*/  IMAD R9, R12, 0x8, R1 ;  /* 0x000000080c097824 */ /* 0x000fe400078e0201 */
[----:B------:R-:W-:Y:S02]  /*226f0*/  IMAD.MOV.U32 R11, RZ, RZ, 0x7ff00000 ;  /* 0x7ff00000ff0b7424 */ /* 0x000fe400078e00ff */
[----:B------:R-:W-:Y:S02]  /*22700*/  IMAD.MOV.U32 R12, RZ, RZ, 0x0 ;  /* 0x00000000ff0c7424 */ /* 0x000fe400078e00ff */
[----:B------:R-:W-:Y:S01]  /*22710*/  IMAD.MOV.U32 R13, RZ, RZ, -0x40100000 ;  /* 0xbff00000ff0d7424 */ /* 0x000fe200078e00ff */
[----:B------:R1:W-:Y:S04]  /*22720*/  STL.64 [R9], R10 ;  /* 0x0000000a09007387 */ /* 0x0003e80000100a00 */
[----:B------:R1:W-:Y:S02]  /*22730*/  STL.64 [R9+0x1388], R12 ;  /* 0x0013880c09007387 */ /* 0x0003e40000100a00 */
.L_x_777:
[----:B------:R-:W-:Y:S05]  /*22740*/  BSYNC.RECONVERGENT B2 ;  /* 0x0000000000027941 */ /* 0x000fea0003800200 */
.L_x_774:
[----:B------:R-:W-:Y:S01]  /*22750*/  VIADD R14, R6, 0x2 ;  /* 0x00000002060e7836 */ /* 0x000fe20000000000 */
[----:B------:R-:W-:Y:S04]  /*22760*/  BSSY.RECONVERGENT B2, `(.L_x_778) ;  /* 0x000001a000027945 */ /* 0x000fe80003800200 */
[----:B------:R-:W-:Y:S01]  /*22770*/  BSSY.RELIABLE B3, `(.L_x_779) ;  /* 0x0000010000037945 */ /* 0x000fe20003800100 */
[----:B01----:R-:W-:-:S05]  /*22780*/  IMAD.IADD R9, R14, 0x1, -R3 ;  /* 0x000000010e097824 */ /* 0x003fca00078e0a03 */
        /* <DEDUP_REMOVED lines=14> */
.L_x_780:
[----:B------:R-:W-:Y:S05]  /*22870*/  BSYNC.RELIABLE B3 ;  /* 0x0000000000037941 */ /* 0x000fea0003800100 */
.L_x_779:
[----:B------:R-:W-:Y:S02]  /*22880*/  IMAD.IADD R14, R7, 0x1, R14 ;  /* 0x00000001070e7824 */ /* 0x000fe400078e020e */
[----:B------:R-:W-:Y:S02]  /*22890*/  HFMA2 R12, -RZ, RZ, 0, 0 ;  /* 0x00000000ff0c7431 */ /* 0x000fe400000001ff */
[----:B0-----:R-:W-:Y:S02]  /*228a0*/  IMAD.MOV.U32 R10, RZ, RZ, 0x0 ;  /* 0x00000000ff0a7424 */ /* 0x001fe400078e00ff */
[----:B------:R-:W-:Y:S02]  /*228b0*/  IMAD.MOV.U32 R11, RZ, RZ, 0x7ff00000 ;  /* 0x7ff00000ff0b7424 */ /* 0x000fe400078e00ff */
[----:B------:R-:W-:Y:S02]  /*228c0*/  IMAD R9, R14, 0x8, R1 ;  /* 0x000000080e097824 */ /* 0x000fe400078e0201 */
[----:B------:R-:W-:-:S03]  /*228d0*/  IMAD.MOV.U32 R13, RZ, RZ, -0x40100000 ;  /* 0xbff00000ff0d7424 */ /* 0x000fc600078e00ff */
[----:B------:R1:W-:Y:S04]  /*228e0*/  STL.64 [R9], R10 ;  /* 0x0000000a09007387 */ /* 0x0003e80000100a00 */
[----:B------:R1:W-:Y:S02]  /*228f0*/  STL.64 [R9+0x1388], R12 ;  /* 0x0013880c09007387 */ /* 0x0003e40000100a00 */
.L_x_781:
[----:B------:R-:W-:Y:S05]  /*22900*/  BSYNC.RECONVERGENT B2 ;  /* 0x0000000000027941 */ /* 0x000fea0003800200 */
.L_x_778:
        /* <DEDUP_REMOVED lines=18> */
.L_x_784:
[----:B------:R-:W-:Y:S05]  /*22a30*/  BSYNC.RELIABLE B3 ;  /* 0x0000000000037941 */ /* 0x000fea0003800100 */
.L_x_783:
        /* <DEDUP_REMOVED lines=8> */
.L_x_785:
[----:B------:R-:W-:Y:S05]  /*22ac0*/  BSYNC.RECONVERGENT B2 ;  /* 0x0000000000027941 */ /* 0x000fea0003800200 */
.L_x_782:
[----:B------:R-:W-:Y:S01]  /*22ad0*/  ISETP.NE.AND P0, PT, R14, R4, PT ;  /* 0x000000040e00720c */ /* 0x000fe20003f05270 */
[----:B------:R-:W-:-:S12]  /*22ae0*/  VIADD R6, R6, 0x4 ;  /* 0x0000000406067836 */ /* 0x000fd80000000000 */
[----:B------:R-:W-:Y:S05]  /*22af0*/  @P0 BRA `(.L_x_786) ;  /* 0xfffffff800340947 */ /* 0x000fea000383ffff */
.L_x_766:
[----:B------:R-:W-:Y:S05]  /*22b00*/  BSYNC.RECONVERGENT B1 ;  /* 0x0000000000017941 */ /* 0x000fea0003800200 */
.L_x_765:
[C---:B------:R-:W-:Y:S01]  /*22b10*/  ISETP.NE.AND P0, PT, R3.reuse, R2, PT ;  /* 0x000000020300720c */ /* 0x040fe20003f05270 */
[----:B------:R-:W-:-:S12]  /*22b20*/  VIADD R5, R3, 0x1 ;  /* 0x0000000103057836 */ /* 0x000fd80000000000 */
[----:B------:R-:W-:Y:S05]  /*22b30*/  @P0 BRA `(.L_x_787) ;  /* 0xfffffff400940947 */ /* 0x000fea000383ffff */
.L_x_764:
[----:B------:R-:W-:Y:S05]  /*22b40*/  BSYNC.RECONVERGENT B0 ;  /* 0x0000000000007941 */ /* 0x000fea0003800200 */
.L_x_763:
[----:B------:R-:W-:Y:S05]  /*22b50*/  WARPSYNC.ALL ;  /* 0x0000000000007948 */ /* 0x000fea0003800000 */
[----:B------:R-:W-:Y:S01]  /*22b60*/  ISETP.GE.U32.AND P0, PT, R4, 0x2, PT ;  /* 0x000000020400780c */ /* 0x000fe20003f06070 */
[----:B------:R-:W-:Y:S01]  /*22b70*/  BSSY.RECONVERGENT B3, `(.L_x_788) ;  /* 0x00003af000037945 */ /* 0x000fe20003800200 */
[----:B------:R-:W-:-:S11]  /*22b80*/  VIADD R32, R1, 0x2710 ;  /* 0x0000271001207836 */ /* 0x000fd60000000000 */
[----:B------:R-:W-:Y:S05]  /*22b90*/  @!P0 BRA `(.L_x_789) ;  /* 0x0000003800b08947 */ /* 0x000fea0003800000 */
[----:B------:R-:W-:-:S07]  /*22ba0*/  IMAD.MOV.U32 R15, RZ, RZ, 0x2 ;  /* 0x00000002ff0f7424 */ /* 0x000fce00078e00ff */
.L_x_860:
[----:B------:R-:W-:Y:S01]  /*22bb0*/  ISETP.GE.U32.AND P0, PT, R15, 0x5, PT ;  /* 0x000000050f00780c */ /* 0x000fe20003f06070 */
[----:B------:R-:W-:-:S12]  /*22bc0*/  BSSY.RECONVERGENT B2, `(.L_x_790) ;  /* 0x00003a6000027945 */ /* 0x000fd80003800200 */
[----:B01----:R-:W-:Y:S05]  /*22bd0*/  @!P0 BRA `(.L_x_791) ;  /* 0x0000003800908947 */ /* 0x003fea0003800000 */
[----:B------:R-:W-:Y:S02]  /*22be0*/  VIADD R14, R15, 0xfffffffc ;  /* 0xfffffffc0f0e7836 */ /* 0x000fe40000000000 */
[----:B-1----:R-:W-:-:S07]  /*22bf0*/  IMAD.IADD R12, R1, 0x1, R15 ;  /* 0x00000001010c7824 */ /* 0x002fce00078e020f */
.L_x_859:
[----:B01----:R-:W-:-:S04]  /*22c00*/  VIADD R6, R14, 0xffffffff ;  /* 0xffffffff0e067836 */ /* 0x003fc80000000000 */
[----:B------:R-:W-:-:S04]  /*22c10*/  IMAD R6, R33, R6, R15 ;  /* 0x0000000621067224 */ /* 0x000fc800078e020f */
[----:B------:R-:W-:-:S04]  /*22c20*/  VIADD R6, R6, 0xffffffff ;  /* 0xffffffff06067836 */ /* 0x000fc80000000000 */
[----:B------:R-:W-:-:S05]  /*22c30*/  IMAD R13, R6, 0x8, R1 ;  /* 0x00000008060d7824 */ /* 0x000fca00078e0201 */
[----:B------:R-:W2:Y:S01]  /*22c40*/  LDL.64 R10, [R13] ;  /* 0x000000000d0a7983 */ /* 0x000ea20000100a00 */
[----:B------:R-:W-:Y:S01]  /*22c50*/  IMAD.MOV.U32 R6, RZ, RZ, -0x800000 ;  /* 0xff800000ff067424 */ /* 0x000fe200078e00ff */
[----:B------:R-:W-:Y:S01]  /*22c60*/  BSSY.RECONVERGENT B1, `(.L_x_792) ;  /* 0x0000398000017945 */ /* 0x000fe20003800200 */
[----:B------:R-:W-:-:S06]  /*22c70*/  IMAD.MOV.U32 R7, RZ, RZ, 0x41cdcd64 ;  /* 0x41cdcd64ff077424 */ /* 0x000fcc00078e00ff */
[----:B--2---:R-:W-:-:S14]  /*22c80*/  DSETP.GEU.AND P0, PT, |R10|, R6, PT ;  /* 0x000000060a00722a */ /* 0x004fdc0003f0e200 */
[----:B------:R-:W-:Y:S05]  /*22c90*/  @P0 BRA `(.L_x_793) ;  /* 0x0000003800500947 */ /* 0x000fea0003800000 */
[----:B------:R-:W-:Y:S01]  /*22ca0*/  ISETP.NE.AND P0, PT, R14, R2, PT ;  /* 0x000000020e00720c */ /* 0x000fe20003f05270 */
[----:B------:R0:W5:Y:S03]  /*22cb0*/  LDL.64 R44, [R13+0x1388] ;  /* 0x001388000d2c7983 */ /* 0x0001660000100a00 */
[----:B------:R-:W-:-:S13]  /*22cc0*/  ISETP.LE.OR P0, PT, R15, R14, !P0 ;  /* 0x0000000e0f00720c */ /* 0x000fda0004703670 */
[----:B------:R-:W-:Y:S01]  /*22cd0*/  @!P0 ISETP.GT.AND P1, PT, R14, R2, PT ;  /* 0x000000020e00820c */ /* 0x000fe20003f24270 */
[----:B------:R-:W2:Y:S01]  /*22ce0*/  @!P0 LDL.S8 R5, [R12+0x292f] ;  /* 0x00292f000c058983 */ /* 0x000ea20000100200 */
[----:B------:R-:W1:Y:S02]  /*22cf0*/  @!P0 LDC.64 R18, c[0x0][0x3a0] ;  /* 0x0000e800ff128b82 */ /* 0x000e640000000a00 */
[----:B------:R-:W-:Y:S01]  /*22d00*/  @!P0 SEL R3, R2, RZ, P1 ;  /* 0x000000ff02038207 */ /* 0x000fe20000800000 */
[----:B------:R-:W3:Y:S03]  /*22d10*/  @!P0 LDL.S8 R17, [R12+0x292e] ;  /* 0x00292e000c118983 */ /* 0x000ee60000100200 */
[----:B------:R-:W-:-:S05]  /*22d20*/  @!P0 IADD3 R16, PT, PT, R1, -R3, R14 ;  /* 0x8000000301108210 */ /* 0x000fca0007ffe00e */
[----:B------:R-:W4:Y:S04]  /*22d30*/  @!P0 LDL.S8 R8, [R16+0x2914] ;  /* 0x0029140010088983 */ /* 0x000f280000100200 */
[----:B------:R-:W2:Y:S01]  /*22d40*/  @!P0 LDL.S8 R3, [R16+0x2915] ;  /* 0x0029150010038983 */ /* 0x000ea20000100200 */
[----:B----4-:R-:W-:-:S04]  /*22d50*/  @!P0 IMAD.WIDE R8, R8, 0x7d, RZ ;  /* 0x0000007d08088825 */ /* 0x010fc800078e02ff */
[----:B--2---:R-:W-:-:S04]  /*22d60*/  @!P0 IMAD.WIDE R8, R3, 0x19, R8 ;  /* 0x0000001903088825 */ /* 0x004fc800078e0208 */
[----:B------:R-:W-:-:S03]  /*22d70*/  @!P0 IMAD.WIDE R8, R5, 0x5, R8 ;  /* 0x0000000505088825 */ /* 0x000fc600078e0208 */
[----:B---3--:R-:W-:Y:S01]  /*22d80*/  @!P0 IADD3 R5, P1, PT, R8, R17, RZ ;  /* 0x0000001108058210 */ /* 0x008fe20007f3e0ff */
[----:B------:R-:W-:-:S03]  /*22d90*/  IMAD R3, R33, R14, R15 ;  /* 0x0000000e21037224 */ /* 0x000fc600078e020f */
[----:B------:R-:W-:Y:S02]  /*22da0*/  @!P0 LEA.HI.X.SX32 R8, R17, R9, 0x1, P1 ;  /* 0x0000000911088211 */ /* 0x000fe400008f0eff */
[----:B-1----:R-:W-:Y:S01]  /*22db0*/  @!P0 LEA R18, P1, R5, R18, 0x3 ;  /* 0x0000001205128211 */ /* 0x002fe200078218ff */
[----:B------:R-:W-:Y:S02]  /*22dc0*/  VIADD R16, R3, 0xfffffffe ;  /* 0xfffffffe03107836 */ /* 0x000fe40000000000 */
[----:B------:R-:W-:Y:S01]  /*22dd0*/  IMAD.MOV.U32 R9, RZ, RZ, -0x40100000 ;  /* 0xbff00000ff097424 */ /* 0x000fe200078e00ff */
[----:B------:R-:W-:Y:S01]  /*22de0*/  @!P0 LEA.HI.X R19, R5, R19, R8, 0x3, P1 ;  /* 0x0000001305138211 */ /* 0x000fe200008f1c08 */
[----:B------:R-:W-:Y:S02]  /*22df0*/  IMAD.MOV.U32 R8, RZ, RZ, 0x0 ;  /* 0x00000000ff087424 */ /* 0x000fe400078e00ff */
[----:B------:R-:W-:-:S04]  /*22e00*/  IMAD R3, R16, 0x8, R1 ;  /* 0x0000000810037824 */ /* 0x000fc800078e0201 */
[----:B------:R-:W2:Y:S04]  /*22e10*/  @!P0 LDG.E.64 R8, desc[UR4][R18.64] ;  /* 0x0000000412088981 */ /* 0x000ea8000c1e1b00 */
[----:B------:R-:W2:Y:S04]  /*22e20*/  LDL.64 R16, [R3+0x1388] ;  /* 0x0013880003107983 */ /* 0x000ea80000100a00 */
[----:B------:R0:W5:Y:S01]  /*22e30*/  LDL.64 R42, [R3] ;  /* 0x00000000032a7983 */ /* 0x0001620000100a00 */
[----:B------:R-:W-:Y:S01]  /*22e40*/  BSSY.RECONVERGENT B0, `(.L_x_794) ;  /* 0x0000018000007945 */ /* 0x000fe20003800200 */
[----:B--2---:R-:W-:Y:S01]  /*22e50*/  DADD R8, R16, R8 ;  /* 0x0000000010087229 */ /* 0x004fe20000000008 */
[----:B------:R-:W-:Y:S01]  /*22e60*/  IMAD.MOV.U32 R16, RZ, RZ, 0x0 ;  /* 0x00000000ff107424 */ /* 0x000fe200078e00ff */
[----:B------:R-:W-:Y:S01]  /*22e70*/  MOV R17, 0x7ff00000 ;  /* 0x7ff0000000117802 */ /* 0x000fe20000000f00 */
[----:B0-----:R-:W-:Y:S08]  /*22e80*/  @P0 BRA `(.L_x_795) ;  /* 0x00000000004c0947 */ /* 0x001ff00003800000 */
[----:B------:R-:W-:Y:S01]  /*22e90*/  ISETP.GT.AND P0, PT, R14, R2, PT ;  /* 0x000000020e00720c */ /* 0x000fe20003f04270 */
[----:B------:R-:W2:Y:S01]  /*22ea0*/  LDL.S8 R21, [R12+0x292f] ;  /* 0x00292f000c157983 */ /* 0x000ea20000100200 */
[----:B------:R-:W0:Y:S02]  /*22eb0*/  LDCU.64 UR6, c[0x0][0x3a0] ;  /* 0x00007400ff0677ac */ /* 0x000e240008000a00 */
[----:B------:R-:W-:Y:S01]  /*22ec0*/  SEL R3, R2, RZ, P0 ;  /* 0x000000ff02037207 */ /* 0x000fe20000000000 */
[----:B------:R-:W3:Y:S03]  /*22ed0*/  LDL.S8 R23, [R12+0x292e] ;  /* 0x00292e000c177983 */ /* 0x000ee60000100200 */
[----:B------:R-:W-:-:S05]  /*22ee0*/  IADD3 R5, PT, PT, R1, -R3, R14 ;  /* 0x8000000301057210 */ /* 0x000fca0007ffe00e */
[----:B------:R-:W4:Y:S04]  /*22ef0*/  LDL.S8 R18, [R5+0x2915] ;  /* 0x0029150005127983 */ /* 0x000f280000100200 */
[----:B------:R-:W2:Y:S01]  /*22f00*/  LDL.S8 R3, [R5+0x2914] ;  /* 0x0029140005037983 */ /* 0x000ea20000100200 */
[----:B----4-:R-:W-:-:S04]  /*22f10*/  IMAD.WIDE R18, R18, 0x19, RZ ;  /* 0x0000001912127825 */ /* 0x010fc800078e02ff */
[----:B--2---:R-:W-:-:S04]  /*22f20*/  IMAD.WIDE R18, R3, 0x7d, R18 ;  /* 0x0000007d03127825 */ /* 0x004fc800078e0212 */
[----:B------:R-:W-:-:S03]  /*22f30*/  IMAD.WIDE R18, R21, 0x5, R18 ;  /* 0x0000000515127825 */ /* 0x000fc600078e0212 */
[----:B---3--:R-:W-:-:S04]  /*22f40*/  IADD3 R3, P0, PT, R23, R18, RZ ;  /* 0x0000001217037210 */ /* 0x008fc80007f1e0ff */
[----:B------:R-:W-:Y:S02]  /*22f50*/  LEA.HI.X.SX32 R20, R23, R19, 0x1, P0 ;  /* 0x0000001317147211 */ /* 0x000fe400000f0eff */
[----:B0-----:R-:W-:-:S04]  /*22f60*/  LEA R18, P0, R3, UR6, 0x3 ;  /* 0x0000000603127c11 */ /* 0x001fc8000f8018ff */
[----:B------:R-:W-:-:S06]  /*22f70*/  LEA.HI.X R19, R3, UR7, R20, 0x3, P0 ;  /* 0x0000000703137c11 */ /* 0x000fcc00080f1c14 */
[----:B------:R-:W2:Y:S02]  /*22f80*/  LDG.E.64 R18, desc[UR4][R18.64+0x1388] ;  /* 0x0013880412127981 */ /* 0x000ea4000c1e1b00 */
[----:B--2---:R-:W-:-:S14]  /*22f90*/  DSETP.GEU.AND P0, PT, |R18|, R6, PT ;  /* 0x000000061200722a */ /* 0x004fdc0003f0e200 */
[----:B------:R-:W-:Y:S02]  /*22fa0*/  @!P0 IMAD.MOV.U32 R16, RZ, RZ, R18 ;  /* 0x000000ffff108224 */ /* 0x000fe400078e0012 */
[----:B------:R-:W-:-:S07]  /*22fb0*/  @!P0 IMAD.MOV.U32 R17, RZ, RZ, R19 ;  /* 0x000000ffff118224 */ /* 0x000fce00078e0013 */
.L_x_795:
[----:B------:R-:W-:Y:S05]  /*22fc0*/  BSYNC.RECONVERGENT B0 ;  /* 0x0000000000007941 */ /* 0x000fea0003800200 */
.L_x_794:
[----:B------:R-:W-:Y:S01]  /*22fd0*/  UMOV UR6, 0xe1796495 ;  /* 0xe179649500067882 */ /* 0x000fe20000000000 */
[----:B------:R-:W-:Y:S01]  /*22fe0*/  UMOV UR7, 0x3da5fd7f ;  /* 0x3da5fd7f00077882 */ /* 0x000fe20000000000 */
[----:B------:R-:W-:Y:S01]  /*22ff0*/  IMAD.MOV.U32 R6, RZ, RZ, 0x1 ;  /* 0x00000001ff067424 */ /* 0x000fe200078e00ff */
[----:B------:R-:W-:Y:S01]  /*23000*/  DADD R22, R8, -UR6 ;  /* 0x8000000608167e29 */ /* 0x000fe20008000000 */
[----:B------:R-:W-:Y:S01]  /*23010*/  BSSY.RECONVERGENT B4, `(.L_x_796) ;  /* 0x0000017000047945 */ /* 0x000fe20003800200 */
[----:B-----5:R-:W-:-:S04]  /*23020*/  DADD R42, R42, R16 ;  /* 0x000000002a2a7229 */ /* 0x020fc80000000010 */
[----:B------:R-:W0:Y:S04]  /*23030*/  MUFU.RCP64H R7, R23 ;  /* 0x0000001700077308 */ /* 0x000e280000001800 */
[----:B------:R-:W-:-:S10]  /*23040*/  DADD R20, RZ, R42 ;  /* 0x00000000ff147229 */ /* 0x000fd4000000002a */
        /* <DEDUP_REMOVED lines=19> */
.L_x_797:
[----:B------:R-:W-:Y:S05]  /*23180*/  BSYNC.RECONVERGENT B4 ;  /* 0x0000000000047941 */ /* 0x000fea0003800200 */
.L_x_796:
[----:B------:R-:W-:Y:S01]  /*23190*/  UMOV UR6, 0xe1796495 ;  /* 0xe179649500067882 */ /* 0x000fe20000000000 */
[----:B------:R-:W-:Y:S01]  /*231a0*/  UMOV UR7, 0x3da5fd7f ;  /* 0x3da5fd7f00077882 */ /* 0x000fe20000000000 */
[----:B------:R-:W-:Y:S01]  /*231b0*/  IMAD.MOV.U32 R6, RZ, RZ, 0x1 ;  /* 0x00000001ff067424 */ /* 0x000fe200078e00ff */
[C---:B------:R-:W-:Y:S01]  /*231c0*/  DADD R20, R44.reuse, -UR6 ;  /* 0x800000062c147e29 */ /* 0x040fe20008000000 */
[----:B------:R-:W-:Y:S01]  /*231d0*/  BSSY.RECONVERGENT B4, `(.L_x_798) ;  /* 0x000001c000047945 */ /* 0x000fe20003800200 */
[----:B------:R-:W-:Y:S02]  /*231e0*/  DSETP.GEU.AND P1, PT, R44, -2500, PT ;  /* 0xc0a388002c00742a */ /* 0x000fe40003f2e000 */
[----:B------:R-:W-:Y:S02]  /*231f0*/  DSETP.GEU.AND P0, PT, R8, -2500, PT ;  /* 0xc0a388000800742a */ /* 0x000fe40003f0e000 */
[----:B------:R-:W0:Y:S02]  /*23200*/  MUFU.RCP64H R7, R21 ;  /* 0x0000001500077308 */ /* 0x000e240000001800 */
[----:B------:R-:W-:Y:S01]  /*23210*/  FSEL R5, R10, RZ, P1 ;  /* 0x000000ff0a057208 */ /* 0x000fe20000800000 */
[----:B0-----:R-:W-:-:S08]  /*23220*/  DFMA R18, -R20, R6, 1 ;  /* 0x3ff000001412742b */ /* 0x001fd00000000106 */
[----:B------:R-:W-:-:S08]  /*23230*/  DFMA R18, R18, R18, R18 ;  /* 0x000000121212722b */ /* 0x000fd00000000012 */
[----:B------:R-:W-:Y:S02]  /*23240*/  DFMA R6, R6, R18, R6 ;  /* 0x000000120606722b */ /* 0x000fe40000000006 */
[----:B------:R-:W-:Y:S01]  /*23250*/  DADD R18, RZ, R10 ;  /* 0x00000000ff127229 */ /* 0x000fe2000000000a */
[----:B------:R-:W-:Y:S02]  /*23260*/  FSEL R10, R9, -5.287109375, P0 ;  /* 0xc0a93000090a7808 */ /* 0x000fe40000000000 */
[----:B------:R-:W-:-:S03]  /*23270*/  FSEL R9, R42, RZ, P0 ;  /* 0x000000ff2a097208 */ /* 0x000fc60000000000 */
[----:B------:R-:W-:-:S04]  /*23280*/  DFMA R22, -R20, R6, 1 ;  /* 0x3ff000001416742b */ /* 0x000fc80000000106 */
[----:B------:R-:W-:-:S04]  /*23290*/  FSETP.GEU.AND P3, PT, |R19|, 6.5827683646048100446e-37, PT ;  /* 0x036000001300780b */ /* 0x000fc80003f6e200 */
[----:B------:R-:W-:-:S08]  /*232a0*/  DFMA R22, R6, R22, R6 ;  /* 0x000000160616722b */ /* 0x000fd00000000006 */
[----:B------:R-:W-:-:S08]  /*232b0*/  DMUL R26, R18, R22 ;  /* 0x00000016121a7228 */ /* 0x000fd00000000000 */
[----:B------:R-:W-:-:S08]  /*232c0*/  DFMA R6, -R20, R26, R18 ;  /* 0x0000001a1406722b */ /* 0x000fd00000000112 */
[----:B------:R-:W-:Y:S01]  /*232d0*/  DFMA R26, R22, R6, R26 ;  /* 0x00000006161a722b */ /* 0x000fe2000000001a */
[----:B------:R-:W-:Y:S02]  /*232e0*/  FSEL R7, R44, RZ, P1 ;  /* 0x000000ff2c077208 */ /* 0x000fe40000800000 */
[----:B------:R-:W-:-:S07]  /*232f0*/  FSEL R6, R45, -5.287109375, P1 ;  /* 0xc0a930002d067808 */ /* 0x000fce0000800000 */
[----:B------:R-:W-:-:S05]  /*23300*/  FFMA R3, RZ, R21, R27 ;  /* 0x00000015ff037223 */ /* 0x000fca000000001b */
[----:B------:R-:W-:Y:S02]  /*23310*/  FSETP.GT.AND P2, PT, |R3|, 1.469367938527859385e-39, PT ;  /* 0x001000000300780b */ /* 0x000fe40003f44200 */
[----:B------:R-:W-:Y:S02]  /*23320*/  FSEL R3, R11, RZ, P1 ;  /* 0x000000ff0b037208 */ /* 0x000fe40000800000 */
[----:B------:R-:W-:Y:S02]  /*23330*/  FSEL R11, R8, RZ, P0 ;  /* 0x000000ff080b7208 */ /* 0x000fe40000000000 */
[----:B------:R-:W-:-:S07]  /*23340*/  FSEL R8, R43, RZ, P0 ;  /* 0x000000ff2b087208 */ /* 0x000fce0000000000 */
[----:B------:R-:W-:Y:S05]  /*23350*/  @P2 BRA P3, `(.L_x_799) ;  /* 0x00000000000c2947 */ /* 0x000fea0001800000 */
[----:B------:R-:W-:Y:S01]  /*23360*/  IMAD.MOV.U32 R22, RZ, RZ, R20 ;  /* 0x000000ffff167224 */ /* 0x000fe200078e0014 */
[----:B------:R-:W-:-:S07]  /*23370*/  MOV R37, 0x23390 ;  /* 0x0002339000257802 */ /* 0x000fce0000000f00 */
[----:B------:R-:W-:Y:S05]  /*23380*/  CALL.REL.NOINC `($__internal_0_$__cuda_sm20_div_rn_f64_full) ;  /* 0x000001ac00287944 */ /* 0x000fea0003c00000 */
.L_x_799:
[----:B------:R-:W-:Y:S05]  /*23390*/  BSYNC.RECONVERGENT B4 ;  /* 0x0000000000047941 */ /* 0x000fea0003800200 */
.L_x_798:
[----:B------:R-:W-:Y:S01]  /*233a0*/  DSETP.GT.AND P0, PT, R16, R26, PT ;  /* 0x0000001a1000722a */ /* 0x000fe20003f04000 */
[----:B------:R-:W-:Y:S05]  /*233b0*/  BSSY.RECONVERGENT B7, `(.L_x_800) ;  /* 0x00001e8000077945 */ /* 0x000fea0003800200 */
[----:B------:R-:W-:Y:S02]  /*233c0*/  FSEL R50, R11, R7, P0 ;  /* 0x000000070b327208 */ /* 0x000fe40000000000 */
[----:B------:R-:W-:Y:S02]  /*233d0*/  FSEL R51, R10, R6, P0 ;  /* 0x000000060a337208 */ /* 0x000fe40000000000 */
[----:B------:R-:W-:-:S02]  /*233e0*/  FSEL R48, R9, R5, P0 ;  /* 0x0000000509307208 */ /* 0x000fc40000000000 */
[----:B------:R-:W-:Y:S01]  /*233f0*/  FSEL R49, R8, R3, P0 ;  /* 0x0000000308317208 */ /* 0x000fe20000000000 */
[----:B------:R0:W-:Y:S01]  /*23400*/  STL.64 [R13+0x1388], R50 ;  /* 0x001388320d007387 */ /* 0x0001e20000100a00 */
[----:B------:R-:W-:-:S03]  /*23410*/  IMAD.IADD R8, R15, 0x1, -R14 ;  /* 0x000000010f087824 */ /* 0x000fc600078e0a0e */
[----:B------:R0:W-:Y:S02]  /*23420*/  STL.64 [R13], R48 ;  /* 0x000000300d007387 */ /* 0x0001e40000100a00 */
[----:B------:R-:W-:-:S13]  /*23430*/  ISETP.GE.AND P0, PT, R8, 0x7, PT ;  /* 0x000000070800780c */ /* 0x000fda0003f06270 */
[----:B0-----:R-:W-:Y:S05]  /*23440*/  @!P0 BRA `(.L_x_801) ;  /* 0x0000001c00788947 */ /* 0x001fea0003800000 */
[C---:B------:R-:W-:Y:S01]  /*23450*/  VIMNMX.U32 R6, PT, PT, R8.reuse, 0x24, !PT ;  /* 0x0000002408067848 */ /* 0x040fe20007fe0000 */
[----:B------:R-:W-:Y:S02]  /*23460*/  VIADD R8, R8, 0xfffffffd ;  /* 0xfffffffd08087836 */ /* 0x000fe40000000000 */
[----:B------:R-:W-:Y:S02]  /*23470*/  IMAD.IADD R5, R1, 0x1, R14 ;  /* 0x0000000101057824 */ /* 0x000fe400078e020e */
[----:B------:R-:W-:-:S07]  /*23480*/  VIADD R6, R6, 0xffffffe0 ;  /* 0xffffffe006067836 */ /* 0x000fce0000000000 */
.L_x_830:
[----:B------:R-:W-:Y:S01]  /*23490*/  IMAD.IADD R3, R15, 0x1, -R8 ;  /* 0x000000010f037824 */ /* 0x000fe200078e0a08 */
[----:B------:R-:W-:Y:S01]  /*234a0*/  BSSY.RECONVERGENT B6, `(.L_x_802) ;  /* 0x00001d5000067945 */ /* 0x000fe20003800200 */
[----:B------:R-:W-:-:S05]  /*234b0*/  VIADD R10, R14, 0x1 ;  /* 0x000000010e0a7836 */ /* 0x000fca0000000000 */
[----:B------:R-:W-:-:S04]  /*234c0*/  ISETP.GE.AND P0, PT, R10, R3, PT ;  /* 0x000000030a00720c */ /* 0x000fc80003f06270 */
[----:B------:R-:W-:-:S13]  /*234d0*/  ISETP.GE.OR P0, PT, R14, R2, P0 ;  /* 0x000000020e00720c */ /* 0x000fda0000706670 */
[----:B0-----:R-:W-:Y:S05]  /*234e0*/  @P0 BRA `(.L_x_803) ;  /* 0x0000001c00400947 */ /* 0x001fea0003800000 */
[----:B------:R-:W-:Y:S02]  /*234f0*/  IMAD.MOV.U32 R11, RZ, RZ, R10 ;  /* 0x000000ffff0b7224 */ /* 0x000fe400078e000a */
[----:B------:R-:W-:-:S07]  /*23500*/  IMAD.MOV.U32 R7, RZ, RZ, R14 ;  /* 0x000000ffff077224 */ /* 0x000fce00078e000e */
.L_x_829:
[----:B------:R-:W-:-:S04]  /*23510*/  IMAD.IADD R16, R11, 0x1, R8 ;  /* 0x000000010b107824 */ /* 0x000fc800078e0208 */
[----:B------:R-:W-:-:S04]  /*23520*/  IMAD R9, R33, R7, R16 ;  /* 0x0000000721097224 */ /* 0x000fc800078e0210 */
[----:B------:R-:W-:-:S04]  /*23530*/  VIADD R9, R9, 0xffffffff ;  /* 0xffffffff09097836 */ /* 0x000fc80000000000 */
[----:B------:R-:W-:-:S06]  /*23540*/  IMAD R20, R9, 0x8, R1 ;  /* 0x0000000809147824 */ /* 0x000fcc00078e0201 */
[----:B------:R-:W2:Y:S01]  /*23550*/  LDL.64 R20, [R20] ;  /* 0x0000000014147983 */ /* 0x000ea20000100a00 */
[----:B------:R-:W-:Y:S01]  /*23560*/  IMAD.MOV.U32 R18, RZ, RZ, -0x800000 ;  /* 0xff800000ff127424 */ /* 0x000fe200078e00ff */
[----:B------:R-:W-:Y:S01]  /*23570*/  BSSY.RECONVERGENT B5, `(.L_x_804) ;  /* 0x00001c3000057945 */ /* 0x000fe20003800200 */
[----:B------:R-:W-:Y:S02]  /*23580*/  IMAD.MOV.U32 R19, RZ, RZ, 0x41cdcd64 ;  /* 0x41cdcd64ff137424 */ /* 0x000fe400078e00ff */
[----:B------:R-:W-:Y:S02]  /*23590*/  IMAD.MOV.U32 R10, RZ, RZ, R7 ;  /* 0x000000ffff0a7224 */ /* 0x000fe400078e0007 */
[----:B------:R-:W-:Y:S02]  /*235a0*/  IMAD.MOV.U32 R7, RZ, RZ, R11 ;  /* 0x000000ffff077224 */ /* 0x000fe400078e000b */
[----:B--2---:R-:W-:-:S14]  /*235b0*/  DSETP.GEU.AND P0, PT, |R20|, R18, PT ;  /* 0x000000121400722a */ /* 0x004fdc0003f0e200 */
[----:B0-----:R-:W-:Y:S05]  /*235c0*/  @P0 BRA `(.L_x_805) ;  /* 0x0000001800f40947 */ /* 0x001fea0003800000 */
[----:B------:R-:W-:Y:S01]  /*235d0*/  LOP3.LUT R22, RZ, R16, RZ, 0x33, !PT ;  /* 0x00000010ff167212 */ /* 0x000fe200078e33ff */
[----:B------:R-:W-:Y:S01]  /*235e0*/  IMAD.IADD R23, R10, 0x1, -R14 ;  /* 0x000000010a177824 */ /* 0x000fe200078e0a0e */
[----:B------:R-:W-:Y:S01]  /*235f0*/  BSSY.RECONVERGENT B4, `(.L_x_806) ;  /* 0x00001af000047945 */ /* 0x000fe20003800200 */
[----:B------:R-:W-:Y:S01]  /*23600*/  IMAD.MOV.U32 R46, RZ, RZ, 0x0 ;  /* 0x00000000ff2e7424 */ /* 0x000fe200078e00ff */
[----:B------:R-:W-:Y:S01]  /*23610*/  MOV R44, 0x0 ;  /* 0x00000000002c7802 */ /* 0x000fe20000000f00 */
[----:B------:R-:W-:Y:S02]  /*23620*/  IMAD.IADD R22, R22, 0x1, R15 ;  /* 0x0000000116167824 */ /* 0x000fe400078e020f */
[----:B------:R-:W-:Y:S02]  /*23630*/  IMAD.MOV.U32 R47, RZ, RZ, 0x7ff00000 ;  /* 0x7ff00000ff2f7424 */ /* 0x000fe400078e00ff */
[----:B------:R-:W-:Y:S02]  /*23640*/  IMAD.IADD R17, R23, 0x1, R22 ;  /* 0x0000000117117824 */ /* 0x000fe400078e0216 */
[----:B------:R-:W-:-:S03]  /*23650*/  IMAD.MOV.U32 R45, RZ, RZ, -0x40100000 ;  /* 0xbff00000ff2d7424 */ /* 0x000fc600078e00ff */
[----:B------:R-:W-:-:S13]  /*23660*/  ISETP.GT.AND P0, PT, R17, 0x1e, PT ;  /* 0x0000001e1100780c */ /* 0x000fda0003f04270 */
[----:B------:R-:W-:Y:S05]  /*23670*/  @P0 BRA `(.L_x_807) ;  /* 0x0000001800980947 */ /* 0x000fea0003800000 */
        /* <DEDUP_REMOVED lines=8> */
[----:B------:R-:W-:-:S06]  /*23700*/  IMAD R10, R9, 0x8, R0 ;  /* 0x00000008090a7824 */ /* 0x000fcc00078e0200 */
[----:B------:R-:W5:Y:S01]  /*23710*/  LDL.64 R10, [R10] ;  /* 0x000000000a0a7983 */ /* 0x000f620000100a00 */
[C---:B------:R-:W-:Y:S01]  /*23720*/  ISETP.NE.AND P0, PT, R22.reuse, 0x1, PT ;  /* 0x000000011600780c */ /* 0x040fe20003f05270 */
[----:B------:R-:W-:Y:S01]  /*23730*/  BSSY.RECONVERGENT B0, `(.L_x_810) ;  /* 0x000001f000007945 */ /* 0x000fe20003800200 */
[----:B------:R-:W-:Y:S01]  /*23740*/  ISETP.NE.AND P1, PT, R22, RZ, PT ;  /* 0x000000ff1600720c */ /* 0x000fe20003f25270 */
[----:B------:R-:W-:Y:S01]  /*23750*/  IMAD.MOV.U32 R24, RZ, RZ, 0x0 ;  /* 0x00000000ff187424 */ /* 0x000fe200078e00ff */
[C---:B------:R-:W-:Y:S01]  /*23760*/  ISETP.EQ.AND P0, PT, R23.reuse, RZ, !P0 ;  /* 0x000000ff1700720c */ /* 0x040fe20004702270 */
[----:B------:R-:W-:Y:S01]  /*23770*/  IMAD.MOV.U32 R25, RZ, RZ, -0x3f56d000 ;  /* 0xc0a93000ff197424 */ /* 0x000fe200078e00ff */
[----:B------:R-:W-:Y:S02]  /*23780*/  ISETP.EQ.AND P1, PT, R23, 0x1, !P1 ;  /* 0x000000011700780c */ /* 0x000fe40004f22270 */
[----:B------:R-:W-:Y:S02]  /*23790*/  CS2R R22, SRZ ;  /* 0x0000000000167805 */ /* 0x000fe4000001ff00 */
[----:B------:R-:W-:-:S13]  /*237a0*/  PLOP3.LUT P0, PT, P0, P1, PT, 0xf8, 0x8f ;  /* 0x00000000008f781c */ /* 0x000fda0000703f70 */
[----:B------:R-:W-:Y:S05]  /*237b0*/  @!P0 BRA `(.L_x_811) ;  /* 0x0000000000588947 */ /* 0x000fea0003800000 */
[C---:B------:R-:W-:Y:S01]  /*237c0*/  IMAD.IADD R26, R1.reuse, 0x1, R7 ;  /* 0x00000001011a7824 */ /* 0x040fe200078e0207 */
[----:B------:R-:W2:Y:S01]  /*237d0*/  LDL.S8 R9, [R5+0x2914] ;  /* 0x0029140005097983 */ /* 0x000ea20000100200 */
[----:B------:R-:W-:Y:S01]  /*237e0*/  IMAD.IADD R29, R1, 0x1, R16 ;  /* 0x00000001011d7824 */ /* 0x000fe200078e0210 */
[----:B------:R-:W0:Y:S01]  /*237f0*/  LDC.64 R24, c[0x0][0x3a0] ;  /* 0x0000e800ff187b82 */ /* 0x000e220000000a00 */
[----:B------:R-:W1:Y:S01]  /*23800*/  LDCU.64 UR6, c[0x0][0x3a0] ;  /* 0x00007400ff0677ac */ /* 0x000e620008000a00 */
[----:B------:R-:W3:Y:S04]  /*23810*/  LDL.S8 R22, [R26+0x2914] ;  /* 0x002914001a167983 */ /* 0x000ee80000100200 */
[----:B------:R-:W4:Y:S04]  /*23820*/  LDL.S8 R27, [R12+0x292f] ;  /* 0x00292f000c1b7983 */ /* 0x000f280000100200 */
[----:B------:R-:W4:Y:S01]  /*23830*/  LDL.S8 R29, [R29+0x292f] ;  /* 0x00292f001d1d7983 */ /* 0x000f220000100200 */
[----:B0-----:R-:W-:-:S04]  /*23840*/  IMAD.WIDE.U32 R16, R17, 0x8, R24 ;  /* 0x0000000811107825 */ /* 0x001fc800078e0018 */
[----:B---3--:R-:W-:-:S04]  /*23850*/  IMAD.WIDE R22, R22, 0x19, RZ ;  /* 0x0000001916167825 */ /* 0x008fc800078e02ff */
[----:B--2---:R-:W-:-:S04]  /*23860*/  IMAD.WIDE R22, R9, 0x7d, R22 ;  /* 0x0000007d09167825 */ /* 0x004fc800078e0216 */
[----:B----4-:R-:W-:-:S03]  /*23870*/  IMAD.WIDE R22, R27, 0x5, R22 ;  /* 0x000000051b167825 */ /* 0x010fc600078e0216 */
[----:B------:R-:W-:-:S04]  /*23880*/  IADD3 R9, P0, PT, R29, R22, RZ ;  /* 0x000000161d097210 */ /* 0x000fc80007f1e0ff */
[----:B------:R-:W-:Y:S02]  /*23890*/  LEA.HI.X.SX32 R22, R29, R23, 0x1, P0 ;  /* 0x000000171d167211 */ /* 0x000fe400000f0eff */
[C---:B-1----:R-:W-:Y:S01]  /*238a0*/  LEA R26, P0, R9.reuse, UR6, 0x3 ;  /* 0x00000006091a7c11 */ /* 0x042fe2000f8018ff */
[----:B------:R-:W2:Y:S03]  /*238b0*/  LDG.E.64 R28, desc[UR4][R16.64+0x5f98] ;  /* 0x005f9804101c7981 */ /* 0x000ea6000c1e1b00 */
[----:B------:R-:W-:Y:S02]  /*238c0*/  LEA.HI.X R27, R9, UR7, R22, 0x3, P0 ;  /* 0x00000007091b7c11 */ /* 0x000fe400080f1c16 */
[----:B------:R-:W3:Y:S04]  /*238d0*/  LDG.E.64 R22, desc[UR4][R16.64+0x6268] ;  /* 0x0062680410167981 */ /* 0x000ee8000c1e1b00 */
[----:B------:R-:W3:Y:S04]  /*238e0*/  LDG.E.64 R24, desc[UR4][R26.64+0x1388] ;  /* 0x001388041a187981 */ /* 0x000ee8000c1e1b00 */
[----:B------:R-:W2:Y:S01]  /*238f0*/  LDG.E.64 R30, desc[UR4][R26.64] ;  /* 0x000000041a1e7981 */ /* 0x000ea2000c1e1b00 */
[----:B---3--:R-:W-:-:S02]  /*23900*/  DADD R22, R22, R24 ;  /* 0x0000000016167229 */ /* 0x008fc40000000018 */
[----:B--2---:R-:W-:-:S11]  /*23910*/  DADD R24, R28, R30 ;  /* 0x000000001c187229 */ /* 0x004fd6000000001e */
.L_x_811:
[----:B------:R-:W-:Y:S05]  /*23920*/  BSYNC.RECONVERGENT B0 ;  /* 0x0000000000007941 */ /* 0x000fea0003800200 */
.L_x_810:
[----:B------:R-:W-:Y:S01]  /*23930*/  DADD R22, R20, R22 ;  /* 0x0000000014167229 */ /* 0x000fe20000000016 */
[----:B------:R-:W-:Y:S01]  /*23940*/  UMOV UR6, 0xe1796495 ;  /* 0xe179649500067882 */ /* 0x000fe20000000000 */
[----:B-----5:R-:W-:Y:S01]  /*23950*/  DADD R10, R10, R24 ;  /* 0x000000000a0a7229 */ /* 0x020fe20000000018 */
[----:B------:R-:W-:Y:S01]  /*23960*/  UMOV UR7, 0x3da5fd7f ;  /* 0x3da5fd7f00077882 */ /* 0x000fe20000000000 */
[----:B------:R-:W-:Y:S01]  /*23970*/  IMAD.MOV.U32 R16, RZ, RZ, 0x1 ;  /* 0x00000001ff107424 */ /* 0x000fe200078e00ff */
[----:B------:R-:W-:Y:S03]  /*23980*/  BSSY.RECONVERGENT B8, `(.L_x_812) ;  /* 0x000001c000087945 */ /* 0x000fe60003800200 */
[----:B------:R-:W-:-:S06]  /*23990*/  DSETP.GT.AND P0, PT, |R22|, R18, PT ;  /* 0x000000121600722a */ /* 0x000fcc0003f04200 */
[----:B------:R-:W-:Y:S02]  /*239a0*/  FSEL R10, R10, RZ, !P0 ;  /* 0x000000ff0a0a7208 */ /* 0x000fe40004000000 */
[----:B------:R-:W-:-:S06]  /*239b0*/  FSEL R11, R11, -1.875, !P0 ;  /* 0xbff000000b0b7808 */ /* 0x000fcc0004000000 */
[----:B------:R-:W-:-:S06]  /*239c0*/  DADD R20, R10, -UR6 ;  /* 0x800000060a147e29 */ /* 0x000fcc0008000000 */
[----:B------:R-:W0:Y:S02]  /*239d0*/  MUFU.RCP64H R17, R21 ;  /* 0x0000001500117308 */ /* 0x000e240000001800 */
[----:B0-----:R-:W-:-:S08]  /*239e0*/  DFMA R18, -R20, R16, 1 ;  /* 0x3ff000001412742b */ /* 0x001fd00000000110 */
[----:B------:R-:W-:-:S08]  /*239f0*/  DFMA R18, R18, R18, R18 ;  /* 0x000000121212722b */ /* 0x000fd00000000012 */
[----:B------:R-:W-:Y:S01]  /*23a00*/  DFMA R18, R16, R18, R16 ;  /* 0x000000121012722b */ /* 0x000fe20000000010 */
[----:B------:R-:W-:Y:S02]  /*23a10*/  FSEL R16, R22, RZ, !P0 ;  /* 0x000000ff16107208 */ /* 0x000fe40004000000 */
[----:B------:R-:W-:-:S05]  /*23a20*/  FSEL R17, R23, +QNAN , !P0 ;  /* 0x7ff0000017117808 */ /* 0x000fca0004000000 */
[----:B------:R-:W-:Y:S02]  /*23a30*/  DFMA R24, -R20, R18, 1 ;  /* 0x3ff000001418742b */ /* 0x000fe40000000112 */
[----:B------:R-:W-:-:S06]  /*23a40*/  DADD R22, RZ, R16 ;  /* 0x00000000ff167229 */ /* 0x000fcc0000000010 */
        /* <DEDUP_REMOVED lines=15> */
.L_x_813:
[----:B------:R-:W-:Y:S05]  /*23b40*/  BSYNC.RECONVERGENT B8 ;  /* 0x0000000000087941 */ /* 0x000fea0003800200 */
.L_x_812:
[----:B------:R-:W-:Y:S01]  /*23b50*/  UMOV UR6, 0xe1796495 ;  /* 0xe179649500067882 */ /* 0x000fe20000000000 */
[----:B------:R-:W-:Y:S01]  /*23b60*/  UMOV UR7, 0x3da5fd7f ;  /* 0x3da5fd7f00077882 */ /* 0x000fe20000000000 */
[----:B------:R-:W-:Y:S01]  /*23b70*/  IMAD.MOV.U32 R18, RZ, RZ, 0x1 ;  /* 0x00000001ff127424 */ /* 0x000fe200078e00ff */
[----:B------:R-:W-:Y:S01]  /*23b80*/  DADD R20, R50, -UR6 ;  /* 0x8000000632147e29 */ /* 0x000fe20008000000 */
[----:B------:R-:W-:Y:S01]  /*23b90*/  BSSY.RECONVERGENT B8, `(.L_x_814) ;  /* 0x0000014000087945 */ /* 0x000fe20003800200 */
[----:B------:R-:W-:-:S04]  /*23ba0*/  DADD R24, RZ, R48 ;  /* 0x00000000ff187229 */ /* 0x000fc80000000030 */
[----:B------:R-:W0:Y:S06]  /*23bb0*/  MUFU.RCP64H R19, R21 ;  /* 0x0000001500137308 */ /* 0x000e2c0000001800 */
        /* <DEDUP_REMOVED lines=17> */
.L_x_815:
[----:B------:R-:W-:Y:S05]  /*23cd0*/  BSYNC.RECONVERGENT B8 ;  /* 0x0000000000087941 */ /* 0x000fea0003800200 */
.L_x_814:
[----:B------:R-:W-:-:S06]  /*23ce0*/  DSETP.GT.AND P0, PT, R42, R26, PT ;  /* 0x0000001a2a00722a */ /* 0x000fcc0003f04000 */
[----:B------:R-:W-:Y:S02]  /*23cf0*/  FSEL R46, R16, RZ, P0 ;  /* 0x000000ff102e7208 */ /* 0x000fe40000000000 */
[----:B------:R-:W-:Y:S02]  /*23d00*/  FSEL R47, R17, +QNAN , P0 ;  /* 0x7ff00000112f7808 */ /* 0x000fe40000000000 */
[----:B------:R-:W-:Y:S02]  /*23d10*/  FSEL R44, R10, RZ, P0 ;  /* 0x000000ff0a2c7208 */ /* 0x000fe40000000000 */
[----:B------:R-:W-:Y:S01]  /*23d20*/  FSEL R45, R11, -1.875, P0 ;  /* 0xbff000000b2d7808 */ /* 0x000fe20000000000 */
[----:B------:R-:W-:Y:S06]  /*23d30*/  BRA `(.L_x_807) ;  /* 0x0000001000e87947 */ /* 0x000fec0003800000 */
.L_x_809:
[----:B------:R-:W2:Y:S01]  /*23d40*/  LDL.S8 R10, [R12+0x292f] ;  /* 0x00292f000c0a7983 */ /* 0x000ea20000100200 */
[C---:B------:R-:W-:Y:S01]  /*23d50*/  IMAD.IADD R16, R1.reuse, 0x1, R16 ;  /* 0x0000000101107824 */ /* 0x040fe200078e0210 */
[----:B------:R-:W0:Y:S02]  /*23d60*/  LDC.64 R28, c[0x0][0x3a0] ;  /* 0x0000e800ff1c7b82 */ /* 0x000e240000000a00 */
[----:B------:R-:W3:Y:S01]  /*23d70*/  LDL.S8 R23, [R5+0x2914] ;  /* 0x0029140005177983 */ /* 0x000ee20000100200 */
[----:B------:R-:W-:Y:S01]  /*23d80*/  IMAD.IADD R30, R1, 0x1, R7 ;  /* 0x00000001011e7824 */ /* 0x000fe200078e0207 */
[----:B------:R-:W1:Y:S02]  /*23d90*/  LDCU.64 UR6, c[0x0][0x3a0] ;  /* 0x00007400ff0677ac */ /* 0x000e640008000a00 */
[----:B------:R-:W4:Y:S04]  /*23da0*/  LDL.S8 R26, [R16+0x292f] ;  /* 0x00292f00101a7983 */ /* 0x000f280000100200 */
[----:B------:R-:W5:Y:S01]  /*23db0*/  LDL.S8 R25, [R30+0x2914] ;  /* 0x002914001e197983 */ /* 0x000f620000100200 */
[----:B------:R-:W-:-:S06]  /*23dc0*/  IMAD R40, R9, 0x8, R0 ;  /* 0x0000000809287824 */ /* 0x000fcc00078e0200 */
[----:B------:R-:W5:Y:S01]  /*23dd0*/  LDL.64 R40, [R40] ;  /* 0x0000000028287983 */ /* 0x000f620000100a00 */
[----:B--2---:R-:W-:-:S03]  /*23de0*/  SHF.R.S32.HI R11, RZ, 0x1f, R10 ;  /* 0x0000001fff0b7819 */ /* 0x004fc6000001140a */
[----:B---3--:R-:W-:Y:S01]  /*23df0*/  IMAD.WIDE R22, R23, 0x5, R10 ;  /* 0x0000000517167825 */ /* 0x008fe200078e020a */
[----:B----4-:R-:W-:-:S03]  /*23e00*/  SHF.R.S32.HI R27, RZ, 0x1f, R26 ;  /* 0x0000001fff1b7819 */ /* 0x010fc6000001141a */
[----:B0-----:R-:W-:Y:S01]  /*23e10*/  IMAD.WIDE R10, R17, 0x8, R28 ;  /* 0x00000008110a7825 */ /* 0x001fe200078e021c */
[----:B-1----:R-:W-:-:S03]  /*23e20*/  LEA R24, P0, R22, UR6, 0x3 ;  /* 0x0000000616187c11 */ /* 0x002fc6000f8018ff */
[----:B-----5:R-:W-:Y:S01]  /*23e30*/  IMAD.WIDE R26, R25, 0x5, R26 ;  /* 0x00000005191a7825 */ /* 0x020fe200078e021a */
[----:B------:R-:W-:Y:S01]  /*23e40*/  LEA.HI.X R25, R22, UR7, R23, 0x3, P0 ;  /* 0x0000000716197c11 */ /* 0x000fe200080f1c17 */
[----:B------:R-:W2:Y:S01]  /*23e50*/  LDG.E.64 R16, desc[UR4][R10.64+0x6268] ;  /* 0x006268040a107981 */ /* 0x000ea2000c1e1b00 */
[----:B------:R-:W-:-:S03]  /*23e60*/  LEA R28, P0, R26, UR6, 0x3 ;  /* 0x000000061a1c7c11 */ /* 0x000fc6000f8018ff */
[----:B------:R-:W2:Y:S01]  /*23e70*/  LDG.E.64 R22, desc[UR4][R24.64+0xb248] ;  /* 0x00b2480418167981 */ /* 0x000ea2000c1e1b00 */
[----:B------:R-:W-:-:S03]  /*23e80*/  LEA.HI.X R29, R26, UR7, R27, 0x3, P0 ;  /* 0x000000071a1d7c11 */ /* 0x000fc600080f1c1b */
[----:B------:R-:W3:Y:S04]  /*23e90*/  LDG.E.64 R30, desc[UR4][R10.64+0x5f98] ;  /* 0x005f98040a1e7981 */ /* 0x000ee8000c1e1b00 */
[----:B------:R-:W3:Y:S04]  /*23ea0*/  LDG.E.64 R36, desc[UR4][R24.64+0xb180] ;  /* 0x00b1800418247981 */ /* 0x000ee8000c1e1b00 */
[----:B------:R-:W4:Y:S04]  /*23eb0*/  LDG.E.64 R26, desc[UR4][R28.64+0xb248] ;  /* 0x00b248041c1a7981 */ /* 0x000f28000c1e1b00 */
[----:B------:R-:W5:Y:S01]  /*23ec0*/  LDG.E.64 R38, desc[UR4][R28.64+0xb180] ;  /* 0x00b180041c267981 */ /* 0x000f62000c1e1b00 */
[----:B------:R-:W-:Y:S01]  /*23ed0*/  UMOV UR6, 0xe1796495 ;  /* 0xe179649500067882 */ /* 0x000fe20000000000 */
[----:B------:R-:W-:Y:S01]  /*23ee0*/  UMOV UR7, 0x3da5fd7f ;  /* 0x3da5fd7f00077882 */ /* 0x000fe20000000000 */
[----:B------:R-:W-:Y:S01]  /*23ef0*/  BSSY.RECONVERGENT B8, `(.L_x_816) ;  /* 0x0000023000087945 */ /* 0x000fe20003800200 */
[----:B--2---:R-:W-:-:S02]  /*23f00*/  DADD R16, R16, R22 ;  /* 0x0000000010107229 */ /* 0x004fc40000000016 */
[----:B---3--:R-:W-:-:S06]  /*23f10*/  DADD R30, R30, R36 ;  /* 0x000000001e1e7229 */ /* 0x008fcc0000000024 */
[----:B----4-:R-:W-:Y:S02]  /*23f20*/  DADD R16, R16, R26 ;  /* 0x0000000010107229 */ /* 0x010fe4000000001a */
[----:B-----5:R-:W-:-:S06]  /*23f30*/  DADD R30, R30, R38 ;  /* 0x000000001e1e7229 */ /* 0x020fcc0000000026 */
[----:B------:R-:W-:Y:S02]  /*23f40*/  DADD R16, R20, R16 ;  /* 0x0000000014107229 */ /* 0x000fe40000000010 */
[----:B------:R-:W-:-:S06]  /*23f50*/  DADD R30, R30, R40 ;  /* 0x000000001e1e7229 */ /* 0x000fcc0000000028 */
[----:B------:R-:W-:-:S06]  /*23f60*/  DSETP.GT.AND P0, PT, |R16|, R18, PT ;  /* 0x000000121000722a */ /* 0x000fcc0003f04200 */
[----:B------:R-:W-:Y:S02]  /*23f70*/  FSEL R10, R30, RZ, !P0 ;  /* 0x000000ff1e0a7208 */ /* 0x000fe40004000000 */
[----:B------:R-:W-:-:S06]  /*23f80*/  FSEL R11, R31, -1.875, !P0 ;  /* 0xbff000001f0b7808 */ /* 0x000fcc0004000000 */
[----:B------:R-:W-:-:S06]  /*23f90*/  DADD R20, R10, -UR6 ;  /* 0x800000060a147e29 */ /* 0x000fcc0008000000 */
        /* <DEDUP_REMOVED lines=8> */
[----:B------:R-:W-:-:S06]  /*24020*/  DADD R24, RZ, R16 ;  /* 0x00000000ff187229 */ /* 0x000fcc0000000010 */
        /* <DEDUP_REMOVED lines=15> */
.L_x_817:
[----:B------:R-:W-:Y:S05]  /*24120*/  BSYNC.RECONVERGENT B8 ;  /* 0x0000000000087941 */ /* 0x000fea0003800200 */
.L_x_816:
        /* <DEDUP_REMOVED lines=24> */
.L_x_819:
[----:B------:R-:W-:Y:S05]  /*242b0*/  BSYNC.RECONVERGENT B8 ;  /* 0x0000000000087941 */ /* 0x000fea0003800200 */
.L_x_818:
[----:B------:R-:W-:-:S06]  /*242c0*/  DSETP.GT.AND P0, PT, R42, R26, PT ;  /* 0x0000001a2a00722a */ /* 0x000fcc0003f04000 */
[----:B------:R-:W-:Y:S02]  /*242d0*/  FSEL R46, R16, RZ, P0 ;  /* 0x000000ff102e7208 */ /* 0x000fe40000000000 */
[----:B------:R-:W-:Y:S02]  /*242e0*/  FSEL R47, R17, +QNAN , P0 ;  /* 0x7ff00000112f7808 */ /* 0x000fe40000000000 */
[----:B------:R-:W-:Y:S02]  /*242f0*/  FSEL R44, R10, RZ, P0 ;  /* 0x000000ff0a2c7208 */ /* 0x000fe40000000000 */
[----:B------:R-:W-:Y:S01]  /*24300*/  FSEL R45, R11, -1.875, P0 ;  /* 0xbff000000b2d7808 */ /* 0x000fe20000000000 */
[----:B------:R-:W-:Y:S06]  /*24310*/  BRA `(.L_x_807) ;  /* 0x0000000c00707947 */ /* 0x000fec0003800000 */
.L_x_808:
[----:B------:R-:W-:-:S04]  /*24320*/  ISETP.NE.AND P0, PT, R22, 0x1, PT ;  /* 0x000000011600780c */ /* 0x000fc80003f05270 */
[----:B------:R-:W-:-:S13]  /*24330*/  ISETP.NE.OR P0, PT, R23, 0x1, P0 ;  /* 0x000000011700780c */ /* 0x000fda0000705670 */
[----:B------:R-:W-:Y:S05]  /*24340*/  @P0 BRA `(.L_x_820) ;  /* 0x0000000400a40947 */ /* 0x000fea0003800000 */
[C---:B------:R-:W-:Y:S01]  /*24350*/  IMAD.IADD R22, R1.reuse, 0x1, R16 ;  /* 0x0000000101167824 */ /* 0x040fe200078e0210 */
[----:B------:R-:W2:Y:S01]  /*24360*/  LDL.S8 R11, [R5+0x2915] ;  /* 0x00291500050b7983 */ /* 0x000ea20000100200 */
[----:B------:R-:W-:-:S03]  /*24370*/  IADD3 R31, PT, PT, R1, R7, RZ ;  /* 0x00000007011f7210 */ /* 0x000fc60007ffe0ff */
[----:B------:R-:W3:Y:S01]  /*24380*/  LDL.S8 R23, [R5+0x2914] ;  /* 0x0029140005177983 */ /* 0x000ee20000100200 */
[C---:B------:R-:W-:Y:S01]  /*24390*/  IMAD.IADD R27, R1.reuse, 0x1, R15 ;  /* 0x00000001011b7824 */ /* 0x040fe200078e020f */
[----:B------:R-:W0:Y:S02]  /*243a0*/  LDCU.64 UR6, c[0x0][0x3a0] ;  /* 0x00007400ff0677ac */ /* 0x000e240008000a00 */
[----:B------:R-:W4:Y:S04]  /*243b0*/  LDL.S8 R16, [R22+0x2930] ;  /* 0x0029300016107983 */ /* 0x000f280000100200 */
[----:B------:R-:W5:Y:S01]  /*243c0*/  LDL.S8 R29, [R22+0x292f] ;  /* 0x00292f00161d7983 */ /* 0x000f620000100200 */
[----:B------:R-:W-:-:S03]  /*243d0*/  IMAD.IADD R37, R1, 0x1, R10 ;  /* 0x0000000101257824 */ /* 0x000fc600078e020a */
[----:B------:R-:W5:Y:S04]  /*243e0*/  LDL.S8 R25, [R12+0x292f] ;  /* 0x00292f000c197983 */ /* 0x000f680000100200 */
[----:B------:R-:W5:Y:S04]  /*243f0*/  LDL.S8 R31, [R31+0x2914] ;  /* 0x002914001f1f7983 */ /* 0x000f680000100200 */
[----:B------:R-:W5:Y:S04]  /*24400*/  LDL.S8 R27, [R27+0x292e] ;  /* 0x00292e001b1b7983 */ /* 0x000f680000100200 */
[----:B------:R-:W5:Y:S01]  /*24410*/  LDL.S8 R37, [R37+0x2914] ;  /* 0x0029140025257983 */ /* 0x000f620000100200 */
[----:B------:R-:W-:-:S02]  /*24420*/  IMAD R26, R9, 0x8, R0 ;  /* 0x00000008091a7824 */ /* 0x000fc400078e0200 */
[----:B--2---:R-:W-:-:S04]  /*24430*/  IMAD.WIDE R10, R11, 0x19, RZ ;  /* 0x000000190b0a7825 */ /* 0x004fc800078e02ff */
[----:B----4-:R-:W-:-:S04]  /*24440*/  IMAD.WIDE R16, R16, 0x19, RZ ;  /* 0x0000001910107825 */ /* 0x010fc800078e02ff */
[----:B---3--:R-:W-:-:S04]  /*24450*/  IMAD.WIDE R10, R23, 0x7d, R10 ;  /* 0x0000007d170a7825 */ /* 0x008fc800078e020a */
[----:B-----5:R-:W-:-:S04]  /*24460*/  IMAD.WIDE R16, R29, 0x7d, R16 ;  /* 0x0000007d1d107825 */ /* 0x020fc800078e0210 */
[----:B------:R-:W-:-:S04]  /*24470*/  IMAD.WIDE R10, R25, 0x5, R10 ;  /* 0x00000005190a7825 */ /* 0x000fc800078e020a */
[----:B------:R-:W-:Y:S01]  /*24480*/  IMAD.WIDE R16, R31, 0x5, R16 ;  /* 0x000000051f107825 */ /* 0x000fe200078e0210 */
[----:B------:R-:W-:Y:S02]  /*24490*/  IADD3 R23, P0, PT, R27, R10, RZ ;  /* 0x0000000a1b177210 */ /* 0x000fe40007f1e0ff */
[----:B------:R-:W-:Y:S02]  /*244a0*/  IADD3 R10, P1, PT, R37, R16, RZ ;  /* 0x00000010250a7210 */ /* 0x000fe40007f3e0ff */
[----:B------:R-:W-:Y:S02]  /*244b0*/  LEA.HI.X.SX32 R24, R27, R11, 0x1, P0 ;  /* 0x0000000b1b187211 */ /* 0x000fe400000f0eff */
[----:B0-----:R-:W-:Y:S01]  /*244c0*/  LEA R16, P0, R23, UR6, 0x3 ;  /* 0x0000000617107c11 */ /* 0x001fe2000f8018ff */
[----:B------:R-:W2:Y:S01]  /*244d0*/  LDL.64 R26, [R26] ;  /* 0x000000001a1a7983 */ /* 0x000ea20000100a00 */
[----:B------:R-:W-:Y:S02]  /*244e0*/  LEA.HI.X.SX32 R37, R37, R17, 0x1, P1 ;  /* 0x0000001125257211 */ /* 0x000fe400008f0eff */
[----:B------:R-:W-:-:S02]  /*244f0*/  LEA R22, P1, R10, UR6, 0x3 ;  /* 0x000000060a167c11 */ /* 0x000fc4000f8218ff */
[----:B------:R-:W-:Y:S02]  /*24500*/  LEA.HI.X R17, R23, UR7, R24, 0x3, P0 ;  /* 0x0000000717117c11 */ /* 0x000fe400080f1c18 */
[----:B------:R-:W-:-:S03]  /*24510*/  LEA.HI.X R23, R10, UR7, R37, 0x3, P1 ;  /* 0x000000070a177c11 */ /* 0x000fc600088f1c25 */
[----:B------:R-:W3:Y:S04]  /*24520*/  LDG.E.64 R28, desc[UR4][R16.64+0x3a98] ;  /* 0x003a9804101c7981 */ /* 0x000ee8000c1e1b00 */
[----:B------:R-:W3:Y:S04]  /*24530*/  LDG.E.64 R30, desc[UR4][R22.64+0x3a98] ;  /* 0x003a9804161e7981 */ /* 0x000ee8000c1e1b00 */
[----:B------:R0:W4:Y:S04]  /*24540*/  LDG.E.64 R10, desc[UR4][R16.64+0x2710] ;  /* 0x00271004100a7981 */ /* 0x000128000c1e1b00 */
[----:B------:R-:W4:Y:S01]  /*24550*/  LDG.E.64 R24, desc[UR4][R22.64+0x2710] ;  /* 0x0027100416187981 */ /* 0x000f22000c1e1b00 */
[----:B------:R-:W-:Y:S01]  /*24560*/  UMOV UR6, 0xe1796495 ;  /* 0xe179649500067882 */ /* 0x000fe20000000000 */
[----:B------:R-:W-:Y:S01]  /*24570*/  UMOV UR7, 0x3da5fd7f ;  /* 0x3da5fd7f00077882 */ /* 0x000fe20000000000 */
[----:B0-----:R-:W-:Y:S01]  /*24580*/  IMAD.MOV.U32 R16, RZ, RZ, 0x1 ;  /* 0x00000001ff107424 */ /* 0x001fe200078e00ff */
        /* <DEDUP_REMOVED lines=32> */
.L_x_822:
[----:B------:R-:W-:Y:S05]  /*24790*/  BSYNC.RECONVERGENT B8 ;  /* 0x0000000000087941 */ /* 0x000fea0003800200 */
.L_x_821:
        /* <DEDUP_REMOVED lines=24> */
.L_x_824:
[----:B------:R-:W-:Y:S05]  /*24920*/  BSYNC.RECONVERGENT B8 ;  /* 0x0000000000087941 */ /* 0x000fea0003800200 */
.L_x_823:
[----:B------:R-:W-:Y:S01]  /*24930*/  DADD R18, -R26, R42 ;  /* 0x000000001a127229 */ /* 0x000fe2000000012a */
[----:B------:R-:W-:Y:S01]  /*24940*/  UMOV UR6, 0xa0b5ed8d ;  /* 0xa0b5ed8d00067882 */ /* 0x000fe20000000000 */
[----:B------:R-:W-:-:S06]  /*24950*/  UMOV UR7, 0x3eb0c6f7 ;  /* 0x3eb0c6f700077882 */ /* 0x000fcc0000000000 */
[----:B------:R-:W-:-:S14]  /*24960*/  DSETP.GE.AND P0, PT, R18, UR6, PT ;  /* 0x0000000612007e2a */ /* 0x000fdc000bf06000 */
[----:B------:R-:W-:Y:S05]  /*24970*/  @!P0 BRA `(.L_x_807) ;  /* 0x0000000400d88947 */ /* 0x000fea0003800000 */
[----:B------:R-:W-:-:S06]  /*24980*/  DSETP.GT.AND P0, PT, R42, R26, PT ;  /* 0x0000001a2a00722a */ /* 0x000fcc0003f04000 */
[----:B------:R-:W-:Y:S02]  /*24990*/  FSEL R46, R16, RZ, P0 ;  /* 0x000000ff102e7208 */ /* 0x000fe40000000000 */
[----:B------:R-:W-:Y:S02]  /*249a0*/  FSEL R47, R17, +QNAN , P0 ;  /* 0x7ff00000112f7808 */ /* 0x000fe40000000000 */
[----:B------:R-:W-:Y:S02]  /*249b0*/  FSEL R44, R10, RZ, P0 ;  /* 0x000000ff0a2c7208 */ /* 0x000fe40000000000 */
[----:B------:R-:W-:Y:S01]  /*249c0*/  FSEL R45, R11, -1.875, P0 ;  /* 0xbff000000b2d7808 */ /* 0x000fe20000000000 */
[----:B------:R-:W-:Y:S06]  /*249d0*/  BRA `(.L_x_807) ;  /* 0x0000000400c07947 */ /* 0x000fec0003800000 */
.L_x_820:
[C---:B------:R-:W-:Y:S01]  /*249e0*/  IMAD.IADD R25, R1.reuse, 0x1, R14 ;  /* 0x0000000101197824 */ /* 0x040fe200078e020e */
[----:B------:R-:W0:Y:S04]  /*249f0*/  LDCU.64 UR6, c[0x0][0x3a0] ;  /* 0x00007400ff0677ac */ /* 0x000e280008000a00 */
[----:B------:R-:W2:Y:S01]  /*24a00*/  LDL.S8 R24, [R25+0x2915] ;  /* 0x0029150019187983 */ /* 0x000ea20000100200 */
[C---:B------:R-:W-:Y:S02]  /*24a10*/  IMAD.IADD R28, R1.reuse, 0x1, R16 ;  /* 0x00000001011c7824 */ /* 0x040fe400078e0210 */
[C---:B------:R-:W-:Y:S01]  /*24a20*/  IMAD.IADD R16, R1.reuse, 0x1, R15 ;  /* 0x0000000101107824 */ /* 0x040fe200078e020f */
[----:B------:R2:W3:Y:S04]  /*24a30*/  LDL.S8 R27, [R25+0x2914] ;  /* 0x00291400191b7983 */ /* 0x0004e80000100200 */
[----:B------:R-:W4:Y:S01]  /*24a40*/  LDL.S8 R26, [R28+0x2930] ;  /* 0x002930001c1a7983 */ /* 0x000f220000100200 */
[----:B------:R-:W-:-:S03]  /*24a50*/  IMAD.IADD R39, R1, 0x1, R7 ;  /* 0x0000000101277824 */ /* 0x000fc600078e0207 */
[----:B------:R-:W5:Y:S04]  /*24a60*/  LDL.S8 R29, [R16+0x292f] ;  /* 0x00292f00101d7983 */ /* 0x000f680000100200 */
[----:B------:R-:W5:Y:S01]  /*24a70*/  LDL.S8 R37, [R28+0x292f] ;  /* 0x00292f001c257983 */ /* 0x000f620000100200 */
[----:B------:R-:W-:Y:S02]  /*24a80*/  IMAD.IADD R43, R1, 0x1, R10 ;  /* 0x00000001012b7824 */ /* 0x000fe400078e020a */
[----:B------:R-:W1:Y:S01]  /*24a90*/  LDC.64 R10, c[0x0][0x3a0] ;  /* 0x0000e800ff0a7b82 */ /* 0x000e620000000a00 */
[----:B------:R-:W5:Y:S04]  /*24aa0*/  LDL.S8 R31, [R16+0x292e] ;  /* 0x00292e00101f7983 */ /* 0x000f680000100200 */
[----:B------:R-:W5:Y:S04]  /*24ab0*/  LDL.S8 R39, [R39+0x2914] ;  /* 0x0029140027277983 */ /* 0x000f680000100200 */
[----:B------:R-:W5:Y:S01]  /*24ac0*/  LDL.S8 R43, [R43+0x2914] ;  /* 0x002914002b2b7983 */ /* 0x000f620000100200 */
[----:B-1----:R-:W-:-:S05]  /*24ad0*/  IMAD.WIDE R40, R17, 0x8, R10 ;  /* 0x0000000811287825 */ /* 0x002fca00078e020a */
[----:B------:R-:W5:Y:S01]  /*24ae0*/  LDG.E.64 R10, desc[UR4][R40.64+0x5ea8] ;  /* 0x005ea804280a7981 */ /* 0x000f62000c1e1b00 */
[----:B--2---:R-:W-:-:S04]  /*24af0*/  IMAD.WIDE R24, R24, 0x19, RZ ;  /* 0x0000001918187825 */ /* 0x004fc800078e02ff */
[----:B---3--:R-:W-:-:S04]  /*24b00*/  IMAD.WIDE R24, R27, 0x7d, R24 ;  /* 0x0000007d1b187825 */ /* 0x008fc800078e0218 */
[----:B----4-:R-:W-:-:S04]  /*24b10*/  IMAD.WIDE R26, R26, 0x19, RZ ;  /* 0x000000191a1a7825 */ /* 0x010fc800078e02ff */
[----:B-----5:R-:W-:Y:S02]  /*24b20*/  IMAD.WIDE R24, R29, 0x5, R24 ;  /* 0x000000051d187825 */ /* 0x020fe400078e0218 */
[----:B------:R-:W2:Y:S02]  /*24b30*/  LDG.E.64 R28, desc[UR4][R40.64+0x6178] ;  /* 0x00617804281c7981 */ /* 0x000ea4000c1e1b00 */
[----:B------:R-:W-:Y:S01]  /*24b40*/  IMAD.WIDE R26, R37, 0x7d, R26 ;  /* 0x0000007d251a7825 */ /* 0x000fe200078e021a */
[----:B------:R-:W-:-:S03]  /*24b50*/  IADD3 R24, P0, PT, R31, R24, RZ ;  /* 0x000000181f187210 */ /* 0x000fc60007f1e0ff */
[----:B------:R-:W-:Y:S01]  /*24b60*/  IMAD.WIDE R26, R39, 0x5, R26 ;  /* 0x00000005271a7825 */ /* 0x000fe200078e021a */
[----:B------:R-:W-:Y:S02]  /*24b70*/  LEA.HI.X.SX32 R25, R31, R25, 0x1, P0 ;  /* 0x000000191f197211 */ /* 0x000fe400000f0eff */
[C---:B0-----:R-:W-:Y:S02]  /*24b80*/  LEA R38, P0, R24.reuse, UR6, 0x3 ;  /* 0x0000000618267c11 */ /* 0x041fe4000f8018ff */
[C---:B------:R-:W-:Y:S02]  /*24b90*/  IADD3 R16, P1, PT, R43.reuse, R26, RZ ;  /* 0x0000001a2b107210 */ /* 0x040fe40007f3e0ff */
[----:B------:R-:W-:Y:S02]  /*24ba0*/  LEA.HI.X R39, R24, UR7, R25, 0x3, P0 ;  /* 0x0000000718277c11 */ /* 0x000fe400080f1c19 */
[----:B------:R-:W-:Y:S02]  /*24bb0*/  LEA.HI.X.SX32 R27, R43, R27, 0x1, P1 ;  /* 0x0000001b2b1b7211 */ /* 0x000fe400008f0eff */
[C---:B------:R-:W-:Y:S01]  /*24bc0*/  LEA R42, P0, R16.reuse, UR6, 0x3 ;  /* 0x00000006102a7c11 */ /* 0x040fe2000f8018ff */
[----:B------:R-:W3:Y:S03]  /*24bd0*/  LDG.E.64 R36, desc[UR4][R38.64+0x6360] ;  /* 0x0063600426247981 */ /* 0x000ee6000c1e1b00 */
[----:B------:R-:W-:Y:S01]  /*24be0*/  LEA.HI.X R43, R16, UR7, R27, 0x3, P0 ;  /* 0x00000007102b7c11 */ /* 0x000fe200080f1c1b */
[----:B------:R-:W2:Y:S04]  /*24bf0*/  LDG.E.64 R30, desc[UR4][R38.64+0x76e8] ;  /* 0x0076e804261e7981 */ /* 0x000ea8000c1e1b00 */
[----:B------:R-:W4:Y:S04]  /*24c00*/  LDG.E.64 R26, desc[UR4][R42.64+0x6360] ;  /* 0x006360042a1a7981 */ /* 0x000f28000c1e1b00 */
[----:B------:R-:W5:Y:S01]  /*24c10*/  LDG.E.64 R24, desc[UR4][R42.64+0x76e8] ;  /* 0x0076e8042a187981 */ /* 0x000f62000c1e1b00 */
[----:B------:R-:W-:-:S06]  /*24c20*/  IMAD R16, R9, 0x8, R0 ;  /* 0x0000000809107824 */ /* 0x000fcc00078e0200 */
[----:B------:R-:W5:Y:S01]  /*24c30*/  LDL.64 R16, [R16] ;  /* 0x0000000010107983 */ /* 0x000f620000100a00 */
[----:B------:R-:W-:-:S05]  /*24c40*/  IMAD.IADD R22, R23, 0x1, -R22 ;  /* 0x0000000117167824 */ /* 0x000fca00078e0a16 */
[----:B------:R-:W-:-:S06]  /*24c50*/  IABS R22, R22 ;  /* 0x0000001600167213 */ /* 0x000fcc0000000000 */
[----:B------:R-:W0:Y:S01]  /*24c60*/  I2F.F64 R22, R22 ;  /* 0x0000001600167312 */ /* 0x000e220000201c00 */
[----:B------:R-:W-:Y:S01]  /*24c70*/  UMOV UR6, 0x64b31d04 ;  /* 0x64b31d0400067882 */ /* 0x000fe20000000000 */
[----:B------:R-:W-:Y:S01]  /*24c80*/  UMOV UR7, 0x3feef3e8 ;  /* 0x3feef3e800077882 */ /* 0x000fe20000000000 */
[----:B------:R-:W-:Y:S01]  /*24c90*/  BSSY.RECONVERGENT B8, `(.L_x_825) ;  /* 0x0000026000087945 */ /* 0x000fe20003800200 */
[----:B---3--:R-:W-:Y:S02]  /*24ca0*/  DADD R10, R10, R36 ;  /* 0x000000000a0a7229 */ /* 0x008fe40000000024 */
[----:B--2---:R-:W-:-:S06]  /*24cb0*/  DADD R28, R28, R30 ;  /* 0x000000001c1c7229 */ /* 0x004fcc000000001e */
        /* <DEDUP_REMOVED lines=35> */
.L_x_826:
[----:B------:R-:W-:Y:S05]  /*24ef0*/  BSYNC.RECONVERGENT B8 ;  /* 0x0000000000087941 */ /* 0x000fea0003800200 */
.L_x_825:
        /* <DEDUP_REMOVED lines=24> */
.L_x_828:
[----:B------:R-:W-:Y:S05]  /*25080*/  BSYNC.RECONVERGENT B8 ;  /* 0x0000000000087941 */ /* 0x000fea0003800200 */
.L_x_827:
[----:B------:R-:W-:-:S06]  /*25090*/  DSETP.GT.AND P0, PT, R42, R26, PT ;  /* 0x0000001a2a00722a */ /* 0x000fcc0003f04000 */
[----:B------:R-:W-:Y:S02]  /*250a0*/  FSEL R46, R16, RZ, P0 ;  /* 0x000000ff102e7208 */ /* 0x000fe40000000000 */
[----:B------:R-:W-:Y:S02]  /*250b0*/  FSEL R47, R17, +QNAN , P0 ;  /* 0x7ff00000112f7808 */ /* 0x000fe40000000000 */
[----:B------:R-:W-:Y:S02]  /*250c0*/  FSEL R44, R10, RZ, P0 ;  /* 0x000000ff0a2c7208 */ /* 0x000fe40000000000 */
[----:B------:R-:W-:-:S07]  /*250d0*/  FSEL R45, R11, -1.875, P0 ;  /* 0xbff000000b2d7808 */ /* 0x000fce0000000000 */
.L_x_807:
[----:B------:R-:W-:Y:S05]  /*250e0*/  BSYNC.RECONVERGENT B4 ;  /* 0x0000000000047941 */ /* 0x000fea0003800200 */
.L_x_806:
[----:B------:R-:W-:Y:S01]  /*250f0*/  UMOV UR6, 0xff800000 ;  /* 0xff80000000067882 */ /* 0x000fe20000000000 */
[----:B------:R-:W-:Y:S02]  /*25100*/  UMOV UR7, 0x41cdcd64 ;  /* 0x41cdcd6400077882 */ /* 0x000fe40000000000 */
[----:B------:R-:W-:-:S14]  /*25110*/  DSETP.GEU.AND P0, PT, |R46|, UR6, PT ;  /* 0x000000062e007e2a */ /* 0x000fdc000bf0e200 */
[----:B------:R-:W-:Y:S05]  /*25120*/  @P0 BRA `(.L_x_805) ;  /* 0x00000000001c0947 */ /* 0x000fea0003800000 */
[----:B------:R-:W-:-:S06]  /*25130*/  DSETP.GEU.AND P0, PT, R44, -2500, PT ;  /* 0xc0a388002c00742a */ /* 0x000fcc0003f0e000 */
[----:B------:R-:W-:Y:S02]  /*25140*/  FSEL R48, R46, RZ, P0 ;  /* 0x000000ff2e307208 */ /* 0x000fe40000000000 */
[----:B------:R-:W-:Y:S02]  /*25150*/  FSEL R49, R47, RZ, P0 ;  /* 0x000000ff2f317208 */ /* 0x000fe40000000000 */
[----:B------:R-:W-:Y:S02]  /*25160*/  FSEL R50, R44, RZ, P0 ;  /* 0x000000ff2c327208 */ /* 0x000fe40000000000 */
[----:B------:R-:W-:Y:S01]  /*25170*/  FSEL R51, R45, -5.287109375, P0 ;  /* 0xc0a930002d337808 */ /* 0x000fe20000000000 */
[----:B------:R0:W-:Y:S04]  /*25180*/  STL.64 [R13], R48 ;  /* 0x000000300d007387 */ /* 0x0001e80000100a00 */
[----:B------:R0:W-:Y:S02]  /*25190*/  STL.64 [R13+0x1388], R50 ;  /* 0x001388320d007387 */ /* 0x0001e40000100a00 */
.L_x_805:
[----:B------:R-:W-:Y:S05]  /*251a0*/  BSYNC.RECONVERGENT B5 ;  /* 0x0000000000057941 */ /* 0x000fea0003800200 */
.L_x_804:
[C---:B------:R-:W-:Y:S02]  /*251b0*/  IADD3 R11, PT, PT, R7.reuse, 0x1, RZ ;  /* 0x00000001070b7810 */ /* 0x040fe40007ffe0ff */
[----:B------:R-:W-:Y:S02]  /*251c0*/  ISETP.LT.AND P1, PT, R7, R2, PT ;  /* 0x000000020700720c */ /* 0x000fe40003f21270 */
[----:B------:R-:W-:-:S13]  /*251d0*/  ISETP.GE.AND P0, PT, R11, R3, PT ;  /* 0x000000030b00720c */ /* 0x000fda0003f06270 */
[----:B------:R-:W-:Y:S05]  /*251e0*/  @!P0 BRA P1, `(.L_x_829) ;  /* 0xffffffe000c88947 */ /* 0x000fea000083ffff */
.L_x_803:
[----:B------:R-:W-:Y:S05]  /*251f0*/  BSYNC.RECONVERGENT B6 ;  /* 0x0000000000067941 */ /* 0x000fea0003800200 */
.L_x_802:
[C---:B------:R-:W-:Y:S01]  /*25200*/  ISETP.GT.AND P0, PT, R8.reuse, R6, PT ;  /* 0x000000060800720c */ /* 0x040fe20003f04270 */
[----:B------:R-:W-:-:S12]  /*25210*/  VIADD R8, R8, 0xffffffff ;  /* 0xffffffff08087836 */ /* 0x000fd80000000000 */
[----:B------:R-:W-:Y:S05]  /*25220*/  @P0 BRA `(.L_x_830) ;  /* 0xffffffe000980947 */ /* 0x000fea000383ffff */
.L_x_801:
[----:B------:R-:W-:Y:S05]  /*25230*/  BSYNC.RECONVERGENT B7 ;  /* 0x0000000000077941 */ /* 0x000fea0003800200 */
.L_x_800:
[----:B------:R-:W-:-:S05]  /*25240*/  LOP3.LUT R6, RZ, R14, RZ, 0x33, !PT ;  /* 0x0000000eff067212 */ /* 0x000fca00078e33ff */
[----:B------:R-:W-:-:S05]  /*25250*/  IMAD.IADD R25, R6, 0x1, R15 ;  /* 0x0000000106197824 */ /* 0x000fca00078e020f */
[----:B------:R-:W-:-:S13]  /*25260*/  ISETP.GE.U32.AND P1, PT, R25, 0x1f, PT ;  /* 0x0000001f1900780c */ /* 0x000fda0003f26070 */
[----:B------:R-:W1:Y:S02]  /*25270*/  @P1 LDC.64 R10, c[0x0][0x3a0] ;  /* 0x0000e800ff0a1b82 */ /* 0x000e640000000a00 */
[----:B-1----:R1:W5:Y:S04]  /*25280*/  @P1 LDG.E.64 R8, desc[UR4][R10.64+0x6178] ;  /* 0x006178040a081981 */ /* 0x002368000c1e1b00 */
[----:B------:R1:W5:Y:S01]  /*25290*/  @P1 LDG.E.64 R6, desc[UR4][R10.64+0x5ea8] ;  /* 0x005ea8040a061981 */ /* 0x000362000c1e1b00 */
[----:B------:R-:W-:Y:S01]  /*252a0*/  ISETP.GT.AND P0, PT, R14, R4, PT ;  /* 0x000000040e00720c */ /* 0x000fe20003f04270 */
[----:B------:R-:W-:Y:S04]  /*252b0*/  BSSY.RECONVERGENT B0, `(.L_x_831) ;  /* 0x00000e0000007945 */ /* 0x000fe80003800200 */
[----:B------:R-:W-:Y:S01]  /*252c0*/  BSSY.RELIABLE B4, `(.L_x_832) ;  /* 0x000006d000047945 */ /* 0x000fe20003800100 */
[----:B------:R-:W-:-:S02]  /*252d0*/  SEL R16, R4, RZ, P0 ;  /* 0x000000ff04107207 */ /* 0x000fc40000000000 */
[----:B------:R-:W-:-:S03]  /*252e0*/  SEL R3, R2, RZ, P0 ;  /* 0x000000ff02037207 */ /* 0x000fc60000000000 */
[----:B------:R-:W-:Y:S02]  /*252f0*/  IMAD.IADD R5, R15, 0x1, -R16 ;  /* 0x000000010f057824 */ /* 0x000fe400078e0a10 */
[----:B------:R-:W-:Y:S01]  /*25300*/  IMAD.IADD R3, R14, 0x1, -R3 ;  /* 0x000000010e037824 */ /* 0x000fe200078e0a03 */
[----:B-1----:R-:W-:Y:S06]  /*25310*/  @P1 BRA `(.L_x_833) ;  /* 0x00000004009c1947 */ /* 0x002fec0003800000 */
[----:B------:R-:W1:Y:S02]  /*25320*/  LDC.64 R10, c[0x0][0x3a0] ;  /* 0x0000e800ff0a7b82 */ /* 0x000e640000000a00 */
[----:B-1----:R-:W-:-:S05]  /*25330*/  IMAD.WIDE.U32 R10, R25, 0x8, R10 ;  /* 0x00000008190a7825 */ /* 0x002fca00078e000a */
[----:B-----5:R1:W5:Y:S04]  /*25340*/  LDG.E.64 R8, desc[UR4][R10.64+0x6088] ;  /* 0x006088040a087981 */ /* 0x020368000c1e1b00 */
[----:B------:R1:W5:Y:S01]  /*25350*/  LDG.E.64 R6, desc[UR4][R10.64+0x5db8] ;  /* 0x005db8040a067981 */ /* 0x000362000c1e1b00 */
[----:B------:R-:W-:-:S13]  /*25360*/  ISETP.NE.AND P0, PT, R25, 0x3, PT ;  /* 0x000000031900780c */ /* 0x000fda0003f05270 */
[----:B------:R-:W-:Y:S05]  /*25370*/  @!P0 BREAK.RELIABLE B4 ;  /* 0x0000000000048942 */ /* 0x000fea0003800100 */
[----:B-1----:R-:W-:Y:S05]  /*25380*/  @P0 BRA `(.L_x_833) ;  /* 0x0000000400800947 */ /* 0x002fea0003800000 */
[C---:B------:R-:W-:Y:S01]  /*25390*/  IMAD.IADD R11, R1.reuse, 0x1, R3 ;  /* 0x00000001010b7824 */ /* 0x040fe200078e0203 */
[----:B------:R-:W1:Y:S01]  /*253a0*/  LDCU.64 UR6, c[0x0][0x3a0] ;  /* 0x00007400ff0677ac */ /* 0x000e620008000a00 */
[----:B------:R-:W-:-:S03]  /*253b0*/  IMAD.IADD R20, R1, 0x1, R5 ;  /* 0x0000000101147824 */ /* 0x000fc600078e0205 */
[----:B------:R-:W2:Y:S04]  /*253c0*/  LDL.U8 R10, [R11+0x2914] ;  /* 0x002914000b0a7983 */ /* 0x000ea80000100000 */
[----:B------:R-:W3:Y:S01]  /*253d0*/  LDL.S8 R16, [R20+0x2914] ;  /* 0x0029140014107983 */ /* 0x000ee20000100200 */
[----:B------:R-:W4:Y:S03]  /*253e0*/  LDC.64 R22, c[0x0][0x3b0] ;  /* 0x0000ec00ff167b82 */ /* 0x000f260000000a00 */
[----:B----4-:R-:W4:Y:S01]  /*253f0*/  LDG.E R22, desc[UR4][R22.64] ;  /* 0x0000000416167981 */ /* 0x010f22000c1e1900 */
[----:B--2---:R-:W-:Y:S02]  /*25400*/  PRMT R19, R10, 0x8880, RZ ;  /* 0x000088800a137816 */ /* 0x004fe400000000ff */
[----:B---3--:R-:W-:-:S03]  /*25410*/  SHF.R.S32.HI R17, RZ, 0x1f, R16 ;  /* 0x0000001fff117819 */ /* 0x008fc60000011410 */
[----:B------:R-:W-:-:S03]  /*25420*/  IMAD.WIDE R16, R19, 0x5, R16 ;  /* 0x0000000513107825 */ /* 0x000fc600078e0210 */
[----:B-1----:R-:W-:-:S04]  /*25430*/  LEA R18, P0, R16, UR6, 0x3 ;  /* 0x0000000610127c11 */ /* 0x002fc8000f8018ff */
[----:B------:R-:W-:-:S05]  /*25440*/  LEA.HI.X R19, R16, UR7, R17, 0x3, P0 ;  /* 0x0000000710137c11 */ /* 0x000fca00080f1c11 */
[----:B------:R-:W2:Y:S04]  /*25450*/  LDG.E.64 R16, desc[UR4][R18.64+0xb248] ;  /* 0x00b2480412107981 */ /* 0x000ea8000c1e1b00 */
[----:B------:R-:W3:Y:S01]  /*25460*/  LDG.E.64 R20, desc[UR4][R18.64+0xb180] ;  /* 0x00b1800412147981 */ /* 0x000ee2000c1e1b00 */
[----:B----4-:R-:W-:Y:S01]  /*25470*/  ISETP.GE.AND P0, PT, R22, 0x1, PT ;  /* 0x000000011600780c */ /* 0x010fe20003f06270 */
[----:B--2--5:R-:W-:Y:S02]  /*25480*/  DADD R8, R8, R16 ;  /* 0x0000000008087229 */ /* 0x024fe40000000010 */
[----:B---3--:R-:W-:-:S10]  /*25490*/  DADD R6, R6, R20 ;  /* 0x0000000006067229 */ /* 0x008fd40000000014 */
[----:B------:R-:W-:Y:S05]  /*254a0*/  @!P0 BRA `(.L_x_834) ;  /* 0x0000000c00008947 */ /* 0x000fea0003800000 */
[----:B------:R-:W-:Y:S01]  /*254b0*/  BSSY.RECONVERGENT B5, `(.L_x_835) ;  /* 0x0000026000057945 */ /* 0x000fe20003800200 */
[----:B------:R-:W-:-:S07]  /*254c0*/  IMAD.MOV.U32 R19, RZ, RZ, RZ ;  /* 0x000000ffff137224 */ /* 0x000fce00078e00ff */
.L_x_839:
[----:B------:R-:W1:Y:S01]  /*254d0*/  LDCU.64 UR6, c[0x0][0x3a8] ;  /* 0x00007500ff0677ac */ /* 0x000e620008000a00 */
[----:B------:R-:W-:-:S04]  /*254e0*/  IMAD.IADD R20, R22, 0x1, R19 ;  /* 0x0000000116147824 */ /* 0x000fc800078e0213 */
[----:B------:R-:W-:-:S05]  /*254f0*/  IMAD R17, R20, 0x5, RZ ;  /* 0x0000000514117824 */ /* 0x000fca00078e02ff */
[----:B-1----:R-:W-:-:S04]  /*25500*/  IADD3 R16, P0, PT, R17, UR6, RZ ;  /* 0x0000000611107c10 */ /* 0x002fc8000ff1e0ff */
[----:B------:R-:W-:-:S05]  /*25510*/  LEA.HI.X.SX32 R17, R17, UR7, 0x1, P0 ;  /* 0x0000000711117c11 */ /* 0x000fca00080f0eff */
[----:B------:R-:W2:Y:S01]  /*25520*/  LDG.E.U8 R21, desc[UR4][R16.64] ;  /* 0x0000000410157981 */ /* 0x000ea2000c1e1100 */
[----:B------:R-:W-:Y:S01]  /*25530*/  BSSY.RELIABLE B6, `(.L_x_836) ;  /* 0x0000014000067945 */ /* 0x000fe20003800100 */
[----:B--2---:R-:W-:-:S13]  /*25540*/  ISETP.NE.AND P0, PT, R10, R21, PT ;  /* 0x000000150a00720c */ /* 0x004fda0003f05270 */
[----:B------:R-:W-:Y:S05]  /*25550*/  @P0 BRA `(.L_x_837) ;  /* 0x0000000000440947 */ /* 0x000fea0003800000 */
[----:B------:R-:W2:Y:S04]  /*25560*/  LDL.U8 R18, [R11+0x2915] ;  /* 0x002915000b127983 */ /* 0x000ea80000100000 */
[----:B------:R-:W2:Y:S02]  /*25570*/  LDG.E.U8 R21, desc[UR4][R16.64+0x1] ;  /* 0x0000010410157981 */ /* 0x000ea4000c1e1100 */
        /* <DEDUP_REMOVED lines=10> */
[----:B------:R-:W2:Y:S04]  /*25620*/  LDG.E.U8 R17, desc[UR4][R16.64+0x4] ;  /* 0x0000040410117981 */ /* 0x000ea8000c1e1100 */
[----:B------:R-:W2:Y:S02]  /*25630*/  LDL.U8 R18, [R11+0x2918] ;  /* 0x002918000b127983 */ /* 0x000ea40000100000 */
[----:B--2---:R-:W-:-:S13]  /*25640*/  ISETP.NE.AND P0, PT, R18, R17, PT ;  /* 0x000000111200720c */ /* 0x004fda0003f05270 */
[----:B------:R-:W-:Y:S05]  /*25650*/  @!P0 BREAK.RELIABLE B6 ;  /* 0x0000000000068942 */ /* 0x000fea0003800100 */
[----:B------:R-:W-:Y:S05]  /*25660*/  @!P0 BRA `(.L_x_838) ;  /* 0x0000000000148947 */ /* 0x000fea0003800000 */
.L_x_837:
[----:B------:R-:W-:Y:S05]  /*25670*/  BSYNC.RELIABLE B6 ;  /* 0x0000000000067941 */ /* 0x000fea0003800100 */
.L_x_836:
[----:B------:R-:W-:-:S05]  /*25680*/  VIADD R19, R19, 0x1 ;  /* 0x0000000113137836 */ /* 0x000fca0000000000 */
[----:B------:R-:W-:-:S13]  /*25690*/  ISETP.NE.AND P0, PT, R19, R22, PT ;  /* 0x000000161300720c */ /* 0x000fda0003f05270 */
[----:B------:R-:W-:Y:S05]  /*256a0*/  @P0 BRA `(.L_x_839) ;  /* 0xfffffffc00880947 */ /* 0x000fea000383ffff */
[----:B------:R-:W-:Y:S05]  /*256b0*/  BRA `(.L_x_840) ;  /* 0x0000000000147947 */ /* 0x000fea0003800000 */
.L_x_838:
[----:B------:R-:W1:Y:S01]  /*256c0*/  LDC.64 R16, c[0x0][0x3a0] ;  /* 0x0000e800ff107b82 */ /* 0x000e620000000a00 */
[----:B------:R-:W-:-:S04]  /*256d0*/  VIADD R19, R20, 0x1662 ;  /* 0x0000166214137836 */ /* 0x000fc80000000000 */
[----:B-1----:R-:W-:-:S06]  /*256e0*/  IMAD.WIDE R16, R19, 0x8, R16 ;  /* 0x0000000813107825 */ /* 0x002fcc00078e0210 */
[----:B------:R-:W2:Y:S02]  /*256f0*/  LDG.E.64 R16, desc[UR4][R16.64] ;  /* 0x0000000410107981 */ /* 0x000ea4000c1e1b00 */
[----:B--2---:R-:W-:-:S11]  /*25700*/  DADD R8, R8, R16 ;  /* 0x0000000008087229 */ /* 0x004fd60000000010 */
.L_x_840:
[----:B------:R-:W-:Y:S05]  /*25710*/  BSYNC.RECONVERGENT B5 ;  /* 0x0000000000057941 */ /* 0x000fea0003800200 */
.L_x_835:
[----:B------:R-:W-:-:S13]  /*25720*/  ISETP.GE.AND P0, PT, R22, 0x1, PT ;  /* 0x000000011600780c */ /* 0x000fda0003f06270 */
[----:B------:R-:W-:Y:S05]  /*25730*/  @!P0 BRA `(.L_x_834) ;  /* 0x00000008005c8947 */ /* 0x000fea0003800000 */
[----:B------:R-:W-:-:S07]  /*25740*/  IMAD.MOV.U32 R19, RZ, RZ, RZ ;  /* 0x000000ffff137224 */ /* 0x000fce00078e00ff */
.L_x_844:
[----:B------:R-:W1:Y:S01]  /*25750*/  LDC.64 R16, c[0x0][0x3a8] ;  /* 0x0000ea00ff107b82 */ /* 0x000e620000000a00 */
[----:B------:R-:W-:-:S05]  /*25760*/  IMAD R21, R19, 0x5, RZ ;  /* 0x0000000513157824 */ /* 0x000fca00078e02ff */
[----:B-1----:R-:W-:-:S05]  /*25770*/  IADD3 R16, P0, PT, R21, R16, RZ ;  /* 0x0000001015107210 */ /* 0x002fca0007f1e0ff */
[----:B------:R-:W-:-:S05]  /*25780*/  IMAD.X R17, RZ, RZ, R17, P0 ;  /* 0x000000ffff117224 */ /* 0x000fca00000e0611 */
        /* <DEDUP_REMOVED lines=21> */
.L_x_842:
[----:B------:R-:W-:-:S05]  /*258e0*/  VIADD R19, R19, 0x1 ;  /* 0x0000000113137836 */ /* 0x000fca0000000000 */
[----:B------:R-:W-:-:S13]  /*258f0*/  ISETP.NE.AND P0, PT, R19, R22, PT ;  /* 0x000000161300720c */ /* 0x000fda0003f05270 */
[----:B------:R-:W-:Y:S05]  /*25900*/  @!P0 BREAK.RELIABLE B5 ;  /* 0x0000000000058942 */ /* 0x000fea0003800100 */
[----:B------:R-:W-:Y:S05]  /*25910*/  @!P0 BRA `(.L_x_834) ;  /* 0x0000000400e48947 */ /* 0x000fea0003800000 */
[----:B------:R-:W-:Y:S05]  /*25920*/  BSYNC.RELIABLE B5 ;  /* 0x0000000000057941 */ /* 0x000fea0003800100 */
.L_x_841:
[----:B------:R-:W-:Y:S05]  /*25930*/  BRA `(.L_x_844) ;  /* 0xfffffffc00847947 */ /* 0x000fea000383ffff */
.L_x_843:
[----:B------:R-:W1:Y:S02]  /*25940*/  LDC.64 R10, c[0x0][0x3a0] ;  /* 0x0000e800ff0a7b82 */ /* 0x000e640000000a00 */
[----:B-1----:R-:W-:-:S06]  /*25950*/  IMAD.WIDE.U32 R10, R19, 0x8, R10 ;  /* 0x00000008130a7825 */ /* 0x002fcc00078e000a */
[----:B------:R-:W2:Y:S02]  /*25960*/  LDG.E.64 R10, desc[UR4][R10.64+0xb310] ;  /* 0x00b310040a0a7981 */ /* 0x000ea4000c1e1b00 */
[----:B--2---:R-:W-:Y:S01]  /*25970*/  DADD R6, R6, R10 ;  /* 0x0000000006067229 */ /* 0x004fe2000000000a */
[----:B------:R-:W-:Y:S10]  /*25980*/  BRA `(.L_x_834) ;  /* 0x0000000400c87947 */ /* 0x000ff40003800000 */
.L_x_833:
[----:B------:R-:W-:Y:S05]  /*25990*/  BSYNC.RELIABLE B4 ;  /* 0x0000000000047941 */ /* 0x000fea0003800100 */
.L_x_832:
[C---:B------:R-:W-:Y:S01]  /*259a0*/  IMAD.IADD R10, R1.reuse, 0x1, R3 ;  /* 0x00000001010a7824 */ /* 0x040fe200078e0203 */
[----:B------:R-:W1:Y:S04]  /*259b0*/  LDCU.64 UR6, c[0x0][0x3a0] ;  /* 0x00007400ff0677ac */ /* 0x000e680008000a00 */
[----:B------:R-:W2:Y:S04]  /*259c0*/  LDL.U8 R11, [R10+0x2915] ;  /* 0x002915000a0b7983 */ /* 0x000ea80000100000 */
[----:B------:R-:W3:Y:S01]  /*259d0*/  LDL.U8 R16, [R10+0x2914] ;  /* 0x002914000a107983 */ /* 0x000ee20000100000 */
[----:B------:R-:W-:-:S05]  /*259e0*/  IMAD.IADD R22, R1, 0x1, R5 ;  /* 0x0000000101167824 */ /* 0x000fca00078e0205 */
[----:B------:R-:W4:Y:S04]  /*259f0*/  LDL.S8 R21, [R22+0x2914] ;  /* 0x0029140016157983 */ /* 0x000f280000100200 */
[----:B------:R-:W4:Y:S01]  /*25a00*/  LDL.S8 R23, [R22+0x2913] ;  /* 0x0029130016177983 */ /* 0x000f220000100200 */
[----:B--2---:R-:W-:Y:S02]  /*25a10*/  PRMT R18, R11, 0x8880, RZ ;  /* 0x000088800b127816 */ /* 0x004fe400000000ff */
[----:B---3--:R-:W-:-:S03]  /*25a20*/  PRMT R17, R16, 0x8880, RZ ;  /* 0x0000888010117816 */ /* 0x008fc600000000ff */
[----:B------:R-:W-:-:S04]  /*25a30*/  IMAD.WIDE R18, R18, 0x19, RZ ;  /* 0x0000001912127825 */ /* 0x000fc800078e02ff */
[----:B------:R-:W-:-:S04]  /*25a40*/  IMAD.WIDE R18, R17, 0x7d, R18 ;  /* 0x0000007d11127825 */ /* 0x000fc800078e0212 */
[----:B----4-:R-:W-:-:S03]  /*25a50*/  IMAD.WIDE R18, R21, 0x5, R18 ;  /* 0x0000000515127825 */ /* 0x010fc600078e0212 */
[----:B------:R-:W-:-:S04]  /*25a60*/  IADD3 R17, P0, PT, R23, R18, RZ ;  /* 0x0000001217117210 */ /* 0x000fc80007f1e0ff */
[----:B------:R-:W-:Y:S02]  /*25a70*/  LEA.HI.X.SX32 R20, R23, R19, 0x1, P0 ;  /* 0x0000001317147211 */ /* 0x000fe400000f0eff */
[----:B-1----:R-:W-:-:S04]  /*25a80*/  LEA R18, P0, R17, UR6, 0x3 ;  /* 0x0000000611127c11 */ /* 0x002fc8000f8018ff */
[----:B------:R-:W-:-:S05]  /*25a90*/  LEA.HI.X R19, R17, UR7, R20, 0x3, P0 ;  /* 0x0000000711137c11 */ /* 0x000fca00080f1c14 */
[----:B------:R-:W2:Y:S04]  /*25aa0*/  LDG.E.64 R20, desc[UR4][R18.64+0x9df8] ;  /* 0x009df80412147981 */ /* 0x000ea8000c1e1b00 */
[----:B------:R-:W3:Y:S01]  /*25ab0*/  LDG.E.64 R22, desc[UR4][R18.64+0x8a70] ;  /* 0x008a700412167981 */ /* 0x000ee2000c1e1b00 */
[----:B------:R-:W-:Y:S01]  /*25ac0*/  ISETP.NE.AND P0, PT, R25, 0x4, PT ;  /* 0x000000041900780c */ /* 0x000fe20003f05270 */
[----:B--2--5:R-:W-:Y:S02]  /*25ad0*/  DADD R8, R20, R8 ;  /* 0x0000000014087229 */ /* 0x024fe40000000008 */
[----:B---3--:R-:W-:-:S10]  /*25ae0*/  DADD R6, R22, R6 ;  /* 0x0000000016067229 */ /* 0x008fd40000000006 */
[----:B------:R-:W-:Y:S05]  /*25af0*/  @P0 BRA `(.L_x_834) ;  /* 0x00000004006c0947 */ /* 0x000fea0003800000 */
[----:B------:R-:W1:Y:S02]  /*25b00*/  LDC.64 R18, c[0x0][0x3b0] ;  /* 0x0000ec00ff127b82 */ /* 0x000e640000000a00 */
[----:B-1----:R-:W2:Y:S02]  /*25b10*/  LDG.E R21, desc[UR4][R18.64+0x4] ;  /* 0x0000040412157981 */ /* 0x002ea4000c1e1900 */
[----:B--2---:R-:W-:-:S13]  /*25b20*/  ISETP.GE.AND P0, PT, R21, 0x1, PT ;  /* 0x000000011500780c */ /* 0x004fda0003f06270 */
[----:B------:R-:W-:Y:S05]  /*25b30*/  @!P0 BRA `(.L_x_834) ;  /* 0x00000004005c8947 */ /* 0x000fea0003800000 */
[----:B------:R-:W2:Y:S01]  /*25b40*/  LDG.E R17, desc[UR4][R18.64] ;  /* 0x0000000412117981 */ /* 0x000ea2000c1e1900 */
[----:B------:R-:W-:Y:S01]  /*25b50*/  BSSY.RECONVERGENT B4, `(.L_x_845) ;  /* 0x000002b000047945 */ /* 0x000fe20003800200 */
[----:B------:R-:W-:Y:S02]  /*25b60*/  IMAD.MOV.U32 R22, RZ, RZ, RZ ;  /* 0x000000ffff167224 */ /* 0x000fe400078e00ff */
[----:B--2---:R-:W-:-:S07]  /*25b70*/  IMAD R20, R17, 0xa, RZ ;  /* 0x0000000a11147824 */ /* 0x004fce00078e02ff */
.L_x_849:
[----:B------:R-:W1:Y:S01]  /*25b80*/  LDCU.64 UR6, c[0x0][0x3a8] ;  /* 0x00007500ff0677ac */ /* 0x000e620008000a00 */
[----:B------:R-:W-:-:S04]  /*25b90*/  IMAD.IADD R19, R21, 0x1, R22 ;  /* 0x0000000115137824 */ /* 0x000fc800078e0216 */
[----:B------:R-:W-:-:S05]  /*25ba0*/  IMAD R19, R19, 0x6, R20 ;  /* 0x0000000613137824 */ /* 0x000fca00078e0214 */
[----:B-1----:R-:W-:-:S04]  /*25bb0*/  IADD3 R18, P0, PT, R19, UR6, RZ ;  /* 0x0000000613127c10 */ /* 0x002fc8000ff1e0ff */
[----:B------:R-:W-:-:S05]  /*25bc0*/  LEA.HI.X.SX32 R19, R19, UR7, 0x1, P0 ;  /* 0x0000000713137c11 */ /* 0x000fca00080f0eff */
[----:B------:R-:W2:Y:S01]  /*25bd0*/  LDG.E.U8 R23, desc[UR4][R18.64] ;  /* 0x0000000412177981 */ /* 0x000ea2000c1e1100 */
[----:B------:R-:W-:Y:S01]  /*25be0*/  BSSY.RELIABLE B5, `(.L_x_846) ;  /* 0x0000017000057945 */ /* 0x000fe20003800100 */
[----:B--2---:R-:W-:-:S13]  /*25bf0*/  ISETP.NE.AND P0, PT, R16, R23, PT ;  /* 0x000000171000720c */ /* 0x004fda0003f05270 */
[----:B------:R-:W-:Y:S05]  /*25c00*/  @P0 BRA `(.L_x_847) ;  /* 0x0000000000500947 */ /* 0x000fea0003800000 */
        /* <DEDUP_REMOVED lines=20> */
.L_x_847:
[----:B------:R-:W-:Y:S05]  /*25d50*/  BSYNC.RELIABLE B5 ;  /* 0x0000000000057941 */ /* 0x000fea0003800100 */
.L_x_846:
[----:B------:R-:W-:-:S05]  /*25d60*/  VIADD R22, R22, 0x1 ;  /* 0x0000000116167836 */ /* 0x000fca0000000000 */
[----:B------:R-:W-:-:S13]  /*25d70*/  ISETP.NE.AND P0, PT, R22, R21, PT ;  /* 0x000000151600720c */ /* 0x000fda0003f05270 */
[----:B------:R-:W-:Y:S05]  /*25d80*/  @P0 BRA `(.L_x_849) ;  /* 0xfffffffc007c0947 */ /* 0x000fea000383ffff */
[----:B------:R-:W-:Y:S05]  /*25d90*/  BRA `(.L_x_850) ;  /* 0x0000000000187947 */ /* 0x000fea0003800000 */
.L_x_848:
[----:B------:R-:W1:Y:S01]  /*25da0*/  LDC.64 R18, c[0x0][0x3a0] ;  /* 0x0000e800ff127b82 */ /* 0x000e620000000a00 */
[----:B------:R-:W-:-:S05]  /*25db0*/  IMAD R22, R17, 0x2, R22 ;  /* 0x0000000211167824 */ /* 0x000fca00078e0216 */
[----:B------:R-:W-:-:S05]  /*25dc0*/  IADD3 R23, PT, PT, R22, 0x1662, R21 ;  /* 0x0000166216177810 */ /* 0x000fca0007ffe015 */
[----:B-1----:R-:W-:-:S06]  /*25dd0*/  IMAD.WIDE R18, R23, 0x8, R18 ;  /* 0x0000000817127825 */ /* 0x002fcc00078e0212 */
[----:B------:R-:W2:Y:S02]  /*25de0*/  LDG.E.64 R18, desc[UR4][R18.64] ;  /* 0x0000000412127981 */ /* 0x000ea4000c1e1b00 */
[----:B--2---:R-:W-:-:S11]  /*25df0*/  DADD R8, R8, R18 ;  /* 0x0000000008087229 */ /* 0x004fd60000000012 */
.L_x_850:
[----:B------:R-:W-:Y:S05]  /*25e00*/  BSYNC.RECONVERGENT B4 ;  /* 0x0000000000047941 */ /* 0x000fea0003800200 */
.L_x_845:
[----:B------:R-:W-:-:S13]  /*25e10*/  ISETP.GE.AND P0, PT, R21, 0x1, PT ;  /* 0x000000011500780c */ /* 0x000fda0003f06270 */
[----:B------:R-:W-:Y:S05]  /*25e20*/  @!P0 BRA `(.L_x_834) ;  /* 0x0000000000a08947 */ /* 0x000fea0003800000 */
[----:B------:R-:W-:-:S07]  /*25e30*/  IMAD.MOV.U32 R22, RZ, RZ, RZ ;  /* 0x000000ffff167224 */ /* 0x000fce00078e00ff */
.L_x_854:
[----:B------:R-:W1:Y:S01]  /*25e40*/  LDCU.64 UR6, c[0x0][0x3a8] ;  /* 0x00007500ff0677ac */ /* 0x000e620008000a00 */
        /* <DEDUP_REMOVED lines=27> */
.L_x_852:
[----:B------:R-:W-:Y:S05]  /*26000*/  BSYNC.RELIABLE B4 ;  /* 0x0000000000047941 */ /* 0x000fea0003800100 */
.L_x_851:
[----:B------:R-:W-:-:S05]  /*26010*/  VIADD R22, R22, 0x1 ;  /* 0x0000000116167836 */ /* 0x000fca0000000000 */
[----:B------:R-:W-:-:S13]  /*26020*/  ISETP.NE.AND P0, PT, R22, R21, PT ;  /* 0x000000151600720c */ /* 0x000fda0003f05270 */
[----:B------:R-:W-:Y:S05]  /*26030*/  @P0 BRA `(.L_x_854) ;  /* 0xfffffffc00800947 */ /* 0x000fea000383ffff */
[----:B------:R-:W-:Y:S05]  /*26040*/  BRA `(.L_x_834) ;  /* 0x0000000000187947 */ /* 0x000fea0003800000 */
.L_x_853:
[----:B------:R-:W1:Y:S01]  /*26050*/  LDC.64 R10, c[0x0][0x3a0] ;  /* 0x0000e800ff0a7b82 */ /* 0x000e620000000a00 */
[----:B------:R-:W-:-:S04]  /*26060*/  IMAD R17, R17, 0x2, R22 ;  /* 0x0000000211117824 */ /* 0x000fc800078e0216 */
[----:B------:R-:W-:-:S04]  /*26070*/  VIADD R17, R17, 0x1662 ;  /* 0x0000166211117836 */ /* 0x000fc80000000000 */
[----:B-1----:R-:W-:-:S06]  /*26080*/  IMAD.WIDE R10, R17, 0x8, R10 ;  /* 0x00000008110a7825 */ /* 0x002fcc00078e020a */
[----:B------:R-:W2:Y:S02]  /*26090*/  LDG.E.64 R10, desc[UR4][R10.64] ;  /* 0x000000040a0a7981 */ /* 0x000ea4000c1e1b00 */
[----:B--2---:R-:W-:-:S11]  /*260a0*/  DADD R6, R6, R10 ;  /* 0x0000000006067229 */ /* 0x004fd6000000000a */
.L_x_834:
[----:B------:R-:W-:Y:S05]  /*260b0*/  BSYNC.RECONVERGENT B0 ;  /* 0x0000000000007941 */ /* 0x000fea0003800200 */
.L_x_831:
[----:B------:R-:W-:Y:S01]  /*260c0*/  UMOV UR6, 0xff800000 ;  /* 0xff80000000067882 */ /* 0x000fe20000000000 */
[----:B------:R-:W-:Y:S01]  /*260d0*/  UMOV UR7, 0x41cdcd64 ;  /* 0x41cdcd6400077882 */ /* 0x000fe20000000000 */
[----:B------:R-:W-:Y:S01]  /*260e0*/  IMAD.MOV.U32 R10, RZ, RZ, 0x1 ;  /* 0x00000001ff0a7424 */ /* 0x000fe200078e00ff */
[----:B------:R-:W-:Y:S01]  /*260f0*/  DSETP.GT.AND P0, PT, |R8|, UR6, PT ;  /* 0x0000000608007e2a */ /* 0x000fe2000bf04200 */
[----:B------:R-:W-:Y:S01]  /*26100*/  UMOV UR6, 0xe1796495 ;  /* 0xe179649500067882 */ /* 0x000fe20000000000 */
[----:B------:R-:W-:Y:S01]  /*26110*/  UMOV UR7, 0x3da5fd7f ;  /* 0x3da5fd7f00077882 */ /* 0x000fe20000000000 */
[----:B------:R-:W-:Y:S03]  /*26120*/  BSSY.RECONVERGENT B4, `(.L_x_855) ;  /* 0x000001b000047945 */ /* 0x000fe60003800200 */
[----:B------:R-:W-:Y:S02]  /*26130*/  FSEL R6, R6, RZ, !P0 ;  /* 0x000000ff06067208 */ /* 0x000fe40004000000 */
[----:B------:R-:W-:-:S02]  /*26140*/  FSEL R7, R7, -1.875, !P0 ;  /* 0xbff0000007077808 */ /* 0x000fc40004000000 */
[----:B------:R-:W-:Y:S02]  /*26150*/  FSEL R8, R8, RZ, !P0 ;  /* 0x000000ff08087208 */ /* 0x000fe40004000000 */
[----:B------:R-:W-:Y:S02]  /*26160*/  FSEL R9, R9, +QNAN , !P0 ;  /* 0x7ff0000009097808 */ /* 0x000fe40004000000 */
[----:B------:R-:W-:-:S04]  /*26170*/  DADD R22, R6, -UR6 ;  /* 0x8000000606167e29 */ /* 0x000fc80008000000 */
[----:B------:R-:W-:Y:S02]  /*26180*/  DADD R20, RZ, R8 ;  /* 0x00000000ff147229 */ /* 0x000fe40000000008 */
[----:B------:R-:W1:Y:S08]  /*26190*/  MUFU.RCP64H R11, R23 ;  /* 0x00000017000b7308 */ /* 0x000e700000001800 */
[----:B------:R-:W-:Y:S01]  /*261a0*/  FSETP.GEU.AND P1, PT, |R21|, 6.5827683646048100446e-37, PT ;  /* 0x036000001500780b */ /* 0x000fe20003f2e200 */
[----:B-1----:R-:W-:-:S08]  /*261b0*/  DFMA R16, -R22, R10, 1 ;  /* 0x3ff000001610742b */ /* 0x002fd0000000010a */
        /* <DEDUP_REMOVED lines=14> */
[----:B0-----:R-:W-:Y:S05]  /*262a0*/  CALL.REL.NOINC `($__internal_0_$__cuda_sm20_div_rn_f64_full) ;  /* 0x0000017c00607944 */ /* 0x001fea0003c00000 */
[----:B------:R-:W-:Y:S02]  /*262b0*/  IMAD.MOV.U32 R10, RZ, RZ, R26 ;  /* 0x000000ffff0a7224 */ /* 0x000fe400078e001a */
[----:B------:R-:W-:-:S07]  /*262c0*/  IMAD.MOV.U32 R11, RZ, RZ, R27 ;  /* 0x000000ffff0b7224 */ /* 0x000fce00078e001b */
.L_x_856:
[----:B------:R-:W-:Y:S05]  /*262d0*/  BSYNC.RECONVERGENT B4 ;  /* 0x0000000000047941 */ /* 0x000fea0003800200 */
.L_x_855:
[----:B------:R-:W-:-:S04]  /*262e0*/  VIADD R16, R3, 0xffffffff ;  /* 0xffffffff03107836 */ /* 0x000fc80000000000 */
[----:B------:R-:W-:-:S05]  /*262f0*/  IMAD R16, R33, R16, R5 ;  /* 0x0000001021107224 */ /* 0x000fca00078e0205 */
[----:B------:R-:W-:-:S05]  /*26300*/  IADD3 R16, PT, PT, R16, -0x1, RZ ;  /* 0xffffffff10107810 */ /* 0x000fca0007ffe0ff */
[----:B------:R-:W-:-:S05]  /*26310*/  IMAD R3, R16, 0x8, R1 ;  /* 0x0000000810037824 */ /* 0x000fca00078e0201 */
[----:B------:R-:W2:Y:S04]  /*26320*/  LDL.64 R16, [R3+0x1388] ;  /* 0x0013880003107983 */ /* 0x000ea80000100a00 */
[----:B------:R-:W3:Y:S01]  /*26330*/  LDL.64 R42, [R3] ;  /* 0x00000000032a7983 */ /* 0x000ee20000100a00 */
[----:B------:R-:W-:Y:S01]  /*26340*/  UMOV UR6, 0xe1796495 ;  /* 0xe179649500067882 */ /* 0x000fe20000000000 */
[----:B------:R-:W-:Y:S01]  /*26350*/  UMOV UR7, 0x3da5fd7f ;  /* 0x3da5fd7f00077882 */ /* 0x000fe20000000000 */
[----:B------:R-:W-:Y:S01]  /*26360*/  IMAD.MOV.U32 R18, RZ, RZ, 0x1 ;  /* 0x00000001ff127424 */ /* 0x000fe200078e00ff */
[----:B------:R-:W-:Y:S01]  /*26370*/  BSSY.RECONVERGENT B4, `(.L_x_857) ;  /* 0x0000016000047945 */ /* 0x000fe20003800200 */
[----:B--2---:R-:W-:Y:S02]  /*26380*/  DADD R24, R16, -UR6 ;  /* 0x8000000610187e29 */ /* 0x004fe40008000000 */
[----:B---3--:R-:W-:-:S04]  /*26390*/  DADD R22, RZ, R42 ;  /* 0x00000000ff167229 */ /* 0x008fc8000000002a */
[----:B------:R-:W1:Y:S06]  /*263a0*/  MUFU.RCP64H R19, R25 ;  /* 0x0000001900137308 */ /* 0x000e6c0000001800 */
        /* <DEDUP_REMOVED lines=17> */
[----:B0-----:R-:W-:Y:S05]  /*264c0*/  CALL.REL.NOINC `($__internal_0_$__cuda_sm20_div_rn_f64_full) ;  /* 0x0000017800d87944 */ /* 0x001fea0003c00000 */
.L_x_858:
[----:B------:R-:W-:Y:S05]  /*264d0*/  BSYNC.RECONVERGENT B4 ;  /* 0x0000000000047941 */ /* 0x000fea0003800200 */
.L_x_857:
[----:B------:R-:W-:Y:S01]  /*264e0*/  DSETP.GEU.AND P0, PT, R10, R26, PT ;  /* 0x0000001a0a00722a */ /* 0x000fe20003f0e000 */
[----:B------:R-:W-:Y:S01]  /*264f0*/  UMOV UR6, 0xff800000 ;  /* 0xff80000000067882 */ /* 0x000fe20000000000 */
[----:B------:R-:W-:-:S04]  /*26500*/  UMOV UR7, 0x41cdcd64 ;  /* 0x41cdcd6400077882 */ /* 0x000fc80000000000 */
[----:B------:R-:W-:Y:S02]  /*26510*/  FSEL R8, R42, R8, !P0 ;  /* 0x000000082a087208 */ /* 0x000fe40004000000 */
[----:B------:R-:W-:Y:S02]  /*26520*/  FSEL R9, R43, R9, !P0 ;  /* 0x000000092b097208 */ /* 0x000fe40004000000 */
[----:B------:R-:W-:Y:S02]  /*26530*/  FSEL R6, R16, R6, !P0 ;  /* 0x0000000610067208 */ /* 0x000fe40004000000 */
[----:B------:R-:W-:Y:S02]  /*26540*/  FSEL R7, R17, R7, !P0 ;  /* 0x0000000711077208 */ /* 0x000fe40004000000 */
[----:B------:R-:W-:-:S14]  /*26550*/  DSETP.GEU.AND P1, PT, |R8|, UR6, PT ;  /* 0x0000000608007e2a */ /* 0x000fdc000bf2e200 */
[----:B------:R-:W-:Y:S05]  /*26560*/  @P1 BRA `(.L_x_793) ;  /* 0x00000000001c1947 */ /* 0x000fea0003800000 */
[----:B------:R-:W-:-:S06]  /*26570*/  DSETP.GEU.AND P0, PT, R6, -2500, PT ;  /* 0xc0a388000600742a */ /* 0x000fcc0003f0e000 */
[----:B------:R-:W-:Y:S02]  /*26580*/  FSEL R8, R8, RZ, P0 ;  /* 0x000000ff08087208 */ /* 0x000fe40000000000 */
[----:B------:R-:W-:Y:S02]  /*26590*/  FSEL R6, R6, RZ, P0 ;  /* 0x000000ff06067208 */ /* 0x000fe40000000000 */
[----:B------:R-:W-:Y:S02]  /*265a0*/  FSEL R7, R7, -5.287109375, P0 ;  /* 0xc0a9300007077808 */ /* 0x000fe40000000000 */
[----:B------:R-:W-:-:S03]  /*265b0*/  FSEL R9, R9, RZ, P0 ;  /* 0x000000ff09097208 */ /* 0x000fc60000000000 */
[----:B------:R1:W-:Y:S04]  /*265c0*/  STL.64 [R13+0x1388], R6 ;  /* 0x001388060d007387 */ /* 0x0003e80000100a00 */
[----:B------:R1:W-:Y:S02]  /*265d0*/  STL.64 [R13], R8 ;  /* 0x000000080d007387 */ /* 0x0003e40000100a00 */
.L_x_793:
[----:B------:R-:W-:Y:S05]  /*265e0*/  BSYNC.RECONVERGENT B1 ;  /* 0x0000000000017941 */ /* 0x000fea0003800200 */
.L_x_792:
[C---:B------:R-:W-:Y:S01]  /*265f0*/  ISETP.GT.AND P0, PT, R14.reuse, 0x1, PT ;  /* 0x000000010e00780c */ /* 0x040fe20003f04270 */
[----:B------:R-:W-:-:S12]  /*26600*/  VIADD R14, R14, 0xffffffff ;  /* 0xffffffff0e0e7836 */ /* 0x000fd80000000000 */
[----:B------:R-:W-:Y:S05]  /*26610*/  @P0 BRA `(.L_x_859) ;  /* 0xffffffc400780947 */ /* 0x000fea000383ffff */
.L_x_791:
[----:B------:R-:W-:Y:S05]  /*26620*/  BSYNC.RECONVERGENT B2 ;  /* 0x0000000000027941 */ /* 0x000fea0003800200 */
.L_x_790:
[C---:B------:R-:W-:Y:S01]  /*26630*/  ISETP.NE.AND P0, PT, R15.reuse, R4, PT ;  /* 0x000000040f00720c */ /* 0x040fe20003f05270 */
[----:B------:R-:W-:-:S12]  /*26640*/  VIADD R15, R15, 0x1 ;  /* 0x000000010f0f7836 */ /* 0x000fd80000000000 */
[----:B------:R-:W-:Y:S05]  /*26650*/  @P0 BRA `(.L_x_860) ;  /* 0xffffffc400540947 */ /* 0x000fea000383ffff */
.L_x_789:
[----:B------:R-:W-:Y:S05]  /*26660*/  BSYNC.RECONVERGENT B3 ;  /* 0x0000000000037941 */ /* 0x000fea0003800200 */
.L_x_788:
[----:B------:R-:W-:Y:S05]  /*26670*/  WARPSYNC.ALL ;  /* 0x0000000000007948 */ /* 0x000fea0003800000 */
[----:B01----:R-:W-:Y:S01]  /*26680*/  IMAD.MOV.U32 R8, RZ, RZ, 0x0 ;  /* 0x00000000ff087424 */ /* 0x003fe200078e00ff */
[----:B------:R-:W-:Y:S01]  /*26690*/  ISETP.GE.U32.AND P0, PT, R2, 0x2, PT ;  /* 0x000000020200780c */ /* 0x000fe20003f06070 */
[----:B------:R-:W-:Y:S01]  /*266a0*/  IMAD.MOV.U32 R9, RZ, RZ, -0x40100000 ;  /* 0xbff00000ff097424 */ /* 0x000fe200078e00ff */
[----:B------:R-:W-:Y:S01]  /*266b0*/  BSSY.RECONVERGENT B1, `(.L_x_861) ;  /* 0x0000707000017945 */ /* 0x000fe20003800200 */
[----:B------:R-:W-:Y:S02]  /*266c0*/  IMAD.MOV.U32 R10, RZ, RZ, 0x0 ;  /* 0x00000000ff0a7424 */ /* 0x000fe400078e00ff */
[----:B------:R-:W-:-:S02]  /*266d0*/  IMAD.MOV.U32 R11, RZ, RZ, -0x40100000 ;  /* 0xbff00000ff0b7424 */ /* 0x000fc400078e00ff */
[----:B------:R-:W-:Y:S02]  /*266e0*/  IMAD.MOV.U32 R12, RZ, RZ, 0x0 ;  /* 0x00000000ff0c7424 */ /* 0x000fe400078e00ff */
[----:B------:R-:W-:Y:S01]  /*266f0*/  IMAD.MOV.U32 R13, RZ, RZ, 0x7ff00000 ;  /* 0x7ff00000ff0d7424 */ /* 0x000fe200078e00ff */
[----:B------:R0:W-:Y:S01]  /*26700*/  STL.128 [R1+0x2710], R8 ;  /* 0x0027100801007387 */ /* 0x0001e20000100c00 */
[----:B------:R-:W-:Y:S02]  /*26710*/  IMAD.MOV.U32 R14, RZ, RZ, 0x0 ;  /* 0x00000000ff0e7424 */ /* 0x000fe400078e00ff */
[----:B------:R-:W-:-:S05]  /*26720*/  IMAD.MOV.U32 R15, RZ, RZ, 0x7ff00000 ;  /* 0x7ff00000ff0f7424 */ /* 0x000fca00078e00ff */
[----:B------:R0:W-:Y:S01]  /*26730*/  STL.128 [R1+0x27e0], R12 ;  /* 0x0027e00c01007387 */ /* 0x0001e20000100c00 */
[----:B------:R-:W-:Y:S05]  /*26740*/  @!P0 BRA `(.L_x_862) ;  /* 0x0000006c00f48947 */ /* 0x000fea0003800000 */
[C---:B------:R-:W-:Y:S01]  /*26750*/  VIADD R3, R2.reuse, 0xfffffffe ;  /* 0xfffffffe02037836 */ /* 0x040fe20000000000 */
[----:B------:R-:W-:Y:S01]  /*26760*/  BSSY.RECONVERGENT B0, `(.L_x_863) ;  /* 0x0000024000007945 */ /* 0x000fe20003800200 */
[----:B0-----:R-:W-:Y:S02]  /*26770*/  VIADD R12, R2, 0xffffffff ;  /* 0xffffffff020c7836 */ /* 0x001fe40000000000 */
[----:B------:R-:W-:Y:S01]  /*26780*/  IMAD.MOV.U32 R8, RZ, RZ, 0x2 ;  /* 0x00000002ff087424 */ /* 0x000fe200078e00ff */
[----:B------:R-:W-:Y:S02]  /*26790*/  ISETP.GE.U32.AND P0, PT, R3, 0xf, PT ;  /* 0x0000000f0300780c */ /* 0x000fe40003f06070 */
[----:B------:R-:W-:-:S11]  /*267a0*/  LOP3.LUT R7, R12, 0xf, RZ, 0xc0, !PT ;  /* 0x0000000f0c077812 */ /* 0x000fd600078ec0ff */
[----:B------:R-:W-:Y:S05]  /*267b0*/  @!P0 BRA `(.L_x_864) ;  /* 0x0000000000788947 */ /* 0x000fea0003800000 */
[----:B------:R-:W-:Y:S01]  /*267c0*/  BSSY.RECONVERGENT B2, `(.L_x_865) ;  /* 0x000001c000027945 */ /* 0x000fe20003800200 */
[----:B------:R-:W-:Y:S01]  /*267d0*/  LOP3.LUT R14, R12, 0xfffffff0, RZ, 0xc0, !PT ;  /* 0xfffffff00c0e7812 */ /* 0x000fe200078ec0ff */
[----:B------:R-:W-:-:S07]  /*267e0*/  IMAD.MOV.U32 R6, RZ, RZ, 0x2 ;  /* 0x00000002ff067424 */ /* 0x000fce00078e00ff */
.L_x_866:
[----:B0-----:R-:W-:Y:S02]  /*267f0*/  IMAD.MOV.U32 R8, RZ, RZ, 0x0 ;  /* 0x00000000ff087424 */ /* 0x001fe400078e00ff */
[----:B------:R-:W-:Y:S02]  /*26800*/  IMAD.MOV.U32 R9, RZ, RZ, -0x3f56d000 ;  /* 0xc0a93000ff097424 */ /* 0x000fe400078e00ff */
[----:B------:R-:W-:Y:S02]  /*26810*/  IMAD.MOV.U32 R10, RZ, RZ, 0x0 ;  /* 0x00000000ff0a7424 */ /* 0x000fe400078e00ff */
[----:B------:R-:W-:Y:S02]  /*26820*/  IMAD.MOV.U32 R11, RZ, RZ, -0x3f56d000 ;  /* 0xc0a93000ff0b7424 */ /* 0x000fe400078e00ff */
[C---:B------:R-:W-:Y:S02]  /*26830*/  IMAD R5, R6.reuse, 0x8, R1 ;  /* 0x0000000806057824 */ /* 0x040fe400078e0201 */
[----:B------:R-:W-:-:S02]  /*26840*/  VIADD R3, R6, 0xe ;  /* 0x0000000e06037836 */ /* 0x000fc40000000000 */
[----:B------:R-:W-:Y:S01]  /*26850*/  VIADD R6, R6, 0x10 ;  /* 0x0000001006067836 */ /* 0x000fe20000000000 */
[----:B------:R0:W-:Y:S02]  /*26860*/  STL.128 [R5+0x2710], R8 ;  /* 0x0027100805007387 */ /* 0x0001e40000100c00 */
[----:B------:R-:W-:Y:S02]  /*26870*/  ISETP.NE.AND P0, PT, R3, R14, PT ;  /* 0x0000000e0300720c */ /* 0x000fe40003f05270 */
[----:B------:R0:W-:Y:S04]  /*26880*/  STL.128 [R5+0x2720], R8 ;  /* 0x0027200805007387 */ /* 0x0001e80000100c00 */
[----:B------:R0:W-:Y:S04]  /*26890*/  STL.128 [R5+0x2730], R8 ;  /* 0x0027300805007387 */ /* 0x0001e80000100c00 */
[----:B------:R0:W-:Y:S04]  /*268a0*/  STL.128 [R5+0x2740], R8 ;  /* 0x0027400805007387 */ /* 0x0001e80000100c00 */
[----:B------:R0:W-:Y:S04]  /*268b0*/  STL.128 [R5+0x2750], R8 ;  /* 0x0027500805007387 */ /* 0x0001e80000100c00 */
[----:B------:R0:W-:Y:S04]  /*268c0*/  STL.128 [R5+0x2760], R8 ;  /* 0x0027600805007387 */ /* 0x0001e80000100c00 */
[----:B------:R0:W-:Y:S04]  /*268d0*/  STL.128 [R5+0x2770], R8 ;  /* 0x0027700805007387 */ /* 0x0001e80000100c00 */
[----:B------:R0:W-:Y:S04]  /*268e0*/  STL.128 [R5+0x2780], R8 ;  /* 0x0027800805007387 */ /* 0x0001e80000100c00 */
[----:B------:R0:W-:Y:S04]  /*268f0*/  STL.128 [R5+0x27e0], RZ ;  /* 0x0027e0ff05007387 */ /* 0x0001e80000100c00 */
[----:B------:R0:W-:Y:S04]  /*26900*/  STL.128 [R5+0x27f0], RZ ;  /* 0x0027f0ff05007387 */ /* 0x0001e80000100c00 */
[----:B------:R0:W-:Y:S04]  /*26910*/  STL.128 [R5+0x2800], RZ ;  /* 0x002800ff05007387 */ /* 0x0001e80000100c00 */
[----:B------:R0:W-:Y:S04]  /*26920*/  STL.128 [R5+0x2810], RZ ;  /* 0x002810ff05007387 */ /* 0x0001e80000100c00 */
[----:B------:R0:W-:Y:S04]  /*26930*/  STL.128 [R5+0x2820], RZ ;  /* 0x002820ff05007387 */ /* 0x0001e80000100c00 */
[----:B------:R0:W-:Y:S04]  /*26940*/  STL.128 [R5+0x2830], RZ ;  /* 0x002830ff05007387 */ /* 0x0001e80000100c00 */
[----:B------:R0:W-:Y:S04]  /*26950*/  STL.128 [R5+0x2840], RZ ;  /* 0x002840ff05007387 */ /* 0x0001e80000100c00 */
[----:B------:R0:W-:Y:S01]  /*26960*/  STL.128 [R5+0x2850], RZ ;  /* 0x002850ff05007387 */ /* 0x0001e20000100c00 */
[----:B------:R-:W-:Y:S05]  /*26970*/  @P0 BRA `(.L_x_866) ;  /* 0xfffffffc009c0947 */ /* 0x000fea000383ffff */
[----:B------:R-:W-:Y:S05]  /*26980*/  BSYNC.RECONVERGENT B2 ;  /* 0x0000000000027941 */ /* 0x000fea0003800200 */
.L_x_865:
[----:B0-----:R-:W-:-:S07]  /*26990*/  IMAD.MOV.U32 R8, RZ, RZ, R6 ;  /* 0x000000ffff087224 */ /* 0x001fce00078e0006 */
.L_x_864:
[----:B------:R-:W-:Y:S05]  /*269a0*/  BSYNC.RECONVERGENT B0 ;  /* 0x0000000000007941 */ /* 0x000fea0003800200 */
.L_x_863:
[----:B------:R-:W-:Y:S01]  /*269b0*/  ISETP.NE.AND P0, PT, R7, RZ, PT ;  /* 0x000000ff0700720c */ /* 0x000fe20003f05270 */
[----:B------:R-:W-:-:S12]  /*269c0*/  BSSY.RECONVERGENT B0, `(.L_x_867) ;  /* 0x000003a000007945 */ /* 0x000fd80003800200 */
[----:B------:R-:W-:Y:S05]  /*269d0*/  @!P0 BRA `(.L_x_868) ;  /* 0x0000000000e08947 */ /* 0x000fea0003800000 */
[----:B------:R-:W-:Y:S01]  /*269e0*/  ISETP.GE.U32.AND P0, PT, R7, 0x8, PT ;  /* 0x000000080700780c */ /* 0x000fe20003f06070 */
[----:B------:R-:W-:Y:S01]  /*269f0*/  BSSY.RECONVERGENT B2, `(.L_x_869) ;  /* 0x0000018000027945 */ /* 0x000fe20003800200 */
[----:B------:R-:W-:-:S04]  /*26a00*/  LOP3.LUT R5, R12, 0x7, RZ, 0xc0, !PT ;  /* 0x000000070c057812 */ /* 0x000fc800078ec0ff */
[----:B------:R-:W-:-:S07]  /*26a10*/  ISETP.NE.AND P1, PT, R5, RZ, PT ;  /* 0x000000ff0500720c */ /* 0x000fce0003f25270 */
[----:B------:R-:W-:Y:S06]  /*26a20*/  @!P0 BRA `(.L_x_870) ;  /* 0x0000000000508947 */ /* 0x000fec0003800000 */
[----:B------:R-:W-:Y:S01]  /*26a30*/  IMAD.MOV.U32 R6, RZ, RZ, 0x0 ;  /* 0x00000000ff067424 */ /* 0x000fe200078e00ff */
[C---:B------:R-:W-:Y:S01]  /*26a40*/  LEA R3, R8.reuse, R1, 0x3 ;  /* 0x0000000108037211 */ /* 0x040fe200078e18ff */
[----:B------:R-:W-:Y:S02]  /*26a50*/  IMAD.MOV.U32 R7, RZ, RZ, -0x3f56d000 ;  /* 0xc0a93000ff077424 */ /* 0x000fe400078e00ff */
[----:B------:R-:W-:Y:S02]  /*26a60*/  VIADD R8, R8, 0x8 ;  /* 0x0000000808087836 */ /* 0x000fe40000000000 */
[----:B------:R0:W-:Y:S04]  /*26a70*/  STL.64 [R3+0x27e0], RZ ;  /* 0x0027e0ff03007387 */ /* 0x0001e80000100a00 */
[----:B------:R0:W-:Y:S04]  /*26a80*/  STL.64 [R3+0x2710], R6 ;  /* 0x0027100603007387 */ /* 0x0001e80000100a00 */
[----:B------:R0:W-:Y:S04]  /*26a90*/  STL.64 [R3+0x2718], R6 ;  /* 0x0027180603007387 */ /* 0x0001e80000100a00 */
[----:B------:R0:W-:Y:S04]  /*26aa0*/  STL.64 [R3+0x2720], R6 ;  /* 0x0027200603007387 */ /* 0x0001e80000100a00 */
[----:B------:R0:W-:Y:S04]  /*26ab0*/  STL.64 [R3+0x2728], R6 ;  /* 0x0027280603007387 */ /* 0x0001e80000100a00 */
[----:B------:R0:W-:Y:S04]  /*26ac0*/  STL.64 [R3+0x2730], R6 ;  /* 0x0027300603007387 */ /* 0x0001e80000100a00 */
[----:B------:R0:W-:Y:S04]  /*26ad0*/  STL.64 [R3+0x2738], R6 ;  /* 0x0027380603007387 */ /* 0x0001e80000100a00 */
[----:B------:R0:W-:Y:S04]  /*26ae0*/  STL.64 [R3+0x2740], R6 ;  /* 0x0027400603007387 */ /* 0x0001e80000100a00 */
[----:B------:R0:W-:Y:S04]  /*26af0*/  STL.64 [R3+0x2748], R6 ;  /* 0x0027480603007387 */ /* 0x0001e80000100a00 */
[----:B------:R0:W-:Y:S04]  /*26b00*/  STL.64 [R3+0x27e8], RZ ;  /* 0x0027e8ff03007387 */ /* 0x0001e80000100a00 */
[----:B------:R0:W-:Y:S04]  /*26b10*/  STL.64 [R3+0x27f0], RZ ;  /* 0x0027f0ff03007387 */ /* 0x0001e80000100a00 */
[----:B------:R0:W-:Y:S04]  /*26b20*/  STL.64 [R3+0x27f8], RZ ;  /* 0x0027f8ff03007387 */ /* 0x0001e80000100a00 */
[----:B------:R0:W-:Y:S04]  /*26b30*/  STL.64 [R3+0x2800], RZ ;  /* 0x002800ff03007387 */ /* 0x0001e80000100a00 */
[----:B------:R0:W-:Y:S04]  /*26b40*/  STL.64 [R3+0x2808], RZ ;  /* 0x002808ff03007387 */ /* 0x0001e80000100a00 */
[----:B------:R0:W-:Y:S04]  /*26b50*/  STL.64 [R3+0x2810], RZ ;  /* 0x002810ff03007387 */ /* 0x0001e80000100a00 */
[----:B------:R0:W-:Y:S02]  /*26b60*/  STL.64 [R3+0x2818], RZ ;  /* 0x002818ff03007387 */ /* 0x0001e40000100a00 */
.L_x_870:
[----:B------:R-:W-:Y:S05]  /*26b70*/  BSYNC.RECONVERGENT B2 ;  /* 0x0000000000027941 */ /* 0x000fea0003800200 */
.L_x_869:
[----:B------:R-:W-:Y:S05]  /*26b80*/  @!P1 BRA `(.L_x_868) ;  /* 0x0000000000749947 */ /* 0x000fea0003800000 */
[----:B------:R-:W-:Y:S01]  /*26b90*/  ISETP.GE.U32.AND P0, PT, R5, 0x4, PT ;  /* 0x000000040500780c */ /* 0x000fe20003f06070 */
[----:B------:R-:W-:Y:S01]  /*26ba0*/  BSSY.RECONVERGENT B2, `(.L_x_871) ;  /* 0x0000010000027945 */ /* 0x000fe20003800200 */
[----:B------:R-:W-:-:S04]  /*26bb0*/  LOP3.LUT R12, R12, 0x3, RZ, 0xc0, !PT ;  /* 0x000000030c0c7812 */ /* 0x000fc800078ec0ff */
[----:B------:R-:W-:-:S07]  /*26bc0*/  ISETP.NE.AND P1, PT, R12, RZ, PT ;  /* 0x000000ff0c00720c */ /* 0x000fce0003f25270 */
[----:B------:R-:W-:Y:S06]  /*26bd0*/  @!P0 BRA `(.L_x_872) ;  /* 0x0000000000308947 */ /* 0x000fec0003800000 */
[----:B0-----:R-:W-:Y:S02]  /*26be0*/  IMAD.MOV.U32 R6, RZ, RZ, 0x0 ;  /* 0x00000000ff067424 */ /* 0x001fe400078e00ff */
[----:B------:R-:W-:Y:S02]  /*26bf0*/  IMAD.MOV.U32 R7, RZ, RZ, -0x3f56d000 ;  /* 0xc0a93000ff077424 */ /* 0x000fe400078e00ff */
[C---:B------:R-:W-:Y:S02]  /*26c00*/  IMAD R3, R8.reuse, 0x8, R1 ;  /* 0x0000000808037824 */ /* 0x040fe400078e0201 */
[----:B------:R-:W-:-:S03]  /*26c10*/  VIADD R8, R8, 0x4 ;  /* 0x0000000408087836 */ /* 0x000fc60000000000 */
[----:B------:R1:W-:Y:S04]  /*26c20*/  STL.64 [R3+0x2710], R6 ;  /* 0x0027100603007387 */ /* 0x0003e80000100a00 */
[----:B------:R1:W-:Y:S04]  /*26c30*/  STL.64 [R3+0x2718], R6 ;  /* 0x0027180603007387 */ /* 0x0003e80000100a00 */
[----:B------:R1:W-:Y:S04]  /*26c40*/  STL.64 [R3+0x2720], R6 ;  /* 0x0027200603007387 */ /* 0x0003e80000100a00 */
[----:B------:R1:W-:Y:S04]  /*26c50*/  STL.64 [R3+0x2728], R6 ;  /* 0x0027280603007387 */ /* 0x0003e80000100a00 */
[----:B------:R1:W-:Y:S04]  /*26c60*/  STL.64 [R3+0x27e0], RZ ;  /* 0x0027e0ff03007387 */ /* 0x0003e80000100a00 */
[----:B------:R1:W-:Y:S04]  /*26c70*/  STL.64 [R3+0x27e8], RZ ;  /* 0x0027e8ff03007387 */ /* 0x0003e80000100a00 */
[----:B------:R1:W-:Y:S04]  /*26c80*/  STL.64 [R3+0x27f0], RZ ;  /* 0x0027f0ff03007387 */ /* 0x0003e80000100a00 */
[----:B------:R1:W-:Y:S02]  /*26c90*/  STL.64 [R3+0x27f8], RZ ;  /* 0x0027f8ff03007387 */ /* 0x0003e40000100a00 */
.L_x_872:
[----:B------:R-:W-:Y:S05]  /*26ca0*/  BSYNC.RECONVERGENT B2 ;  /* 0x0000000000027941 */ /* 0x000fea0003800200 */
.L_x_871:
[----:B------:R-:W-:Y:S05]  /*26cb0*/  @!P1 BRA `(.L_x_868) ;  /* 0x0000000000289947 */ /* 0x000fea0003800000 */
[----:B01----:R-:W-:Y:S02]  /*26cc0*/  IMAD.MOV.U32 R3, RZ, RZ, RZ ;  /* 0x000000ffff037224 */ /* 0x003fe400078e00ff */
[----:B------:R-:W-:Y:S02]  /*26cd0*/  IMAD.MOV.U32 R6, RZ, RZ, 0x0 ;  /* 0x00000000ff067424 */ /* 0x000fe400078e00ff */
[----:B------:R-:W-:-:S07]  /*26ce0*/  IMAD.MOV.U32 R7, RZ, RZ, -0x3f56d000 ;  /* 0xc0a93000ff077424 */ /* 0x000fce00078e00ff */
.L_x_873:
[C---:B------:R-:W-:Y:S02]  /*26cf0*/  IMAD R5, R8.reuse, 0x8, R1 ;  /* 0x0000000808057824 */ /* 0x040fe400078e0201 */
[----:B------:R-:W-:Y:S02]  /*26d00*/  VIADD R3, R3, 0x1 ;  /* 0x0000000103037836 */ /* 0x000fe40000000000 */
[----:B------:R-:W-:Y:S01]  /*26d10*/  VIADD R8, R8, 0x1 ;  /* 0x0000000108087836 */ /* 0x000fe20000000000 */
[----:B------:R2:W-:Y:S02]  /*26d20*/  STL.64 [R5+0x2710], R6 ;  /* 0x0027100605007387 */ /* 0x0005e40000100a00 */
[----:B------:R-:W-:Y:S02]  /*26d30*/  ISETP.NE.AND P0, PT, R3, R12, PT ;  /* 0x0000000c0300720c */ /* 0x000fe40003f05270 */
[----:B------:R2:W-:Y:S11]  /*26d40*/  STL.64 [R5+0x27e0], RZ ;  /* 0x0027e0ff05007387 */ /* 0x0005f60000100a00 */
[----:B--2---:R-:W-:Y:S05]  /*26d50*/  @P0 BRA `(.L_x_873) ;  /* 0xfffffffc00e40947 */ /* 0x004fea000383ffff */
.L_x_868:
[----:B------:R-:W-:Y:S05]  /*26d60*/  BSYNC.RECONVERGENT B0 ;  /* 0x0000000000007941 */ /* 0x000fea0003800200 */
.L_x_867:
[----:B------:R-:W-:Y:S02]  /*26d70*/  IMAD.MOV.U32 R16, RZ, RZ, 0x2 ;  /* 0x00000002ff107424 */ /* 0x000fe400078e00ff */
[----:B------:R-:W-:Y:S02]  /*26d80*/  IMAD.MOV.U32 R15, RZ, RZ, -0x2 ;  /* 0xfffffffeff0f7424 */ /* 0x000fe400078e00ff */
[----:B------:R-:W-:Y:S02]  /*26d90*/  IMAD.MOV.U32 R14, RZ, RZ, -0x3 ;  /* 0xfffffffdff0e7424 */ /* 0x000fe400078e00ff */
[----:B------:R-:W-:-:S07]  /*26da0*/  IMAD.MOV.U32 R13, RZ, RZ, -0x4 ;  /* 0xfffffffcff0d7424 */ /* 0x000fce00078e00ff */
.L_x_984:
[----:B01----:R-:W-:-:S05]  /*26db0*/  IMAD R3, R16, 0x8, R1 ;  /* 0x0000000810037824 */ /* 0x003fca00078e0201 */
[----:B---34-:R0:W5:Y:S04]  /*26dc0*/  LDL.64 R44, [R3+0x27d8] ;  /* 0x0027d800032c7983 */ /* 0x0181680000100a00 */
[----:B------:R0:W5:Y:S01]  /*26dd0*/  LDL.64 R42, [R3+0x2708] ;  /* 0x00270800032a7983 */ /* 0x0001620000100a00 */
[C---:B------:R-:W-:Y:S01]  /*26de0*/  ISETP.GE.U32.AND P0, PT, R16.reuse, 0x5, PT ;  /* 0x000000051000780c */ /* 0x040fe20003f06070 */
[----:B------:R-:W-:Y:S01]  /*26df0*/  BSSY.RECONVERGENT B2, `(.L_x_874) ;  /* 0x0000122000027945 */ /* 0x000fe20003800200 */
[----:B------:R-:W-:Y:S02]  /*26e00*/  VIADD R9, R16, 0xffffffff ;  /* 0xffffffff10097836 */ /* 0x000fe40000000000 */
[----:B------:R-:W-:Y:S02]  /*26e10*/  IMAD.IADD R8, R1, 0x1, R16 ;  /* 0x0000000101087824 */ /* 0x000fe400078e0210 */
[----:B------:R-:W-:-:S02]  /*26e20*/  IMAD.MOV.U32 R46, RZ, RZ, 0x0 ;  /* 0x00000000ff2e7424 */ /* 0x000fc400078e00ff */
[----:B------:R-:W-:-:S05]  /*26e30*/  IMAD.MOV.U32 R47, RZ, RZ, 0x7ff00000 ;  /* 0x7ff00000ff2f7424 */ /* 0x000fca00078e00ff */
[----:B0-----:R-:W-:Y:S05]  /*26e40*/  @!P0 BRA `(.L_x_875) ;  /* 0x0000001000708947 */ /* 0x001fea0003800000 */
[----:B------:R-:W-:Y:S01]  /*26e50*/  ISETP.NE.AND P0, PT, R14, RZ, PT ;  /* 0x000000ff0e00720c */ /* 0x000fe20003f05270 */
[----:B------:R-:W-:Y:S01]  /*26e60*/  BSSY.RECONVERGENT B3, `(.L_x_876) ;  /* 0x00000c0000037945 */ /* 0x000fe20003800200 */
[----:B------:R-:W-:Y:S02]  /*26e70*/  IMAD.MOV.U32 R12, RZ, RZ, RZ ;  /* 0x000000ffff0c7224 */ /* 0x000fe400078e00ff */
[----:B------:R-:W-:Y:S02]  /*26e80*/  IMAD.MOV.U32 R52, RZ, RZ, 0x0 ;  /* 0x00000000ff347424 */ /* 0x000fe400078e00ff */
[----:B------:R-:W-:Y:S02]  /*26e90*/  IMAD.MOV.U32 R53, RZ, RZ, -0x100000 ;  /* 0xfff00000ff357424 */ /* 0x000fe400078e00ff */
[----:B------:R-:W-:Y:S02]  /*26ea0*/  IMAD.MOV.U32 R46, RZ, RZ, 0x0 ;  /* 0x00000000ff2e7424 */ /* 0x000fe400078e00ff */
[----:B------:R-:W-:-:S03]  /*26eb0*/  IMAD.MOV.U32 R47, RZ, RZ, 0x7ff00000 ;  /* 0x7ff00000ff2f7424 */ /* 0x000fc600078e00ff */
[----:B------:R-:W-:Y:S05]  /*26ec0*/  @!P0 BRA `(.L_x_877) ;  /* 0x0000000800e48947 */ /* 0x000fea0003800000 */
[----:B------:R-:W-:Y:S01]  /*26ed0*/  LOP3.LUT R12, R15, 0xfffffffe, RZ, 0xc0, !PT ;  /* 0xfffffffe0f0c7812 */ /* 0x000fe200078ec0ff */
[----:B------:R-:W-:Y:S02]  /*26ee0*/  IMAD.MOV.U32 R11, RZ, RZ, RZ ;  /* 0x000000ffff0b7224 */ /* 0x000fe400078e00ff */
[----:B------:R-:W-:Y:S02]  /*26ef0*/  IMAD.MOV.U32 R52, RZ, RZ, 0x0 ;  /* 0x00000000ff347424 */ /* 0x000fe400078e00ff */
[----:B------:R-:W-:Y:S02]  /*26f00*/  IMAD.MOV.U32 R53, RZ, RZ, -0x100000 ;  /* 0xfff00000ff357424 */ /* 0x000fe400078e00ff */
[----:B------:R-:W-:Y:S02]  /*26f10*/  IMAD.MOV.U32 R46, RZ, RZ, 0x0 ;  /* 0x00000000ff2e7424 */ /* 0x000fe400078e00ff */
[----:B------:R-:W-:-:S07]  /*26f20*/  IMAD.MOV.U32 R47, RZ, RZ, 0x7ff00000 ;  /* 0x7ff00000ff2f7424 */ /* 0x000fce00078e00ff */
.L_x_886:
[----:B------:R-:W-:-:S05]  /*26f30*/  LEA R3, R11, R1, 0x3 ;  /* 0x000000010b037211 */ /* 0x000fca00078e18ff */
[----:B------:R-:W2:Y:S04]  /*26f40*/  LDL.64 R48, [R3+0x2710] ;  /* 0x0027100003307983 */ /* 0x000ea80000100a00 */
[----:B------:R-:W3:Y:S01]  /*26f50*/  LDL.64 R50, [R3+0x27e0] ;  /* 0x0027e00003327983 */ /* 0x000ee20000100a00 */
[----:B------:R-:W-:Y:S01]  /*26f60*/  UMOV UR6, 0xe1796495 ;  /* 0xe179649500067882 */ /* 0x000fe20000000000 */
[----:B------:R-:W-:Y:S01]  /*26f70*/  UMOV UR7, 0x3da5fd7f ;  /* 0x3da5fd7f00077882 */ /* 0x000fe20000000000 */
[----:B------:R-:W-:Y:S01]  /*26f80*/  IMAD.MOV.U32 R6, RZ, RZ, 0x1 ;  /* 0x00000001ff067424 */ /* 0x000fe200078e00ff */
[----:B------:R-:W-:Y:S01]  /*26f90*/  BSSY.RECONVERGENT B4, `(.L_x_878) ;  /* 0x0000015000047945 */ /* 0x000fe20003800200 */
[----:B--2---:R-:W-:Y:S02]  /*26fa0*/  DADD R20, R48, -UR6 ;  /* 0x8000000630147e29 */ /* 0x004fe40008000000 */
[----:B---3--:R-:W-:-:S04]  /*26fb0*/  DADD R22, RZ, R50 ;  /* 0x00000000ff167229 */ /* 0x008fc80000000032 */
        /* <DEDUP_REMOVED lines=18> */
.L_x_879:
[----:B------:R-:W-:Y:S05]  /*270e0*/  BSYNC.RECONVERGENT B4 ;  /* 0x0000000000047941 */ /* 0x000fea0003800200 */
.L_x_878:
[----:B------:R-:W2:Y:S01]  /*270f0*/  LDL.U8 R5, [R8+0x2914] ;  /* 0x0029140008057983 */ /* 0x000ea20000100000 */
[----:B------:R-:W-:Y:S01]  /*27100*/  IMAD.IADD R7, R1, 0x1, R11 ;  /* 0x0000000101077824 */ /* 0x000fe200078e020b */
[----:B------:R-:W0:Y:S04]  /*27110*/  LDCU.64 UR6, c[0x0][0x3a0] ;  /* 0x00007400ff0677ac */ /* 0x000e280008000a00 */
[----:B------:R-:W3:Y:S01]  /*27120*/  LDL.S8 R17, [R7+0x2915] ;  /* 0x0029150007117983 */ /* 0x000ee20000100200 */
[----:B------:R-:W-:-:S04]  /*27130*/  IMAD R6, R33, R11, R9 ;  /* 0x0000000b21067224 */ /* 0x000fc800078e0209 */
[----:B------:R-:W-:-:S05]  /*27140*/  IMAD R6, R6, 0x8, R1 ;  /* 0x0000000806067824 */ /* 0x000fca00078e0201 */
[----:B------:R-:W4:Y:S01]  /*27150*/  LDL.64 R22, [R6+0x1388] ;  /* 0x0013880006167983 */ /* 0x000f220000100a00 */
[----:B--2---:R-:W-:-:S04]  /*27160*/  PRMT R18, R5, 0x8880, RZ ;  /* 0x0000888005127816 */ /* 0x004fc800000000ff */
[----:B------:R-:W-:-:S03]  /*27170*/  SHF.R.S32.HI R19, RZ, 0x1f, R18 ;  /* 0x0000001fff137819 */ /* 0x000fc60000011412 */
[----:B---3--:R-:W-:-:S03]  /*27180*/  IMAD.WIDE R18, R17, 0x5, R18 ;  /* 0x0000000511127825 */ /* 0x008fc600078e0212 */
[----:B0-----:R-:W-:-:S04]  /*27190*/  LEA R20, P0, R18, UR6, 0x3 ;  /* 0x0000000612147c11 */ /* 0x001fc8000f8018ff */
[----:B------:R-:W-:Y:S02]  /*271a0*/  LEA.HI.X R21, R18, UR7, R19, 0x3, P0 ;  /* 0x0000000712157c11 */ /* 0x000fe400080f1c13 */
[----:B------:R-:W2:Y:S04]  /*271b0*/  LDL.64 R18, [R6] ;  /* 0x0000000006127983 */ /* 0x000ea80000100a00 */
[----:B------:R-:W3:Y:S04]  /*271c0*/  LDG.E.64 R24, desc[UR4][R20.64+0xb248] ;  /* 0x00b2480414187981 */ /* 0x000ee8000c1e1b00 */
[----:B------:R-:W4:Y:S01]  /*271d0*/  LDG.E.64 R28, desc[UR4][R20.64+0xb180] ;  /* 0x00b18004141c7981 */ /* 0x000f22000c1e1b00 */
[----:B------:R-:W-:Y:S01]  /*271e0*/  DSETP.GE.AND P1, PT, R26, RZ, PT ;  /* 0x000000ff1a00722a */ /* 0x000fe20003f26000 */
[----:B------:R-:W-:Y:S01]  /*271f0*/  UMOV UR6, 0xff800000 ;  /* 0xff80000000067882 */ /* 0x000fe20000000000 */
[----:B------:R-:W-:Y:S01]  /*27200*/  UMOV UR7, 0x41cdcd64 ;  /* 0x41cdcd6400077882 */ /* 0x000fe20000000000 */
[----:B------:R-:W-:Y:S11]  /*27210*/  BSSY.RECONVERGENT B4, `(.L_x_880) ;  /* 0x0000023000047945 */ /* 0x000ff60003800200 */
[----:B------:R-:W-:-:S04]  /*27220*/  @P1 PRMT R10, R5, 0x7610, R10 ;  /* 0x00007610050a1816 */ /* 0x000fc8000000000a */
[----:B------:R-:W-:Y:S01]  /*27230*/  @!P1 PRMT R10, R5, 0x7610, R10 ;  /* 0x00007610050a9816 */ /* 0x000fe2000000000a */
[----:B---3--:R-:W-:Y:S02]  /*27240*/  @P1 DADD R24, R50, R24 ;  /* 0x0000000032181229 */ /* 0x008fe40000000018 */
[----:B----4-:R-:W-:-:S06]  /*27250*/  @P1 DADD R28, R48, R28 ;  /* 0x00000000301c1229 */ /* 0x010fcc000000001c */
[----:B--2---:R-:W-:Y:S02]  /*27260*/  DADD R18, R18, R24 ;  /* 0x0000000012127229 */ /* 0x004fe40000000018 */
[----:B------:R-:W-:-:S06]  /*27270*/  DADD R22, R22, R28 ;  /* 0x0000000016167229 */ /* 0x000fcc000000001c */
[----:B------:R-:W-:-:S06]  /*27280*/  DSETP.GT.AND P0, PT, R18, RZ, PT ;  /* 0x000000ff1200722a */ /* 0x000fcc0003f04000 */
[----:B------:R-:W-:-:S06]  /*27290*/  DSETP.GT.OR P0, PT, |R18|, UR6, P0 ;  /* 0x0000000612007e2a */ /* 0x000fcc0008704600 */
[----:B------:R-:W-:Y:S01]  /*272a0*/  DSETP.GT.OR P0, PT, R22, RZ, P0 ;  /* 0x000000ff1600722a */ /* 0x000fe20000704400 */
[----:B------:R-:W-:Y:S01]  /*272b0*/  UMOV UR6, 0xe1796495 ;  /* 0xe179649500067882 */ /* 0x000fe20000000000 */
[----:B------:R-:W-:-:S04]  /*272c0*/  UMOV UR7, 0x3da5fd7f ;  /* 0x3da5fd7f00077882 */ /* 0x000fc80000000000 */
        /* <DEDUP_REMOVED lines=21> */
[----:B------:R-:W-:-:S07]  /*27420*/  MOV R37, 0x27440 ;  /* 0x0002744000257802 */ /* 0x000fce0000000f00 */
[----:B-----5:R-:W-:Y:S05]  /*27430*/  CALL.REL.NOINC `($__internal_0_$__cuda_sm20_div_rn_f64_full) ;  /* 0x0000016800fc7944 */ /* 0x020fea0003c00000 */
.L_x_881:
[----:B------:R-:W-:Y:S05]  /*27440*/  BSYNC.RECONVERGENT B4 ;  /* 0x0000000000047941 */ /* 0x000fea0003800200 */
.L_x_880:
[----:B------:R-:W2:Y:S04]  /*27450*/  LDL.64 R48, [R3+0x2718] ;  /* 0x0027180003307983 */ /* 0x000ea80000100a00 */
[----:B------:R-:W3:Y:S01]  /*27460*/  LDL.64 R50, [R3+0x27e8] ;  /* 0x0027e80003327983 */ /* 0x000ee20000100a00 */
[----:B------:R-:W-:Y:S01]  /*27470*/  UMOV UR6, 0xe1796495 ;  /* 0xe179649500067882 */ /* 0x000fe20000000000 */
[----:B------:R-:W-:Y:S01]  /*27480*/  UMOV UR7, 0x3da5fd7f ;  /* 0x3da5fd7f00077882 */ /* 0x000fe20000000000 */
[----:B------:R-:W-:Y:S01]  /*27490*/  IMAD.MOV.U32 R18, RZ, RZ, 0x1 ;  /* 0x00000001ff127424 */ /* 0x000fe200078e00ff */
[----:B------:R-:W-:Y:S01]  /*274a0*/  DSETP.GT.AND P0, PT, R56, -2500, PT ;  /* 0xc0a388003800742a */ /* 0x000fe20003f04000 */
[----:B------:R-:W-:Y:S05]  /*274b0*/  BSSY.RECONVERGENT B4, `(.L_x_882) ;  /* 0x000001b000047945 */ /* 0x000fea0003800200 */
[----:B------:R-:W-:-:S06]  /*274c0*/  DSETP.LT.AND P0, PT, R52, R26, P0 ;  /* 0x0000001a3400722a */ /* 0x000fcc0000701000 */
[----:B------:R-:W-:Y:S02]  /*274d0*/  FSEL R52, R26, R52, P0 ;  /* 0x000000341a347208 */ /* 0x000fe40000000000 */
[----:B------:R-:W-:Y:S02]  /*274e0*/  FSEL R53, R27, R53, P0 ;  /* 0x000000351b357208 */ /* 0x000fe40000000000 */
[----:B------:R-:W-:Y:S02]  /*274f0*/  FSEL R6, R54, R46, P0 ;  /* 0x0000002e36067208 */ /* 0x000fe40000000000 */
[----:B------:R-:W-:Y:S01]  /*27500*/  FSEL R5, R55, R47, P0 ;  /* 0x0000002f37057208 */ /* 0x000fe20000000000 */
[----:B--2---:R-:W-:-:S06]  /*27510*/  DADD R20, R48, -UR6 ;  /* 0x8000000630147e29 */ /* 0x004fcc0008000000 */
[----:B------:R-:W0:Y:S02]  /*27520*/  MUFU.RCP64H R19, R21 ;  /* 0x0000001500137308 */ /* 0x000e240000001800 */
[----:B0-----:R-:W-:-:S08]  /*27530*/  DFMA R22, -R20, R18, 1 ;  /* 0x3ff000001416742b */ /* 0x001fd00000000112 */
[----:B------:R-:W-:-:S08]  /*27540*/  DFMA R22, R22, R22, R22 ;  /* 0x000000161616722b */ /* 0x000fd00000000016 */
[----:B------:R-:W-:Y:S02]  /*27550*/  DFMA R22, R18, R22, R18 ;  /* 0x000000161216722b */ /* 0x000fe40000000012 */
[----:B---3--:R-:W-:-:S06]  /*27560*/  DADD R18, RZ, R50 ;  /* 0x00000000ff127229 */ /* 0x008fcc0000000032 */
[----:B------:R-:W-:-:S04]  /*27570*/  DFMA R24, -R20, R22, 1 ;  /* 0x3ff000001418742b */ /* 0x000fc80000000116 */
[----:B------:R-:W-:-:S04]  /*27580*/  FSETP.GEU.AND P2, PT, |R19|, 6.5827683646048100446e-37, PT ;  /* 0x036000001300780b */ /* 0x000fc80003f4e200 */
[----:B------:R-:W-:-:S08]  /*27590*/  DFMA R22, R22, R24, R22 ;  /* 0x000000181616722b */ /* 0x000fd00000000016 */
[----:B------:R-:W-:-:S08]  /*275a0*/  DMUL R24, R18, R22 ;  /* 0x0000001612187228 */ /* 0x000fd00000000000 */
[----:B------:R-:W-:-:S08]  /*275b0*/  DFMA R28, -R20, R24, R18 ;  /* 0x00000018141c722b */ /* 0x000fd00000000112 */
[----:B------:R-:W-:-:S10]  /*275c0*/  DFMA R22, R22, R28, R24 ;  /* 0x0000001c1616722b */ /* 0x000fd40000000018 */
[----:B------:R-:W-:-:S05]  /*275d0*/  FFMA R3, RZ, R21, R23 ;  /* 0x00000015ff037223 */ /* 0x000fca0000000017 */
[----:B------:R-:W-:Y:S01]  /*275e0*/  FSETP.GT.AND P1, PT, |R3|, 1.469367938527859385e-39, PT ;  /* 0x001000000300780b */ /* 0x000fe20003f24200 */
[----:B------:R-:W-:-:S12]  /*275f0*/  VIADD R3, R11, 0x1 ;  /* 0x000000010b037836 */ /* 0x000fd80000000000 */
[----:B------:R-:W-:Y:S05]  /*27600*/  @P1 BRA P2, `(.L_x_883) ;  /* 0x0000000000141947 */ /* 0x000fea0001000000 */
[----:B------:R-:W-:Y:S01]  /*27610*/  IMAD.MOV.U32 R22, RZ, RZ, R20 ;  /* 0x000000ffff167224 */ /* 0x000fe200078e0014 */
[----:B------:R-:W-:-:S07]  /*27620*/  MOV R37, 0x27640 ;  /* 0x0002764000257802 */ /* 0x000fce0000000f00 */
[----:B-----5:R-:W-:Y:S05]  /*27630*/  CALL.REL.NOINC `($__internal_0_$__cuda_sm20_div_rn_f64_full) ;  /* 0x00000168007c7944 */ /* 0x020fea0003c00000 */
[----:B------:R-:W-:Y:S02]  /*27640*/  IMAD.MOV.U32 R22, RZ, RZ, R26 ;  /* 0x000000ffff167224 */ /* 0x000fe400078e001a */
[----:B------:R-:W-:-:S07]  /*27650*/  IMAD.MOV.U32 R23, RZ, RZ, R27 ;  /* 0x000000ffff177224 */ /* 0x000fce00078e001b */
.L_x_883:
[----:B------:R-:W-:Y:S05]  /*27660*/  BSYNC.RECONVERGENT B4 ;  /* 0x0000000000047941 */ /* 0x000fea0003800200 */
.L_x_882:
[----:B------:R-:W2:Y:S01]  /*27670*/  LDL.S8 R7, [R7+0x2916] ;  /* 0x0029160007077983 */ /* 0x000ea20000100200 */
[----:B------:R-:W-:Y:S01]  /*27680*/  LOP3.LUT R10, R10, 0xffff, RZ, 0xc0, !PT ;  /* 0x0000ffff0a0a7812 */ /* 0x000fe200078ec0ff */
[----:B------:R-:W0:Y:S03]  /*27690*/  LDCU.64 UR6, c[0x0][0x3a0] ;  /* 0x00007400ff0677ac */ /* 0x000e260008000a00 */
[----:B------:R-:W-:-:S05]  /*276a0*/  PRMT R10, R10, 0x8880, RZ ;  /* 0x000088800a0a7816 */ /* 0x000fca00000000ff */
[----:B------:R-:W-:Y:S02]  /*276b0*/  IMAD.MOV.U32 R18, RZ, RZ, R10 ;  /* 0x000000ffff127224 */ /* 0x000fe400078e000a */
[----:B------:R-:W-:-:S03]  /*276c0*/  IMAD R10, R33, R3, R9 ;  /* 0x00000003210a7224 */ /* 0x000fc600078e0209 */
[----:B------:R-:W-:Y:S01]  /*276d0*/  SHF.R.S32.HI R19, RZ, 0x1f, R18 ;  /* 0x0000001fff137819 */ /* 0x000fe20000011412 */
[----:B------:R-:W-:-:S05]  /*276e0*/  IMAD R10, R10, 0x8, R1 ;  /* 0x000000080a0a7824 */ /* 0x000fca00078e0201 */
[----:B------:R-:W3:Y:S01]  /*276f0*/  LDL.64 R24, [R10+0x1388] ;  /* 0x001388000a187983 */ /* 0x000ee20000100a00 */
[----:B--2---:R-:W-:-:S03]  /*27700*/  IMAD.WIDE R18, R7, 0x5, R18 ;  /* 0x0000000507127825 */ /* 0x004fc600078e0212 */
[----:B0-----:R-:W-:-:S04]  /*27710*/  LEA R20, P0, R18, UR6, 0x3 ;  /* 0x0000000612147c11 */ /* 0x001fc8000f8018ff */
[----:B------:R-:W-:Y:S02]  /*27720*/  LEA.HI.X R21, R18, UR7, R19, 0x3, P0 ;  /* 0x0000000712157c11 */ /* 0x000fe400080f1c13 */
[----:B------:R-:W2:Y:S04]  /*27730*/  LDL.64 R18, [R10] ;  /* 0x000000000a127983 */ /* 0x000ea80000100a00 */
[----:B------:R-:W4:Y:S04]  /*27740*/  LDG.E.64 R26, desc[UR4][R20.64+0xb248] ;  /* 0x00b24804141a7981 */ /* 0x000f28000c1e1b00 */
[----:B------:R-:W3:Y:S01]  /*27750*/  LDG.E.64 R28, desc[UR4][R20.64+0xb180] ;  /* 0x00b18004141c7981 */ /* 0x000ee2000c1e1b00 */
[----:B------:R-:W-:Y:S01]  /*27760*/  DSETP.GE.AND P0, PT, R22, RZ, PT ;  /* 0x000000ff1600722a */ /* 0x000fe20003f06000 */
[----:B------:R-:W-:Y:S01]  /*27770*/  UMOV UR6, 0xff800000 ;  /* 0xff80000000067882 */ /* 0x000fe20000000000 */
[----:B------:R-:W-:Y:S01]  /*27780*/  UMOV UR7, 0x41cdcd64 ;  /* 0x41cdcd6400077882 */ /* 0x000fe20000000000 */
[----:B------:R-:W-:Y:S01]  /*27790*/  IMAD.MOV.U32 R22, RZ, RZ, 0x1 ;  /* 0x00000001ff167424 */ /* 0x000fe200078e00ff */
[----:B------:R-:W-:Y:S10]  /*277a0*/  BSSY.RECONVERGENT B4, `(.L_x_884) ;  /* 0x0000022000047945 */ /* 0x000ff40003800200 */
[----:B----4-:R-:W-:-:S02]  /*277b0*/  @P0 DADD R26, R50, R26 ;  /* 0x00000000321a0229 */ /* 0x010fc4000000001a */
[----:B---3--:R-:W-:-:S06]  /*277c0*/  @P0 DADD R28, R48, R28 ;  /* 0x00000000301c0229 */ /* 0x008fcc000000001c */
        /* <DEDUP_REMOVED lines=31> */
.L_x_885:
[----:B------:R-:W-:Y:S05]  /*279c0*/  BSYNC.RECONVERGENT B4 ;  /* 0x0000000000047941 */ /* 0x000fea0003800200 */
.L_x_884:
[----:B------:R-:W-:Y:S01]  /*279d0*/  VIADD R11, R11, 0x2 ;  /* 0x000000020b0b7836 */ /* 0x000fe20000000000 */
[----:B------:R-:W-:-:S04]  /*279e0*/  DSETP.GT.AND P0, PT, R46, -2500, PT ;  /* 0xc0a388002e00742a */ /* 0x000fc80003f04000 */
[----:B------:R-:W-:Y:S02]  /*279f0*/  ISETP.NE.AND P1, PT, R11, R12, PT ;  /* 0x0000000c0b00720c */ /* 0x000fe40003f25270 */
[----:B------:R-:W-:-:S06]  /*27a00*/  DSETP.LT.AND P0, PT, R52, R26, P0 ;  /* 0x0000001a3400722a */ /* 0x000fcc0000701000 */
[----:B------:R-:W-:Y:S02]  /*27a10*/  FSEL R52, R26, R52, P0 ;  /* 0x000000341a347208 */ /* 0x000fe40000000000 */
[----:B------:R-:W-:Y:S02]  /*27a20*/  FSEL R53, R27, R53, P0 ;  /* 0x000000351b357208 */ /* 0x000fe40000000000 */
[----:B------:R-:W-:Y:S02]  /*27a30*/  FSEL R46, R48, R6, P0 ;  /* 0x00000006302e7208 */ /* 0x000fe40000000000 */
[----:B------:R-:W-:Y:S01]  /*27a40*/  FSEL R47, R49, R5, P0 ;  /* 0x00000005312f7208 */ /* 0x000fe20000000000 */
[----:B------:R-:W-:Y:S06]  /*27a50*/  @P1 BRA `(.L_x_886) ;  /* 0xfffffff400341947 */ /* 0x000fec000383ffff */
.L_x_877:
[----:B------:R-:W-:Y:S05]  /*27a60*/  BSYNC.RECONVERGENT B3 ;  /* 0x0000000000037941 */ /* 0x000fea0003800200 */
.L_x_876:
[----:B------:R-:W-:-:S04]  /*27a70*/  LOP3.LUT R3, R15, 0x1, RZ, 0xc0, !PT ;  /* 0x000000010f037812 */ /* 0x000fc800078ec0ff */
[----:B------:R-:W-:-:S13]  /*27a80*/  ISETP.NE.U32.AND P0, PT, R3, 0x1, PT ;  /* 0x000000010300780c */ /* 0x000fda0003f05070 */
[----:B------:R-:W-:Y:S05]  /*27a90*/  @P0 BRA `(.L_x_875) ;  /* 0x00000004005c0947 */ /* 0x000fea0003800000 */
[----:B------:R-:W-:-:S05]  /*27aa0*/  IMAD R3, R12, 0x8, R1 ;  /* 0x000000080c037824 */ /* 0x000fca00078e0201 */
        /* <DEDUP_REMOVED lines=26> */
.L_x_888:
[----:B------:R-:W-:Y:S05]  /*27c50*/  BSYNC.RECONVERGENT B3 ;  /* 0x0000000000037941 */ /* 0x000fea0003800200 */
.L_x_887:
[----:B------:R-:W-:Y:S01]  /*27c60*/  IMAD.IADD R3, R1, 0x1, R12 ;  /* 0x0000000101037824 */ /* 0x000fe200078e020c */
[----:B------:R-:W2:Y:S01]  /*27c70*/  LDL.S8 R18, [R8+0x2914] ;  /* 0x0029140008127983 */ /* 0x000ea20000100200 */
[----:B------:R-:W0:Y:S04]  /*27c80*/  LDCU.64 UR6, c[0x0][0x3a0] ;  /* 0x00007400ff0677ac */ /* 0x000e280008000a00 */
[----:B------:R-:W3:Y:S01]  /*27c90*/  LDL.S8 R3, [R3+0x2915] ;  /* 0x0029150003037983 */ /* 0x000ee20000100200 */
[----:B------:R-:W-:-:S04]  /*27ca0*/  IMAD R12, R33, R12, R9 ;  /* 0x0000000c210c7224 */ /* 0x000fc800078e0209 */
[----:B------:R-:W-:-:S05]  /*27cb0*/  IMAD R12, R12, 0x8, R1 ;  /* 0x000000080c0c7824 */ /* 0x000fca00078e0201 */
[----:B------:R-:W4:Y:S01]  /*27cc0*/  LDL.64 R22, [R12+0x1388] ;  /* 0x001388000c167983 */ /* 0x000f220000100a00 */
[----:B--2---:R-:W-:-:S03]  /*27cd0*/  SHF.R.S32.HI R19, RZ, 0x1f, R18 ;  /* 0x0000001fff137819 */ /* 0x004fc60000011412 */
        /* <DEDUP_REMOVED lines=10> */
[----:B---3--:R-:W-:-:S02]  /*27d80*/  @P0 DADD R24, R10, R24 ;  /* 0x000000000a180229 */ /* 0x008fc40000000018 */
        /* <DEDUP_REMOVED lines=32> */
[----:B-----5:R-:W-:Y:S05]  /*27f90*/  CALL.REL.NOINC `($__internal_0_$__cuda_sm20_div_rn_f64_full) ;  /* 0x0000016000247944 */ /* 0x020fea0003c00000 */
.L_x_890:
[----:B------:R-:W-:Y:S05]  /*27fa0*/  BSYNC.RECONVERGENT B3 ;  /* 0x0000000000037941 */ /* 0x000fea0003800200 */
.L_x_889:
[----:B------:R-:W-:Y:S02]  /*27fb0*/  DSETP.GT.AND P0, PT, R6, -2500, PT ;  /* 0xc0a388000600742a */ /* 0x000fe40003f04000 */
[----:B------:R-:W-:-:S04]  /*27fc0*/  DSETP.GEU.AND P1, PT, R52, R26, PT ;  /* 0x0000001a3400722a */ /* 0x000fc80003f2e000 */
[-C--:B------:R-:W-:Y:S02]  /*27fd0*/  FSEL R3, R10, R46.reuse, P0 ;  /* 0x0000002e0a037208 */ /* 0x080fe40000000000 */
[-C--:B------:R-:W-:Y:S02]  /*27fe0*/  FSEL R11, R11, R47.reuse, P0 ;  /* 0x0000002f0b0b7208 */ /* 0x080fe40000000000 */
[----:B------:R-:W-:Y:S02]  /*27ff0*/  FSEL R46, R3, R46, !P1 ;  /* 0x0000002e032e7208 */ /* 0x000fe40004800000 */
[----:B------:R-:W-:-:S07]  /*28000*/  FSEL R47, R11, R47, !P1 ;  /* 0x0000002f0b2f7208 */ /* 0x000fce0004800000 */
.L_x_875:
[----:B------:R-:W-:Y:S05]  /*28010*/  BSYNC.RECONVERGENT B2 ;  /* 0x0000000000027941 */ /* 0x000fea0003800200 */
.L_x_874:
[----:B------:R-:W-:Y:S01]  /*28020*/  ISETP.GE.U32.AND P0, PT, R16, 0x5, PT ;  /* 0x000000051000780c */ /* 0x000fe20003f06070 */
[----:B------:R-:W-:Y:S01]  /*28030*/  BSSY.RECONVERGENT B2, `(.L_x_891) ;  /* 0x0000124000027945 */ /* 0x000fe20003800200 */
[----:B------:R-:W-:Y:S02]  /*28040*/  IMAD.MOV.U32 R48, RZ, RZ, 0x0 ;  /* 0x00000000ff307424 */ /* 0x000fe400078e00ff */
[----:B------:R-:W-:-:S09]  /*28050*/  IMAD.MOV.U32 R49, RZ, RZ, -0x40100000 ;  /* 0xbff00000ff317424 */ /* 0x000fd200078e00ff */
[----:B------:R-:W-:Y:S05]  /*28060*/  @!P0 BRA `(.L_x_892) ;  /* 0x0000001000808947 */ /* 0x000fea0003800000 */
[----:B------:R-:W-:Y:S01]  /*28070*/  ISETP.NE.AND P0, PT, R14, RZ, PT ;  /* 0x000000ff0e00720c */ /* 0x000fe20003f05270 */
[----:B------:R-:W-:Y:S01]  /*28080*/  BSSY.RECONVERGENT B3, `(.L_x_893) ;  /* 0x00000c4000037945 */ /* 0x000fe20003800200 */
[----:B------:R-:W-:Y:S02]  /*28090*/  IMAD.MOV.U32 R12, RZ, RZ, RZ ;  /* 0x000000ffff0c7224 */ /* 0x000fe400078e00ff */
[----:B------:R-:W-:Y:S02]  /*280a0*/  IMAD.MOV.U32 R54, RZ, RZ, 0x0 ;  /* 0x00000000ff367424 */ /* 0x000fe400078e00ff */
[----:B------:R-:W-:Y:S02]  /*280b0*/  IMAD.MOV.U32 R55, RZ, RZ, -0x100000 ;  /* 0xfff00000ff377424 */ /* 0x000fe400078e00ff */
[----:B------:R-:W-:Y:S02]  /*280c0*/  IMAD.MOV.U32 R48, RZ, RZ, 0x0 ;  /* 0x00000000ff307424 */ /* 0x000fe400078e00ff */
[----:B------:R-:W-:-:S03]  /*280d0*/  IMAD.MOV.U32 R49, RZ, RZ, -0x40100000 ;  /* 0xbff00000ff317424 */ /* 0x000fc600078e00ff */
[----:B------:R-:W-:Y:S05]  /*280e0*/  @!P0 BRA `(.L_x_894) ;  /* 0x0000000800f48947 */ /* 0x000fea0003800000 */
[----:B------:R-:W-:Y:S01]  /*280f0*/  LOP3.LUT R12, R15, 0xfffffffe, RZ, 0xc0, !PT ;  /* 0xfffffffe0f0c7812 */ /* 0x000fe200078ec0ff */
[----:B------:R-:W-:Y:S02]  /*28100*/  IMAD.MOV.U32 R11, RZ, RZ, RZ ;  /* 0x000000ffff0b7224 */ /* 0x000fe400078e00ff */
[----:B------:R-:W-:Y:S02]  /*28110*/  IMAD.MOV.U32 R54, RZ, RZ, 0x0 ;  /* 0x00000000ff367424 */ /* 0x000fe400078e00ff */
[----:B------:R-:W-:Y:S02]  /*28120*/  IMAD.MOV.U32 R55, RZ, RZ, -0x100000 ;  /* 0xfff00000ff377424 */ /* 0x000fe400078e00ff */
[----:B------:R-:W-:Y:S02]  /*28130*/  IMAD.MOV.U32 R48, RZ, RZ, 0x0 ;  /* 0x00000000ff307424 */ /* 0x000fe400078e00ff */
[----:B------:R-:W-:-:S07]  /*28140*/  IMAD.MOV.U32 R49, RZ, RZ, -0x40100000 ;  /* 0xbff00000ff317424 */ /* 0x000fce00078e00ff */
.L_x_903:
        /* <DEDUP_REMOVED lines=27> */
.L_x_896:
[----:B------:R-:W-:Y:S05]  /*28300*/  BSYNC.RECONVERGENT B4 ;  /* 0x0000000000047941 */ /* 0x000fea0003800200 */
.L_x_895:
        /* <DEDUP_REMOVED lines=37> */
[----:B------:R-:W-:Y:S02]  /*28560*/  DFMA R24, R22, R24, R22 ;  /* 0x000000181618722b */ /* 0x000fe40000000016 */
[----:B------:R-:W-:-:S06]  /*28570*/  DADD R18, RZ, R18 ;  /* 0x00000000ff127229 */ /* 0x000fcc0000000012 */
[----:B------:R-:W-:-:S04]  /*28580*/  DFMA R22, -R20, R24, 1 ;  /* 0x3ff000001416742b */ /* 0x000fc80000000118 */
[----:B------:R-:W-:Y:S02]  /*28590*/  FSEL R18, R18, RZ, !P0 ;  /* 0x000000ff12127208 */ /* 0x000fe40004000000 */
[----:B------:R-:W-:Y:S02]  /*285a0*/  FSEL R19, R19, +QNAN , !P0 ;  /* 0x7ff0000013137808 */ /* 0x000fe40004000000 */
        /* <DEDUP_REMOVED lines=11> */
.L_x_898:
[----:B------:R-:W-:Y:S05]  /*28660*/  BSYNC.RECONVERGENT B4 ;  /* 0x0000000000047941 */ /* 0x000fea0003800200 */
.L_x_897:
[----:B------:R-:W2:Y:S04]  /*28670*/  LDL.64 R50, [R3+0x2718] ;  /* 0x0027180003327983 */ /* 0x000ea80000100a00 */
[----:B------:R-:W3:Y:S01]  /*28680*/  LDL.64 R52, [R3+0x27e8] ;  /* 0x0027e80003347983 */ /* 0x000ee20000100a00 */
[----:B------:R-:W-:Y:S01]  /*28690*/  UMOV UR6, 0xe1796495 ;  /* 0xe179649500067882 */ /* 0x000fe20000000000 */
[----:B------:R-:W-:Y:S01]  /*286a0*/  UMOV UR7, 0x3da5fd7f ;  /* 0x3da5fd7f00077882 */ /* 0x000fe20000000000 */
[----:B------:R-:W-:Y:S01]  /*286b0*/  IMAD.MOV.U32 R18, RZ, RZ, 0x1 ;  /* 0x00000001ff127424 */ /* 0x000fe200078e00ff */
[----:B------:R-:W-:Y:S01]  /*286c0*/  BSSY.RECONVERGENT B4, `(.L_x_899) ;  /* 0x000001e000047945 */ /* 0x000fe20003800200 */
        /* <DEDUP_REMOVED lines=11> */
[----:B------:R-:W-:Y:S01]  /*28780*/  DFMA R22, R22, R28, R24 ;  /* 0x0000001c1616722b */ /* 0x000fe20000000018 */
[----:B------:R-:W-:Y:S02]  /*28790*/  IMAD.MOV.U32 R24, RZ, RZ, R56 ;  /* 0x000000ffff187224 */ /* 0x000fe400078e0038 */
[----:B------:R-:W-:-:S07]  /*287a0*/  IMAD.MOV.U32 R25, RZ, RZ, R57 ;  /* 0x000000ffff197224 */ /* 0x000fce00078e0039 */
[----:B------:R-:W-:Y:S01]  /*287b0*/  FFMA R3, RZ, R21, R23 ;  /* 0x00000015ff037223 */ /* 0x000fe20000000017 */
[----:B------:R-:W-:-:S04]  /*287c0*/  DSETP.GT.AND P0, PT, R24, -2500, PT ;  /* 0xc0a388001800742a */ /* 0x000fc80003f04000 */
[----:B------:R-:W-:Y:S01]  /*287d0*/  FSETP.GT.AND P1, PT, |R3|, 1.469367938527859385e-39, PT ;  /* 0x001000000300780b */ /* 0x000fe20003f24200 */
[----:B------:R-:W-:Y:S01]  /*287e0*/  VIADD R3, R11, 0x1 ;  /* 0x000000010b037836 */ /* 0x000fe20000000000 */
[----:B------:R-:W-:-:S06]  /*287f0*/  DSETP.LT.AND P0, PT, R54, R26, P0 ;  /* 0x0000001a3600722a */ /* 0x000fcc0000701000 */
[----:B------:R-:W-:Y:S02]  /*28800*/  FSEL R54, R26, R54, P0 ;  /* 0x000000361a367208 */ /* 0x000fe40000000000 */
[----:B------:R-:W-:Y:S02]  /*28810*/  FSEL R55, R27, R55, P0 ;  /* 0x000000371b377208 */ /* 0x000fe40000000000 */
[----:B------:R-:W-:Y:S02]  /*28820*/  FSEL R6, R56, R48, P0 ;  /* 0x0000003038067208 */ /* 0x000fe40000000000 */
[----:B------:R-:W-:Y:S01]  /*28830*/  FSEL R5, R57, R49, P0 ;  /* 0x0000003139057208 */ /* 0x000fe20000000000 */
[----:B------:R-:W-:Y:S06]  /*28840*/  @P1 BRA P2, `(.L_x_900) ;  /* 0x0000000000141947 */ /* 0x000fec0001000000 */
[----:B------:R-:W-:Y:S01]  /*28850*/  IMAD.MOV.U32 R22, RZ, RZ, R20 ;  /* 0x000000ffff167224 */ /* 0x000fe200078e0014 */
[----:B------:R-:W-:-:S07]  /*28860*/  MOV R37, 0x28880 ;  /* 0x0002888000257802 */ /* 0x000fce0000000f00 */
[----:B-----5:R-:W-:Y:S05]  /*28870*/  CALL.REL.NOINC `($__internal_0_$__cuda_sm20_div_rn_f64_full) ;  /* 0x0000015400ec7944 */ /* 0x020fea0003c00000 */
[----:B------:R-:W-:Y:S02]  /*28880*/  IMAD.MOV.U32 R22, RZ, RZ, R26 ;  /* 0x000000ffff167224 */ /* 0x000fe400078e001a */
[----:B------:R-:W-:-:S07]  /*28890*/  IMAD.MOV.U32 R23, RZ, RZ, R27 ;  /* 0x000000ffff177224 */ /* 0x000fce00078e001b */
.L_x_900:
[----:B------:R-:W-:Y:S05]  /*288a0*/  BSYNC.RECONVERGENT B4 ;  /* 0x0000000000047941 */ /* 0x000fea0003800200 */
.L_x_899:
        /* <DEDUP_REMOVED lines=18> */
[----:B------:R-:W-:Y:S01]  /*289d0*/  MOV R22, 0x1 ;  /* 0x0000000100167802 */ /* 0x000fe20000000f00 */
        /* <DEDUP_REMOVED lines=16> */
[----:B------:R-:W-:Y:S02]  /*28ae0*/  DFMA R24, R22, R24, R22 ;  /* 0x000000181618722b */ /* 0x000fe40000000016 */
[----:B------:R-:W-:-:S06]  /*28af0*/  DADD R18, RZ, R18 ;  /* 0x00000000ff127229 */ /* 0x000fcc0000000012 */
[----:B------:R-:W-:-:S08]  /*28b00*/  DFMA R22, -R20, R24, 1 ;  /* 0x3ff000001416742b */ /* 0x000fd00000000118 */
[----:B------:R-:W-:Y:S01]  /*28b10*/  DFMA R22, R24, R22, R24 ;  /* 0x000000161816722b */ /* 0x000fe20000000018 */
[----:B------:R-:W-:Y:S02]  /*28b20*/  FSEL R24, R18, RZ, !P0 ;  /* 0x000000ff12187208 */ /* 0x000fe40004000000 */
[----:B------:R-:W-:-:S06]  /*28b30*/  FSEL R25, R19, +QNAN , !P0 ;  /* 0x7ff0000013197808 */ /* 0x000fcc0004000000 */
        /* <DEDUP_REMOVED lines=12> */
.L_x_902:
[----:B------:R-:W-:Y:S05]  /*28c00*/  BSYNC.RECONVERGENT B4 ;  /* 0x0000000000047941 */ /* 0x000fea0003800200 */
.L_x_901:
[----:B------:R-:W-:Y:S02]  /*28c10*/  VIADD R11, R11, 0x2 ;  /* 0x000000020b0b7836 */ /* 0x000fe40000000000 */
[----:B------:R-:W-:Y:S02]  /*28c20*/  IMAD.MOV.U32 R18, RZ, RZ, R48 ;  /* 0x000000ffff127224 */ /* 0x000fe400078e0030 */
[----:B------:R-:W-:Y:S01]  /*28c30*/  IMAD.MOV.U32 R19, RZ, RZ, R49 ;  /* 0x000000ffff137224 */ /* 0x000fe200078e0031 */
[----:B------:R-:W-:-:S05]  /*28c40*/  ISETP.NE.AND P1, PT, R11, R12, PT ;  /* 0x0000000c0b00720c */ /* 0x000fca0003f25270 */
[----:B------:R-:W-:-:S06]  /*28c50*/  DSETP.GT.AND P0, PT, R18, -2500, PT ;  /* 0xc0a388001200742a */ /* 0x000fcc0003f04000 */
[----:B------:R-:W-:-:S06]  /*28c60*/  DSETP.LT.AND P0, PT, R54, R26, P0 ;  /* 0x0000001a3600722a */ /* 0x000fcc0000701000 */
[----:B------:R-:W-:Y:S02]  /*28c70*/  FSEL R54, R26, R54, P0 ;  /* 0x000000361a367208 */ /* 0x000fe40000000000 */
[----:B------:R-:W-:Y:S02]  /*28c80*/  FSEL R55, R27, R55, P0 ;  /* 0x000000371b377208 */ /* 0x000fe40000000000 */
[----:B------:R-:W-:Y:S02]  /*28c90*/  FSEL R48, R48, R6, P0 ;  /* 0x0000000630307208 */ /* 0x000fe40000000000 */
[----:B------:R-:W-:Y:S01]  /*28ca0*/  FSEL R49, R49, R5, P0 ;  /* 0x0000000531317208 */ /* 0x000fe20000000000 */
[----:B------:R-:W-:Y:S06]  /*28cb0*/  @P1 BRA `(.L_x_903) ;  /* 0xfffffff400241947 */ /* 0x000fec000383ffff */
.L_x_894:
[----:B------:R-:W-:Y:S05]  /*28cc0*/  BSYNC.RECONVERGENT B3 ;  /* 0x0000000000037941 */ /* 0x000fea0003800200 */
.L_x_893:
        /* <DEDUP_REMOVED lines=30> */
.L_x_905:
[----:B------:R-:W-:Y:S05]  /*28eb0*/  BSYNC.RECONVERGENT B3 ;  /* 0x0000000000037941 */ /* 0x000fea0003800200 */
.L_x_904:
        /* <DEDUP_REMOVED lines=52> */
.L_x_907:
[----:B------:R-:W-:Y:S05]  /*29200*/  BSYNC.RECONVERGENT B3 ;  /* 0x0000000000037941 */ /* 0x000fea0003800200 */
.L_x_906:
[----:B------:R-:W-:Y:S02]  /*29210*/  DSETP.GT.AND P0, PT, R6, -2500, PT ;  /* 0xc0a388000600742a */ /* 0x000fe40003f04000 */
[----:B------:R-:W-:-:S04]  /*29220*/  DSETP.GEU.AND P1, PT, R54, R26, PT ;  /* 0x0000001a3600722a */ /* 0x000fc80003f2e000 */
[-C--:B------:R-:W-:Y:S02]  /*29230*/  FSEL R3, R6, R48.reuse, P0 ;  /* 0x0000003006037208 */ /* 0x080fe40000000000 */
[-C--:B------:R-:W-:Y:S02]  /*29240*/  FSEL R7, R7, R49.reuse, P0 ;  /* 0x0000003107077208 */ /* 0x080fe40000000000 */
[----:B------:R-:W-:Y:S02]  /*29250*/  FSEL R48, R3, R48, !P1 ;  /* 0x0000003003307208 */ /* 0x000fe40004800000 */
[----:B------:R-:W-:-:S07]  /*29260*/  FSEL R49, R7, R49, !P1 ;  /* 0x0000003107317208 */ /* 0x000fce0004800000 */
.L_x_892:
[----:B------:R-:W-:Y:S05]  /*29270*/  BSYNC.RECONVERGENT B2 ;  /* 0x0000000000027941 */ /* 0x000fea0003800200 */
.L_x_891:
        /* <DEDUP_REMOVED lines=26> */
.L_x_909:
[----:B------:R-:W-:Y:S05]  /*29420*/  BSYNC.RECONVERGENT B2 ;  /* 0x0000000000027941 */ /* 0x000fea0003800200 */
.L_x_908:
[----:B------:R-:W-:Y:S01]  /*29430*/  ISETP.GE.U32.AND P0, PT, R16, 0x6, PT ;  /* 0x000000061000780c */ /* 0x000fe20003f06070 */
[----:B------:R-:W-:Y:S01]  /*29440*/  BSSY.RECONVERGENT B2, `(.L_x_910) ;  /* 0x000008d000027945 */ /* 0x000fe20003800200 */
[----:B------:R-:W-:Y:S02]  /*29450*/  IMAD.MOV.U32 R6, RZ, RZ, 0x0 ;  /* 0x00000000ff067424 */ /* 0x000fe400078e00ff */
[----:B------:R-:W-:-:S09]  /*29460*/  IMAD.MOV.U32 R7, RZ, RZ, 0x7ff00000 ;  /* 0x7ff00000ff077424 */ /* 0x000fd200078e00ff */
[----:B------:R-:W-:Y:S05]  /*29470*/  @!P0 BRA `(.L_x_911) ;  /* 0x0000000800248947 */ /* 0x000fea0003800000 */
[----:B------:R-:W-:Y:S02]  /*29480*/  IMAD.MOV.U32 R3, RZ, RZ, RZ ;  /* 0x000000ffff037224 */ /* 0x000fe400078e00ff */
[----:B------:R-:W-:Y:S02]  /*29490*/  IMAD.MOV.U32 R54, RZ, RZ, 0x0 ;  /* 0x00000000ff367424 */ /* 0x000fe400078e00ff */
[----:B------:R-:W-:Y:S02]  /*294a0*/  IMAD.MOV.U32 R55, RZ, RZ, -0x100000 ;  /* 0xfff00000ff377424 */ /* 0x000fe400078e00ff */
[----:B------:R-:W-:Y:S02]  /*294b0*/  IMAD.MOV.U32 R6, RZ, RZ, 0x0 ;  /* 0x00000000ff067424 */ /* 0x000fe400078e00ff */
[----:B------:R-:W-:-:S07]  /*294c0*/  IMAD.MOV.U32 R7, RZ, RZ, 0x7ff00000 ;  /* 0x7ff00000ff077424 */ /* 0x000fce00078e00ff */
.L_x_919:
        /* <DEDUP_REMOVED lines=27> */
.L_x_913:
[----:B------:R-:W-:Y:S05]  /*29680*/  BSYNC.RECONVERGENT B3 ;  /* 0x0000000000037941 */ /* 0x000fea0003800200 */
.L_x_912:
[----:B------:R-:W-:Y:S01]  /*29690*/  DSETP.GE.AND P0, PT, R26, RZ, PT ;  /* 0x000000ff1a00722a */ /* 0x000fe20003f06000 */
[----:B------:R-:W-:-:S13]  /*296a0*/  BSSY.RECONVERGENT B0, `(.L_x_914) ;  /* 0x0000037000007945 */ /* 0x000fda0003800200 */
[----:B------:R-:W-:Y:S05]  /*296b0*/  @!P0 BRA `(.L_x_915) ;  /* 0x0000000000708947 */ /* 0x000fea0003800000 */
[----:B------:R-:W2:Y:S01]  /*296c0*/  LDL.U8 R12, [R8+0x2914] ;  /* 0x00291400080c7983 */ /* 0x000ea20000100000 */
[----:B------:R-:W-:Y:S01]  /*296d0*/  IMAD.IADD R17, R1, 0x1, R3 ;  /* 0x0000000101117824 */ /* 0x000fe200078e0203 */
[----:B------:R-:W0:Y:S04]  /*296e0*/  LDCU.64 UR6, c[0x0][0x3a0] ;  /* 0x00007400ff0677ac */ /* 0x000e280008000a00 */
[----:B------:R-:W3:Y:S04]  /*296f0*/  LDL.S8 R5, [R17+0x2916] ;  /* 0x0029160011057983 */ /* 0x000ee80000100200 */
[----:B------:R-:W4:Y:S01]  /*29700*/  LDL.S8 R15, [R17+0x2915] ;  /* 0x00291500110f7983 */ /* 0x000f220000100200 */
[----:B--2---:R-:W-:-:S02]  /*29710*/  PRMT R18, R12, 0x8880, RZ ;  /* 0x000088800c127816 */ /* 0x004fc400000000ff */
[----:B------:R-:W-:Y:S01]  /*29720*/  PRMT R21, R12, 0x8880, RZ ;  /* 0x000088800c157816 */ /* 0x000fe200000000ff */
[----:B------:R-:W-:Y:S01]  /*29730*/  IMAD R12, R33, R3, R33 ;  /* 0x00000003210c7224 */ /* 0x000fe200078e0221 */
[----:B------:R-:W-:-:S03]  /*29740*/  SHF.R.S32.HI R19, RZ, 0x1f, R18 ;  /* 0x0000001fff137819 */ /* 0x000fc60000011412 */
[----:B------:R-:W-:Y:S02]  /*29750*/  IMAD.IADD R12, R9, 0x1, R12 ;  /* 0x00000001090c7824 */ /* 0x000fe400078e020c */
[----:B---3--:R-:W-:-:S03]  /*29760*/  IMAD.WIDE R18, R5, 0x5, R18 ;  /* 0x0000000505127825 */ /* 0x008fc600078e0212 */
[----:B0-----:R-:W-:Y:S01]  /*29770*/  LEA R26, P0, R18, UR6, 0x3 ;  /* 0x00000006121a7c11 */ /* 0x001fe2000f8018ff */
[----:B------:R-:W-:-:S03]  /*29780*/  IMAD.WIDE R20, R21, 0x18, R18 ;  /* 0x0000001815147825 */ /* 0x000fc600078e0212 */
[----:B------:R-:W-:Y:S02]  /*29790*/  LEA.HI.X R27, R18, UR7, R19, 0x3, P0 ;  /* 0x00000007121b7c11 */ /* 0x000fe400080f1c13 */
[C---:B----4-:R-:W-:Y:S01]  /*297a0*/  IADD3 R5, P0, PT, R15.reuse, R20, RZ ;  /* 0x000000140f057210 */ /* 0x050fe20007f1e0ff */
[----:B------:R-:W-:Y:S02]  /*297b0*/  IMAD R12, R12, 0x8, R1 ;  /* 0x000000080c0c7824 */ /* 0x000fe400078e0201 */
[----:B------:R-:W2:Y:S01]  /*297c0*/  LDG.E.64 R22, desc[UR4][R26.64+0xb248] ;  /* 0x00b248041a167981 */ /* 0x000ea2000c1e1b00 */
[----:B------:R-:W-:Y:S02]  /*297d0*/  LEA.HI.X.SX32 R20, R15, R21, 0x1, P0 ;  /* 0x000000150f147211 */ /* 0x000fe400000f0eff */
[C---:B------:R-:W-:Y:S01]  /*297e0*/  LEA R28, P0, R5.reuse, UR6, 0x3 ;  /* 0x00000006051c7c11 */ /* 0x040fe2000f8018ff */
[----:B------:R-:W3:Y:S03]  /*297f0*/  LDG.E.64 R24, desc[UR4][R26.64+0xb180] ;  /* 0x00b180041a187981 */ /* 0x000ee6000c1e1b00 */
[----:B------:R-:W-:Y:S01]  /*29800*/  LEA.HI.X R29, R5, UR7, R20, 0x3, P0 ;  /* 0x00000007051d7c11 */ /* 0x000fe200080f1c14 */
[----:B------:R1:W5:Y:S04]  /*29810*/  LDL.64 R18, [R12+0x1388] ;  /* 0x001388000c127983 */ /* 0x0003680000100a00 */
[----:B------:R1:W5:Y:S04]  /*29820*/  LDL.64 R20, [R12] ;  /* 0x000000000c147983 */ /* 0x0003680000100a00 */
[----:B------:R1:W5:Y:S04]  /*29830*/  LDG.E.64 R30, desc[UR4][R28.64+0x59d8] ;  /* 0x0059d8041c1e7981 */ /* 0x000368000c1e1b00 */
[----:B------:R1:W5:Y:S01]  /*29840*/  LDG.E.64 R36, desc[UR4][R28.64+0x55f0] ;  /* 0x0055f0041c247981 */ /* 0x000362000c1e1b00 */
[----:B--2---:R-:W-:-:S02]  /*29850*/  DADD R22, R52, R22 ;  /* 0x0000000034167229 */ /* 0x004fc40000000016 */
[----:B---3--:R-:W-:Y:S01]  /*29860*/  DADD R24, R50, R24 ;  /* 0x0000000032187229 */ /* 0x008fe20000000018 */
[----:B-1----:R-:W-:Y:S10]  /*29870*/  BRA `(.L_x_916) ;  /* 0x0000000000647947 */ /* 0x002ff40003800000 */
.L_x_915:
        /* <DEDUP_REMOVED lines=10> */
[----:B---3--:R-:W-:-:S04]  /*29920*/  IMAD.WIDE R18, R15, 0x5, R18 ;  /* 0x000000050f127825 */ /* 0x008fc800078e0212 */
[----:B------:R-:W-:Y:S01]  /*29930*/  IMAD R15, R12, 0x8, R1 ;  /* 0x000000080c0f7824 */ /* 0x000fe200078e0201 */
[----:B0-----:R-:W-:Y:S01]  /*29940*/  LEA R26, P0, R18, UR6, 0x3 ;  /* 0x00000006121a7c11 */ /* 0x001fe2000f8018ff */
[----:B------:R-:W-:-:S03]  /*29950*/  IMAD.WIDE R20, R21, 0x18, R18 ;  /* 0x0000001815147825 */ /* 0x000fc600078e0212 */
[----:B------:R-:W-:Y:S02]  /*29960*/  LEA.HI.X R27, R18, UR7, R19, 0x3, P0 ;  /* 0x00000007121b7c11 */ /* 0x000fe400080f1c13 */
[C---:B----4-:R-:W-:Y:S01]  /*29970*/  IADD3 R5, P1, PT, R17.reuse, R20, RZ ;  /* 0x0000001411057210 */ /* 0x050fe20007f3e0ff */
[----:B------:R0:W5:Y:S03]  /*29980*/  LDL.64 R18, [R15+0x1388] ;  /* 0x001388000f127983 */ /* 0x0001660000100a00 */
[----:B------:R-:W-:Y:S01]  /*29990*/  LEA.HI.X.SX32 R12, R17, R21, 0x1, P1 ;  /* 0x00000015110c7211 */ /* 0x000fe200008f0eff */
[----:B------:R0:W5:Y:S01]  /*299a0*/  LDG.E.64 R22, desc[UR4][R26.64+0xb248] ;  /* 0x00b248041a167981 */ /* 0x000162000c1e1b00 */
[----:B------:R-:W-:-:S03]  /*299b0*/  LEA R28, P1, R5, UR6, 0x3 ;  /* 0x00000006051c7c11 */ /* 0x000fc6000f8218ff */
[----:B------:R0:W5:Y:S01]  /*299c0*/  LDL.64 R20, [R15] ;  /* 0x000000000f147983 */ /* 0x0001620000100a00 */
[----:B------:R-:W-:-:S03]  /*299d0*/  LEA.HI.X R29, R5, UR7, R12, 0x3, P1 ;  /* 0x00000007051d7c11 */ /* 0x000fc600088f1c0c */
[----:B------:R0:W5:Y:S04]  /*299e0*/  LDG.E.64 R24, desc[UR4][R26.64+0xb180] ;  /* 0x00b180041a187981 */ /* 0x000168000c1e1b00 */
[----:B------:R0:W5:Y:S04]  /*299f0*/  LDG.E.64 R30, desc[UR4][R28.64+0x59d8] ;  /* 0x0059d8041c1e7981 */ /* 0x000168000c1e1b00 */
[----:B------:R0:W5:Y:S02]  /*29a00*/  LDG.E.64 R36, desc[UR4][R28.64+0x55f0] ;  /* 0x0055f0041c247981 */ /* 0x000164000c1e1b00 */
.L_x_916:
[----:B------:R-:W-:Y:S05]  /*29a10*/  BSYNC.RECONVERGENT B0 ;  /* 0x0000000000007941 */ /* 0x000fea0003800200 */
.L_x_914:
[----:B-----5:R-:W-:Y:S01]  /*29a20*/  DADD R22, R30, R22 ;  /* 0x000000001e167229 */ /* 0x020fe20000000016 */
[----:B------:R-:W-:Y:S01]  /*29a30*/  UMOV UR6, 0xff800000 ;  /* 0xff80000000067882 */ /* 0x000fe20000000000 */
[----:B------:R-:W-:Y:S01]  /*29a40*/  DADD R24, R36, R24 ;  /* 0x0000000024187229 */ /* 0x000fe20000000018 */
[----:B------:R-:W-:Y:S01]  /*29a50*/  UMOV UR7, 0x41cdcd64 ;  /* 0x41cdcd6400077882 */ /* 0x000fe20000000000 */
[----:B------:R-:W-:Y:S04]  /*29a60*/  BSSY.RECONVERGENT B3, `(.L_x_917) ;  /* 0x0000021000037945 */ /* 0x000fe80003800200 */
[----:B------:R-:W-:Y:S02]  /*29a70*/  DADD R22, R22, R20 ;  /* 0x0000000016167229 */ /* 0x000fe40000000014 */
[----:B------:R-:W-:-:S06]  /*29a80*/  DADD R18, R24, R18 ;  /* 0x0000000018127229 */ /* 0x000fcc0000000012 */
[----:B------:R-:W-:-:S06]  /*29a90*/  DSETP.GT.AND P0, PT, R22, RZ, PT ;  /* 0x000000ff1600722a */ /* 0x000fcc0003f04000 */
[----:B------:R-:W-:Y:S01]  /*29aa0*/  DSETP.GT.OR P0, PT, |R22|, UR6, P0 ;  /* 0x0000000616007e2a */ /* 0x000fe20008704600 */
[----:B------:R-:W-:Y:S01]  /*29ab0*/  UMOV UR6, 0xe1796495 ;  /* 0xe179649500067882 */ /* 0x000fe20000000000 */
[----:B------:R-:W-:-:S04]  /*29ac0*/  UMOV UR7, 0x3da5fd7f ;  /* 0x3da5fd7f00077882 */ /* 0x000fc80000000000 */
[----:B------:R-:W-:-:S06]  /*29ad0*/  DSETP.GT.OR P0, PT, R18, RZ, P0 ;  /* 0x000000ff1200722a */ /* 0x000fcc0000704400 */
[----:B------:R-:W-:Y:S01]  /*29ae0*/  FSEL R50, R18, RZ, !P0 ;  /* 0x000000ff12327208 */ /* 0x000fe20004000000 */
[----:B------:R-:W-:Y:S01]  /*29af0*/  IMAD.MOV.U32 R18, RZ, RZ, 0x1 ;  /* 0x00000001ff127424 */ /* 0x000fe200078e00ff */
[----:B------:R-:W-:Y:S02]  /*29b00*/  FSEL R51, R19, -1.875, !P0 ;  /* 0xbff0000013337808 */ /* 0x000fe40004000000 */
[----:B------:R-:W-:Y:S02]  /*29b10*/  FSEL R52, R22, RZ, !P0 ;  /* 0x000000ff16347208 */ /* 0x000fe40004000000 */
[----:B------:R-:W-:Y:S02]  /*29b20*/  FSEL R53, R23, +QNAN , !P0 ;  /* 0x7ff0000017357808 */ /* 0x000fe40004000000 */
[----:B------:R-:W-:-:S04]  /*29b30*/  DADD R20, R50, -UR6 ;  /* 0x8000000632147e29 */ /* 0x000fc80008000000 */
[----:B0-----:R-:W-:Y:S02]  /*29b40*/  DADD R28, RZ, R52 ;  /* 0x00000000ff1c7229 */ /* 0x001fe40000000034 */
[----:B------:R-:W0:Y:S08]  /*29b50*/  MUFU.RCP64H R19, R21 ;  /* 0x0000001500137308 */ /* 0x000e300000001800 */
        /* <DEDUP_REMOVED lines=17> */
.L_x_918:
[----:B------:R-:W-:Y:S05]  /*29c70*/  BSYNC.RECONVERGENT B3 ;  /* 0x0000000000037941 */ /* 0x000fea0003800200 */
.L_x_917:
        /* <DEDUP_REMOVED lines=9> */
.L_x_911:
[----:B------:R-:W-:Y:S05]  /*29d10*/  BSYNC.RECONVERGENT B2 ;  /* 0x0000000000027941 */ /* 0x000fea0003800200 */
.L_x_910:
[----:B------:R-:W-:Y:S01]  /*29d20*/  ISETP.GE.U32.AND P0, PT, R16, 0x6, PT ;  /* 0x000000061000780c */ /* 0x000fe20003f06070 */
[----:B------:R-:W-:Y:S01]  /*29d30*/  BSSY.RECONVERGENT B2, `(.L_x_920) ;  /* 0x000008f000027945 */ /* 0x000fe20003800200 */
[----:B------:R-:W-:Y:S02]  /*29d40*/  IMAD.MOV.U32 R50, RZ, RZ, 0x0 ;  /* 0x00000000ff327424 */ /* 0x000fe400078e00ff */
[----:B------:R-:W-:-:S09]  /*29d50*/  IMAD.MOV.U32 R51, RZ, RZ, -0x40100000 ;  /* 0xbff00000ff337424 */ /* 0x000fd200078e00ff */
[----:B------:R-:W-:Y:S05]  /*29d60*/  @!P0 BRA `(.L_x_921) ;  /* 0x00000008002c8947 */ /* 0x000fea0003800000 */
[----:B------:R-:W-:Y:S02]  /*29d70*/  IMAD.MOV.U32 R3, RZ, RZ, RZ ;  /* 0x000000ffff037224 */ /* 0x000fe400078e00ff */
[----:B------:R-:W-:Y:S02]  /*29d80*/  IMAD.MOV.U32 R56, RZ, RZ, 0x0 ;  /* 0x00000000ff387424 */ /* 0x000fe400078e00ff */
[----:B------:R-:W-:Y:S02]  /*29d90*/  IMAD.MOV.U32 R57, RZ, RZ, -0x100000 ;  /* 0xfff00000ff397424 */ /* 0x000fe400078e00ff */
[----:B------:R-:W-:Y:S02]  /*29da0*/  IMAD.MOV.U32 R50, RZ, RZ, 0x0 ;  /* 0x00000000ff327424 */ /* 0x000fe400078e00ff */
[----:B------:R-:W-:-:S07]  /*29db0*/  IMAD.MOV.U32 R51, RZ, RZ, -0x40100000 ;  /* 0xbff00000ff337424 */ /* 0x000fce00078e00ff */
.L_x_929:
        /* <DEDUP_REMOVED lines=27> */
.L_x_923:
[----:B------:R-:W-:Y:S05]  /*29f70*/  BSYNC.RECONVERGENT B3 ;  /* 0x0000000000037941 */ /* 0x000fea0003800200 */
.L_x_922:
        /* <DEDUP_REMOVED lines=31> */
.L_x_925:
[----:B------:R-:W2:Y:S01]  /*2a170*/  LDL.U8 R12, [R8+0x2914] ;  /* 0x00291400080c7983 */ /* 0x000ea20000100000 */
[----:B------:R-:W-:Y:S01]  /*2a180*/  IADD3 R5, PT, PT, R1, R3, RZ ;  /* 0x0000000301057210 */ /* 0x000fe20007ffe0ff */
        /* <DEDUP_REMOVED lines=23> */
.L_x_926:
[----:B------:R-:W-:Y:S05]  /*2a300*/  BSYNC.RECONVERGENT B0 ;  /* 0x0000000000007941 */ /* 0x000fea0003800200 */
.L_x_924:
        /* <DEDUP_REMOVED lines=10> */
[----:B------:R-:W-:Y:S01]  /*2a3b0*/  UMOV UR7, 0x3da5fd7f ;  /* 0x3da5fd7f00077882 */ /* 0x000fe20000000000 */
[----:B------:R-:W-:-:S03]  /*2a3c0*/  DADD R22, RZ, R22 ;  /* 0x00000000ff167229 */ /* 0x000fc60000000016 */
[----:B------:R-:W-:-:S06]  /*2a3d0*/  DSETP.GT.OR P0, PT, R18, RZ, P0 ;  /* 0x000000ff1200722a */ /* 0x000fcc0000704400 */
[----:B------:R-:W-:Y:S01]  /*2a3e0*/  FSEL R52, R18, RZ, !P0 ;  /* 0x000000ff12347208 */ /* 0x000fe20004000000 */
[----:B------:R-:W-:Y:S01]  /*2a3f0*/  IMAD.MOV.U32 R18, RZ, RZ, 0x1 ;  /* 0x00000001ff127424 */ /* 0x000fe200078e00ff */
[----:B------:R-:W-:-:S06]  /*2a400*/  FSEL R53, R19, -1.875, !P0 ;  /* 0xbff0000013357808 */ /* 0x000fcc0004000000 */
[----:B------:R-:W-:-:S06]  /*2a410*/  DADD R20, R52, -UR6 ;  /* 0x8000000634147e29 */ /* 0x000fcc0008000000 */
[----:B------:R-:W1:Y:S02]  /*2a420*/  MUFU.RCP64H R19, R21 ;  /* 0x0000001500137308 */ /* 0x000e640000001800 */
[----:B-1----:R-:W-:-:S08]  /*2a430*/  DFMA R24, -R20, R18, 1 ;  /* 0x3ff000001418742b */ /* 0x002fd00000000112 */
[----:B------:R-:W-:-:S08]  /*2a440*/  DFMA R24, R24, R24, R24 ;  /* 0x000000181818722b */ /* 0x000fd00000000018 */
[----:B------:R-:W-:-:S08]  /*2a450*/  DFMA R24, R18, R24, R18 ;  /* 0x000000181218722b */ /* 0x000fd00000000012 */
[----:B------:R-:W-:-:S08]  /*2a460*/  DFMA R18, -R20, R24, 1 ;  /* 0x3ff000001412742b */ /* 0x000fd00000000118 */
[----:B------:R-:W-:Y:S01]  /*2a470*/  DFMA R18, R24, R18, R24 ;  /* 0x000000121812722b */ /* 0x000fe20000000018 */
[----:B------:R-:W-:Y:S02]  /*2a480*/  FSEL R24, R22, RZ, !P0 ;  /* 0x000000ff16187208 */ /* 0x000fe40004000000 */
[----:B------:R-:W-:-:S04]  /*2a490*/  FSEL R25, R23, +QNAN , !P0 ;  /* 0x7ff0000017197808 */ /* 0x000fc80004000000 */
[----:B------:R-:W-:Y:S02]  /*2a4a0*/  FSETP.GEU.AND P1, PT, |R25|, 6.5827683646048100446e-37, PT ;  /* 0x036000001900780b */ /* 0x000fe40003f2e200 */
[----:B0-----:R-:W-:-:S08]  /*2a4b0*/  DMUL R26, R18, R24 ;  /* 0x00000018121a7228 */ /* 0x001fd00000000000 */
        /* <DEDUP_REMOVED lines=10> */
.L_x_928:
[----:B------:R-:W-:Y:S05]  /*2a560*/  BSYNC.RECONVERGENT B3 ;  /* 0x0000000000037941 */ /* 0x000fea0003800200 */
.L_x_927:
        /* <DEDUP_REMOVED lines=11> */
.L_x_921:
[----:B------:R-:W-:Y:S05]  /*2a620*/  BSYNC.RECONVERGENT B2 ;  /* 0x0000000000027941 */ /* 0x000fea0003800200 */
.L_x_920:
[----:B------:R-:W-:Y:S01]  /*2a630*/  UMOV UR6, 0xe1796495 ;  /* 0xe179649500067882 */ /* 0x000fe20000000000 */
[----:B------:R-:W-:Y:S01]  /*2a640*/  UMOV UR7, 0x3da5fd7f ;  /* 0x3da5fd7f00077882 */ /* 0x000fe20000000000 */
[----:B------:R-:W-:Y:S01]  /*2a650*/  IMAD.MOV.U32 R18, RZ, RZ, 0x1 ;  /* 0x00000001ff127424 */ /* 0x000fe200078e00ff */
[----:B------:R-:W-:Y:S01]  /*2a660*/  DADD R24, R50, -UR6 ;  /* 0x8000000632187e29 */ /* 0x000fe20008000000 */
[----:B------:R-:W-:Y:S01]  /*2a670*/  BSSY.RECONVERGENT B2, `(.L_x_930) ;  /* 0x0000018000027945 */ /* 0x000fe20003800200 */
[----:B------:R-:W-:Y:S01]  /*2a680*/  DADD R22, RZ, R6 ;  /* 0x00000000ff167229 */ /* 0x000fe20000000006 */
[----:B------:R-:W-:-:S03]  /*2a690*/  ISETP.GE.U32.AND P0, PT, R16, 0x6, PT ;  /* 0x000000061000780c */ /* 0x000fc60003f06070 */
        /* <DEDUP_REMOVED lines=18> */
[----:B-----5:R-:W-:Y:S05]  /*2a7c0*/  CALL.REL.NOINC `($__internal_0_$__cuda_sm20_div_rn_f64_full) ;  /* 0x0000013800187944 */ /* 0x020fea0003c00000 */
[----:B------:R-:W-:Y:S02]  /*2a7d0*/  IMAD.MOV.U32 R54, RZ, RZ, R26 ;  /* 0x000000ffff367224 */ /* 0x000fe400078e001a */
[----:B------:R-:W-:-:S07]  /*2a7e0*/  IMAD.MOV.U32 R55, RZ, RZ, R27 ;  /* 0x000000ffff377224 */ /* 0x000fce00078e001b */
.L_x_931:
[----:B------:R-:W-:Y:S05]  /*2a7f0*/  BSYNC.RECONVERGENT B2 ;  /* 0x0000000000027941 */ /* 0x000fea0003800200 */
.L_x_930:
[----:B------:R-:W-:Y:S01]  /*2a800*/  BSSY.RECONVERGENT B2, `(.L_x_932) ;  /* 0x0000091000027945 */ /* 0x000fe20003800200 */
[----:B------:R-:W-:Y:S02]  /*2a810*/  IMAD.MOV.U32 R52, RZ, RZ, 0x0 ;  /* 0x00000000ff347424 */ /* 0x000fe400078e00ff */
[----:B------:R-:W-:Y:S01]  /*2a820*/  IMAD.MOV.U32 R53, RZ, RZ, 0x7ff00000 ;  /* 0x7ff00000ff357424 */ /* 0x000fe200078e00ff */
[----:B------:R-:W-:Y:S06]  /*2a830*/  @!P0 BRA `(.L_x_933) ;  /* 0x0000000800348947 */ /* 0x000fec0003800000 */
[----:B------:R-:W-:Y:S02]  /*2a840*/  VIADD R3, R16, 0xfffffffe ;  /* 0xfffffffe10037836 */ /* 0x000fe40000000000 */
[----:B------:R-:W-:Y:S02]  /*2a850*/  IMAD.MOV.U32 R5, RZ, RZ, RZ ;  /* 0x000000ffff057224 */ /* 0x000fe400078e00ff */
[----:B------:R-:W-:Y:S02]  /*2a860*/  IMAD.MOV.U32 R60, RZ, RZ, 0x0 ;  /* 0x00000000ff3c7424 */ /* 0x000fe400078e00ff */
[----:B------:R-:W-:Y:S02]  /*2a870*/  IMAD.MOV.U32 R61, RZ, RZ, -0x100000 ;  /* 0xfff00000ff3d7424 */ /* 0x000fe400078e00ff */
[----:B------:R-:W-:Y:S02]  /*2a880*/  IMAD.MOV.U32 R52, RZ, RZ, 0x0 ;  /* 0x00000000ff347424 */ /* 0x000fe400078e00ff */
[----:B------:R-:W-:-:S07]  /*2a890*/  IMAD.MOV.U32 R53, RZ, RZ, 0x7ff00000 ;  /* 0x7ff00000ff357424 */ /* 0x000fce00078e00ff */
.L_x_941:
[----:B------:R-:W-:-:S05]  /*2a8a0*/  IMAD R9, R5, 0x8, R1 ;  /* 0x0000000805097824 */ /* 0x000fca00078e0201 */
        /* <DEDUP_REMOVED lines=24> */
.L_x_935:
[----:B------:R-:W-:Y:S05]  /*2aa30*/  BSYNC.RECONVERGENT B3 ;  /* 0x0000000000037941 */ /* 0x000fea0003800200 */
.L_x_934:
[----:B------:R-:W-:Y:S01]  /*2aa40*/  DSETP.GE.AND P0, PT, R26, RZ, PT ;  /* 0x000000ff1a00722a */ /* 0x000fe20003f06000 */
[----:B------:R-:W-:-:S13]  /*2aa50*/  BSSY.RECONVERGENT B0, `(.L_x_936) ;  /* 0x000003e000007945 */ /* 0x000fda0003800200 */
[----:B------:R-:W-:Y:S05]  /*2aa60*/  @!P0 BRA `(.L_x_937) ;  /* 0x0000000000788947 */ /* 0x000fea0003800000 */
[----:B------:R-:W-:Y:S01]  /*2aa70*/  IMAD.IADD R9, R1, 0x1, R5 ;  /* 0x0000000101097824 */ /* 0x000fe200078e0205 */
[----:B------:R-:W2:Y:S01]  /*2aa80*/  LDL.U8 R12, [R8+0x2913] ;  /* 0x00291300080c7983 */ /* 0x000ea20000100000 */
[----:B------:R-:W0:Y:S03]  /*2aa90*/  LDCU.64 UR6, c[0x0][0x3a0] ;  /* 0x00007400ff0677ac */ /* 0x000e260008000a00 */
[----:B------:R-:W3:Y:S04]  /*2aaa0*/  LDL.S8 R20, [R8+0x2914] ;  /* 0x0029140008147983 */ /* 0x000ee80000100200 */
[----:B------:R-:W4:Y:S01]  /*2aab0*/  LDL.U8 R9, [R9+0x2915] ;  /* 0x0029150009097983 */ /* 0x000f220000100000 */
[----:B--2---:R-:W-:-:S02]  /*2aac0*/  PRMT R18, R12, 0x8880, RZ ;  /* 0x000088800c127816 */ /* 0x004fc400000000ff */
[----:B------:R-:W-:Y:S02]  /*2aad0*/  PRMT R17, R12, 0x8880, RZ ;  /* 0x000088800c117816 */ /* 0x000fe400000000ff */
[----:B------:R-:W-:Y:S01]  /*2aae0*/  SHF.R.S32.HI R19, RZ, 0x1f, R18 ;  /* 0x0000001fff137819 */ /* 0x000fe20000011412 */
[----:B---3--:R-:W-:Y:S01]  /*2aaf0*/  IMAD.WIDE R20, R20, 0x5, RZ ;  /* 0x0000000514147825 */ /* 0x008fe200078e02ff */
[C---:B----4-:R-:W-:Y:S02]  /*2ab00*/  PRMT R15, R9.reuse, 0x8880, RZ ;  /* 0x00008880090f7816 */ /* 0x050fe400000000ff */
[----:B------:R-:W-:Y:S01]  /*2ab10*/  PRMT R9, R9, 0x8880, RZ ;  /* 0x0000888009097816 */ /* 0x000fe200000000ff */
[----:B------:R-:W-:-:S04]  /*2ab20*/  IMAD.WIDE R20, R17, 0x19, R20 ;  /* 0x0000001911147825 */ /* 0x000fc800078e0214 */
[----:B------:R-:W-:Y:S01]  /*2ab30*/  IMAD.WIDE R18, R15, 0x5, R18 ;  /* 0x000000050f127825 */ /* 0x000fe200078e0212 */
[----:B------:R-:W-:Y:S02]  /*2ab40*/  IADD3 R15, P1, PT, R20, R9, RZ ;  /* 0x00000009140f7210 */ /* 0x000fe40007f3e0ff */
[C---:B0-----:R-:W-:Y:S01]  /*2ab50*/  LEA R36, P0, R18.reuse, UR6, 0x3 ;  /* 0x0000000612247c11 */ /* 0x041fe2000f8018ff */
[----:B------:R-:W-:Y:S01]  /*2ab60*/  IMAD R12, R33, R5, R3 ;  /* 0x00000005210c7224 */ /* 0x000fe200078e0203 */
[----:B------:R-:W-:Y:S02]  /*2ab70*/  LEA.HI.X.SX32 R20, R9, R21, 0x1, P1 ;  /* 0x0000001509147211 */ /* 0x000fe400008f0eff */
[----:B------:R-:W-:Y:S02]  /*2ab80*/  LEA.HI.X R37, R18, UR7, R19, 0x3, P0 ;  /* 0x0000000712257c11 */ /* 0x000fe400080f1c13 */
[----:B------:R-:W-:Y:S01]  /*2ab90*/  LEA R30, P0, R15, UR6, 0x3 ;  /* 0x000000060f1e7c11 */ /* 0x000fe2000f8018ff */
[----:B------:R-:W-:-:S02]  /*2aba0*/  IMAD R12, R12, 0x8, R1 ;  /* 0x000000080c0c7824 */ /* 0x000fc400078e0201 */
[----:B------:R-:W2:Y:S01]  /*2abb0*/  LDG.E.64 R26, desc[UR4][R36.64+0xb248] ;  /* 0x00b24804241a7981 */ /* 0x000ea2000c1e1b00 */
[----:B------:R-:W-:-:S03]  /*2abc0*/  LEA.HI.X R31, R15, UR7, R20, 0x3, P0 ;  /* 0x000000070f1f7c11 */ /* 0x000fc600080f1c14 */
[----:B------:R-:W3:Y:S04]  /*2abd0*/  LDG.E.64 R28, desc[UR4][R36.64+0xb180] ;  /* 0x00b18004241c7981 */ /* 0x000ee8000c1e1b00 */
[----:B------:R1:W5:Y:S04]  /*2abe0*/  LDL.64 R24, [R12] ;  /* 0x000000000c187983 */ /* 0x0003680000100a00 */
[----:B------:R1:W5:Y:S04]  /*2abf0*/  LDL.64 R18, [R12+0x1388] ;  /* 0x001388000c127983 */ /* 0x0003680000100a00 */
[----:B------:R1:W5:Y:S04]  /*2ac00*/  LDG.E.64 R22, desc[UR4][R30.64+0x5208] ;  /* 0x005208041e167981 */ /* 0x000368000c1e1b00 */
[----:B------:R1:W5:Y:S01]  /*2ac10*/  LDG.E.64 R20, desc[UR4][R30.64+0x4e20] ;  /* 0x004e20041e147981 */ /* 0x000362000c1e1b00 */
[----:B--2---:R-:W-:-:S02]  /*2ac20*/  DADD R58, R58, R26 ;  /* 0x000000003a3a7229 */ /* 0x004fc4000000001a */
[----:B---3--:R-:W-:Y:S01]  /*2ac30*/  DADD R28, R56, R28 ;  /* 0x00000000381c7229 */ /* 0x008fe2000000001c */
[----:B-1----:R-:W-:Y:S10]  /*2ac40*/  BRA `(.L_x_938) ;  /* 0x0000000000787947 */ /* 0x002ff40003800000 */
.L_x_937:
[----:B------:R-:W2:Y:S01]  /*2ac50*/  LDL.U8 R12, [R8+0x2913] ;  /* 0x00291300080c7983 */ /* 0x000ea20000100000 */
[----:B------:R-:W-:Y:S01]  /*2ac60*/  IMAD.IADD R9, R1, 0x1, R5 ;  /* 0x0000000101097824 */ /* 0x000fe200078e0205 */
[----:B------:R-:W0:Y:S02]  /*2ac70*/  LDCU.64 UR6, c[0x0][0x3a0] ;  /* 0x00007400ff0677ac */ /* 0x000e240008000a00 */
[----:B------:R-:W3:Y:S04]  /*2ac80*/  LDL.S8 R20, [R8+0x2914] ;  /* 0x0029140008147983 */ /* 0x000ee80000100200 */
[----:B------:R-:W4:Y:S01]  /*2ac90*/  LDL.U8 R9, [R9+0x2915] ;  /* 0x0029150009097983 */ /* 0x000f220000100000 */
[C---:B--2---:R-:W-:Y:S02]  /*2aca0*/  PRMT R15, R12.reuse, 0x8880, RZ ;  /* 0x000088800c0f7816 */ /* 0x044fe400000000ff */
[----:B------:R-:W-:Y:S01]  /*2acb0*/  PRMT R12, R12, 0x8880, RZ ;  /* 0x000088800c0c7816 */ /* 0x000fe200000000ff */
[----:B---3--:R-:W-:-:S03]  /*2acc0*/  IMAD.WIDE R20, R20, 0x5, RZ ;  /* 0x0000000514147825 */ /* 0x008fc600078e02ff */
[----:B------:R-:W-:Y:S02]  /*2acd0*/  MOV R18, R12 ;  /* 0x0000000c00127202 */ /* 0x000fe40000000f00 */
[C---:B----4-:R-:W-:Y:S02]  /*2ace0*/  PRMT R12, R9.reuse, 0x8880, RZ ;  /* 0x00008880090c7816 */ /* 0x050fe400000000ff */
[----:B------:R-:W-:Y:S01]  /*2acf0*/  PRMT R17, R9, 0x8880, RZ ;  /* 0x0000888009117816 */ /* 0x000fe200000000ff */
[----:B------:R-:W-:Y:S01]  /*2ad00*/  IMAD.WIDE R20, R15, 0x19, R20 ;  /* 0x000000190f147825 */ /* 0x000fe200078e0214 */
[----:B------:R-:W-:-:S03]  /*2ad10*/  SHF.R.S32.HI R19, RZ, 0x1f, R18 ;  /* 0x0000001fff137819 */ /* 0x000fc60000011412 */
[----:B------:R-:W-:Y:S02]  /*2ad20*/  IMAD.MOV.U32 R9, RZ, RZ, R12 ;  /* 0x000000ffff097224 */ /* 0x000fe400078e000c */
[----:B------:R-:W-:-:S03]  /*2ad30*/  IMAD.MOV.U32 R15, RZ, RZ, R17 ;  /* 0x000000ffff0f7224 */ /* 0x000fc600078e0011 */
[----:B------:R-:W-:Y:S01]  /*2ad40*/  IADD3 R12, P0, PT, R20, R9, RZ ;  /* 0x00000009140c7210 */ /* 0x000fe20007f1e0ff */
[----:B------:R-:W-:-:S03]  /*2ad50*/  IMAD.WIDE R18, R15, 0x5, R18 ;  /* 0x000000050f127825 */ /* 0x000fc600078e0212 */
[----:B------:R-:W-:Y:S01]  /*2ad60*/  LEA.HI.X.SX32 R9, R9, R21, 0x1, P0 ;  /* 0x0000001509097211 */ /* 0x000fe200000f0eff */
[----:B------:R-:W-:Y:S01]  /*2ad70*/  IMAD R20, R33, R5, R3 ;  /* 0x0000000521147224 */ /* 0x000fe200078e0203 */
[----:B0-----:R-:W-:Y:S02]  /*2ad80*/  LEA R30, P1, R12, UR6, 0x3 ;  /* 0x000000060c1e7c11 */ /* 0x001fe4000f8218ff */
[----:B------:R-:W-:Y:S01]  /*2ad90*/  LEA R26, P0, R18, UR6, 0x3 ;  /* 0x00000006121a7c11 */ /* 0x000fe2000f8018ff */
[----:B------:R-:W-:Y:S01]  /*2ada0*/  IMAD R15, R20, 0x8, R1 ;  /* 0x00000008140f7824 */ /* 0x000fe200078e0201 */
[----:B------:R-:W-:Y:S02]  /*2adb0*/  LEA.HI.X R31, R12, UR7, R9, 0x3, P1 ;  /* 0x000000070c1f7c11 */ /* 0x000fe400088f1c09 */
[----:B------:R-:W-:Y:S02]  /*2adc0*/  LEA.HI.X R27, R18, UR7, R19, 0x3, P0 ;  /* 0x00000007121b7c11 */ /* 0x000fe400080f1c13 */
[----:B------:R0:W5:Y:S04]  /*2add0*/  LDL.64 R24, [R15] ;  /* 0x000000000f187983 */ /* 0x0001680000100a00 */
[----:B------:R0:W5:Y:S04]  /*2ade0*/  LDL.64 R18, [R15+0x1388] ;  /* 0x001388000f127983 */ /* 0x0001680000100a00 */
[----:B------:R0:W5:Y:S04]  /*2adf0*/  LDG.E.64 R22, desc[UR4][R30.64+0x5208] ;  /* 0x005208041e167981 */ /* 0x000168000c1e1b00 */
[----:B------:R0:W5:Y:S04]  /*2ae00*/  LDG.E.64 R20, desc[UR4][R30.64+0x4e20] ;  /* 0x004e20041e147981 */ /* 0x000168000c1e1b00 */
[----:B------:R0:W5:Y:S04]  /*2ae10*/  LDG.E.64 R58, desc[UR4][R26.64+0xb248] ;  /* 0x00b248041a3a7981 */ /* 0x000168000c1e1b00 */
[----:B------:R0:W5:Y:S02]  /*2ae20*/  LDG.E.64 R28, desc[UR4][R26.64+0xb180] ;  /* 0x00b180041a1c7981 */ /* 0x000164000c1e1b00 */
.L_x_938:
[----:B------:R-:W-:Y:S05]  /*2ae30*/  BSYNC.RECONVERGENT B0 ;  /* 0x0000000000007941 */ /* 0x000fea0003800200 */
.L_x_936:
        /* <DEDUP_REMOVED lines=17> */
[----:B------:R-:W-:-:S06]  /*2af50*/  DADD R20, R56, -UR6 ;  /* 0x8000000638147e29 */ /* 0x000fcc0008000000 */
[----:B------:R-:W1:Y:S02]  /*2af60*/  MUFU.RCP64H R19, R21 ;  /* 0x0000001500137308 */ /* 0x000e640000001800 */
[----:B-1----:R-:W-:-:S08]  /*2af70*/  DFMA R22, -R20, R18, 1 ;  /* 0x3ff000001416742b */ /* 0x002fd00000000112 */
[----:B------:R-:W-:-:S08]  /*2af80*/  DFMA R22, R22, R22, R22 ;  /* 0x000000161616722b */ /* 0x000fd00000000016 */
[----:B------:R-:W-:Y:S02]  /*2af90*/  DFMA R22, R18, R22, R18 ;  /* 0x000000161216722b */ /* 0x000fe40000000012 */
[----:B------:R-:W-:-:S06]  /*2afa0*/  DADD R18, RZ, R58 ;  /* 0x00000000ff127229 */ /* 0x000fcc000000003a */
[----:B0-----:R-:W-:-:S04]  /*2afb0*/  DFMA R26, -R20, R22, 1 ;  /* 0x3ff00000141a742b */ /* 0x001fc80000000116 */
        /* <DEDUP_REMOVED lines=11> */
.L_x_940:
[----:B------:R-:W-:Y:S05]  /*2b070*/  BSYNC.RECONVERGENT B3 ;  /* 0x0000000000037941 */ /* 0x000fea0003800200 */
.L_x_939:
        /* <DEDUP_REMOVED lines=9> */
.L_x_933:
[----:B------:R-:W-:Y:S05]  /*2b110*/  BSYNC.RECONVERGENT B2 ;  /* 0x0000000000027941 */ /* 0x000fea0003800200 */
.L_x_932:
[----:B------:R-:W-:Y:S01]  /*2b120*/  ISETP.GE.U32.AND P0, PT, R16, 0x6, PT ;  /* 0x000000061000780c */ /* 0x000fe20003f06070 */
[----:B------:R-:W-:Y:S01]  /*2b130*/  BSSY.RECONVERGENT B2, `(.L_x_942) ;  /* 0x0000099000027945 */ /* 0x000fe20003800200 */
[----:B------:R-:W-:Y:S02]  /*2b140*/  IMAD.MOV.U32 R8, RZ, RZ, 0x0 ;  /* 0x00000000ff087424 */ /* 0x000fe400078e00ff */
[----:B------:R-:W-:-:S09]  /*2b150*/  IMAD.MOV.U32 R9, RZ, RZ, -0x40100000 ;  /* 0xbff00000ff097424 */ /* 0x000fd200078e00ff */
[----:B------:R-:W-:Y:S05]  /*2b160*/  @!P0 BRA `(.L_x_943) ;  /* 0x0000000800548947 */ /* 0x000fea0003800000 */
[----:B------:R-:W-:Y:S02]  /*2b170*/  VIADD R3, R16, 0xfffffffe ;  /* 0xfffffffe10037836 */ /* 0x000fe40000000000 */
[----:B------:R-:W-:Y:S02]  /*2b180*/  IMAD.MOV.U32 R5, RZ, RZ, RZ ;  /* 0x000000ffff057224 */ /* 0x000fe400078e00ff */
[----:B------:R-:W-:Y:S02]  /*2b190*/  IMAD.MOV.U32 R60, RZ, RZ, 0x0 ;  /* 0x00000000ff3c7424 */ /* 0x000fe400078e00ff */
[----:B------:R-:W-:Y:S02]  /*2b1a0*/  IMAD.MOV.U32 R61, RZ, RZ, -0x100000 ;  /* 0xfff00000ff3d7424 */ /* 0x000fe400078e00ff */
[----:B------:R-:W-:Y:S02]  /*2b1b0*/  IMAD.MOV.U32 R8, RZ, RZ, 0x0 ;  /* 0x00000000ff087424 */ /* 0x000fe400078e00ff */
[----:B------:R-:W-:-:S07]  /*2b1c0*/  IMAD.MOV.U32 R9, RZ, RZ, -0x40100000 ;  /* 0xbff00000ff097424 */ /* 0x000fce00078e00ff */
.L_x_951:
        /* <DEDUP_REMOVED lines=25> */
.L_x_945:
[----:B------:R-:W-:Y:S05]  /*2b360*/  BSYNC.RECONVERGENT B3 ;  /* 0x0000000000037941 */ /* 0x000fea0003800200 */
.L_x_944:
[----:B------:R-:W-:Y:S01]  /*2b370*/  DSETP.GE.AND P0, PT, R26, RZ, PT ;  /* 0x000000ff1a00722a */ /* 0x000fe20003f06000 */
[----:B------:R-:W-:-:S13]  /*2b380*/  BSSY.RECONVERGENT B0, `(.L_x_946) ;  /* 0x0000042000007945 */ /* 0x000fda0003800200 */
[----:B------:R-:W-:Y:S05]  /*2b390*/  @!P0 BRA `(.L_x_947) ;  /* 0x0000000000848947 */ /* 0x000fea0003800000 */
[C---:B------:R-:W-:Y:S01]  /*2b3a0*/  IMAD.IADD R12, R1.reuse, 0x1, R5 ;  /* 0x00000001010c7824 */ /* 0x040fe200078e0205 */
[----:B------:R-:W0:Y:S01]  /*2b3b0*/  LDCU.64 UR6, c[0x0][0x3a0] ;  /* 0x00007400ff0677ac */ /* 0x000e220008000a00 */
[----:B------:R-:W-:-:S04]  /*2b3c0*/  IMAD.IADD R22, R1, 0x1, R16 ;  /* 0x0000000101167824 */ /* 0x000fc800078e0210 */
[----:B------:R-:W2:Y:S04]  /*2b3d0*/  LDL.U8 R12, [R12+0x2915] ;  /* 0x002915000c0c7983 */ /* 0x000ea80000100000 */
[----:B------:R-:W3:Y:S04]  /*2b3e0*/  LDL.U8 R15, [R22+0x2913] ;  /* 0x00291300160f7983 */ /* 0x000ee80000100000 */
[----:B------:R-:W4:Y:S01]  /*2b3f0*/  LDL.S8 R20, [R22+0x2914] ;  /* 0x0029140016147983 */ /* 0x000f220000100200 */
[----:B--2---:R-:W-:Y:S02]  /*2b400*/  PRMT R17, R12, 0x8880, RZ ;  /* 0x000088800c117816 */ /* 0x004fe400000000ff */
[----:B---3--:R-:W-:-:S02]  /*2b410*/  PRMT R18, R15, 0x8880, RZ ;  /* 0x000088800f127816 */ /* 0x008fc400000000ff */
[----:B------:R-:W-:Y:S01]  /*2b420*/  PRMT R23, R15, 0x8880, RZ ;  /* 0x000088800f177816 */ /* 0x000fe200000000ff */
[----:B------:R-:W-:Y:S01]  /*2b430*/  IMAD.MOV.U32 R15, RZ, RZ, R17 ;  /* 0x000000ffff0f7224 */ /* 0x000fe200078e0011 */
[----:B------:R-:W-:Y:S01]  /*2b440*/  SHF.R.S32.HI R19, RZ, 0x1f, R18 ;  /* 0x0000001fff137819 */ /* 0x000fe20000011412 */
[----:B----4-:R-:W-:-:S04]  /*2b450*/  IMAD.WIDE R20, R20, 0x5, RZ ;  /* 0x0000000514147825 */ /* 0x010fc800078e02ff */
[----:B------:R-:W-:Y:S02]  /*2b460*/  IMAD.MOV.U32 R17, RZ, RZ, R23 ;  /* 0x000000ffff117224 */ /* 0x000fe400078e0017 */
[----:B------:R-:W-:Y:S01]  /*2b470*/  IMAD.WIDE R18, R15, 0x5, R18 ;  /* 0x000000050f127825 */ /* 0x000fe200078e0212 */
[----:B------:R-:W-:-:S03]  /*2b480*/  PRMT R15, R12, 0x8880, RZ ;  /* 0x000088800c0f7816 */ /* 0x000fc600000000ff */
[----:B------:R-:W-:Y:S01]  /*2b490*/  IMAD.WIDE R20, R17, 0x19, R20 ;  /* 0x0000001911147825 */ /* 0x000fe200078e0214 */
[----:B0-----:R-:W-:Y:S02]  /*2b4a0*/  LEA R36, P0, R18, UR6, 0x3 ;  /* 0x0000000612247c11 */ /* 0x001fe4000f8018ff */
[----:B------:R-:W-:Y:S02]  /*2b4b0*/  IADD3 R17, P1, PT, R20, R15, RZ ;  /* 0x0000000f14117210 */ /* 0x000fe40007f3e0ff */
[----:B------:R-:W-:Y:S01]  /*2b4c0*/  LEA.HI.X R37, R18, UR7, R19, 0x3, P0 ;  /* 0x0000000712257c11 */ /* 0x000fe200080f1c13 */
[----:B------:R-:W-:Y:S01]  /*2b4d0*/  IMAD R12, R33, R5, R3 ;  /* 0x00000005210c7224 */ /* 0x000fe200078e0203 */
[----:B------:R-:W-:Y:S02]  /*2b4e0*/  LEA.HI.X.SX32 R20, R15, R21, 0x1, P1 ;  /* 0x000000150f147211 */ /* 0x000fe400008f0eff */
[----:B------:R-:W-:Y:S01]  /*2b4f0*/  LEA R30, P0, R17, UR6, 0x3 ;  /* 0x00000006111e7c11 */ /* 0x000fe2000f8018ff */
[----:B------:R-:W2:Y:S01]  /*2b500*/  LDG.E.64 R26, desc[UR4][R36.64+0xb248] ;  /* 0x00b24804241a7981 */ /* 0x000ea2000c1e1b00 */
[----:B------:R-:W-:-:S02]  /*2b510*/  IMAD R12, R12, 0x8, R1 ;  /* 0x000000080c0c7824 */ /* 0x000fc400078e0201 */
[----:B------:R-:W-:Y:S01]  /*2b520*/  LEA.HI.X R31, R17, UR7, R20, 0x3, P0 ;  /* 0x00000007111f7c11 */ /* 0x000fe200080f1c14 */
        /* <DEDUP_REMOVED lines=8> */
.L_x_947:
[C---:B------:R-:W-:Y:S01]  /*2b5b0*/  IMAD.IADD R15, R1.reuse, 0x1, R16 ;  /* 0x00000001010f7824 */ /* 0x040fe200078e0210 */
[----:B------:R-:W0:Y:S01]  /*2b5c0*/  LDCU.64 UR6, c[0x0][0x3a0] ;  /* 0x00007400ff0677ac */ /* 0x000e220008000a00 */
[----:B------:R-:W-:-:S03]  /*2b5d0*/  IMAD.IADD R12, R1, 0x1, R5 ;  /* 0x00000001010c7824 */ /* 0x000fc600078e0205 */
[----:B------:R-:W2:Y:S04]  /*2b5e0*/  LDL.U8 R17, [R15+0x2913] ;  /* 0x002913000f117983 */ /* 0x000ea80000100000 */
[----:B------:R-:W3:Y:S04]  /*2b5f0*/  LDL.S8 R20, [R15+0x2914] ;  /* 0x002914000f147983 */ /* 0x000ee80000100200 */
[----:B------:R-:W4:Y:S01]  /*2b600*/  LDL.U8 R12, [R12+0x2915] ;  /* 0x002915000c0c7983 */ /* 0x000f220000100000 */
[C---:B--2---:R-:W-:Y:S02]  /*2b610*/  PRMT R19, R17.reuse, 0x8880, RZ ;  /* 0x0000888011137816 */ /* 0x044fe400000000ff */
[----:B------:R-:W-:Y:S01]  /*2b620*/  PRMT R18, R17, 0x8880, RZ ;  /* 0x0000888011127816 */ /* 0x000fe200000000ff */
[----:B---3--:R-:W-:Y:S01]  /*2b630*/  IMAD.WIDE R20, R20, 0x5, RZ ;  /* 0x0000000514147825 */ /* 0x008fe200078e02ff */
[----:B----4-:R-:W-:-:S03]  /*2b640*/  PRMT R22, R12, 0x8880, RZ ;  /* 0x000088800c167816 */ /* 0x010fc600000000ff */
[----:B------:R-:W-:Y:S01]  /*2b650*/  IMAD.MOV.U32 R17, RZ, RZ, R19 ;  /* 0x000000ffff117224 */ /* 0x000fe200078e0013 */
[----:B------:R-:W-:Y:S02]  /*2b660*/  PRMT R23, R12, 0x8880, RZ ;  /* 0x000088800c177816 */ /* 0x000fe400000000ff */
[----:B------:R-:W-:Y:S01]  /*2b670*/  SHF.R.S32.HI R19, RZ, 0x1f, R18 ;  /* 0x0000001fff137819 */ /* 0x000fe20000011412 */
[----:B------:R-:W-:-:S04]  /*2b680*/  IMAD.WIDE R20, R17, 0x19, R20 ;  /* 0x0000001911147825 */ /* 0x000fc800078e0214 */
        /* <DEDUP_REMOVED lines=17> */
.L_x_948:
[----:B------:R-:W-:Y:S05]  /*2b7a0*/  BSYNC.RECONVERGENT B0 ;  /* 0x0000000000007941 */ /* 0x000fea0003800200 */
.L_x_946:
        /* <DEDUP_REMOVED lines=15> */
[----:B------:R-:W-:Y:S02]  /*2b8a0*/  FSEL R57, R19, -1.875, !P0 ;  /* 0xbff0000013397808 */ /* 0x000fe40004000000 */
[----:B------:R-:W-:Y:S02]  /*2b8b0*/  FSEL R24, R24, RZ, !P0 ;  /* 0x000000ff18187208 */ /* 0x000fe40004000000 */
[----:B------:R-:W-:Y:S02]  /*2b8c0*/  FSEL R25, R25, +QNAN , !P0 ;  /* 0x7ff0000019197808 */ /* 0x000fe40004000000 */
[----:B------:R-:W-:Y:S02]  /*2b8d0*/  DADD R20, R56, -UR6 ;  /* 0x8000000638147e29 */ /* 0x000fe40008000000 */
[----:B------:R-:W-:-:S04]  /*2b8e0*/  FSETP.GEU.AND P1, PT, |R25|, 6.5827683646048100446e-37, PT ;  /* 0x036000001900780b */ /* 0x000fc80003f2e200 */
[----:B------:R-:W1:Y:S02]  /*2b8f0*/  MUFU.RCP64H R19, R21 ;  /* 0x0000001500137308 */ /* 0x000e640000001800 */
[----:B-1----:R-:W-:-:S08]  /*2b900*/  DFMA R22, -R20, R18, 1 ;  /* 0x3ff000001416742b */ /* 0x002fd00000000112 */
[----:B------:R-:W-:-:S08]  /*2b910*/  DFMA R22, R22, R22, R22 ;  /* 0x000000161616722b */ /* 0x000fd00000000016 */
[----:B------:R-:W-:-:S08]  /*2b920*/  DFMA R22, R18, R22, R18 ;  /* 0x000000161216722b */ /* 0x000fd00000000012 */
[----:B------:R-:W-:-:S08]  /*2b930*/  DFMA R18, -R20, R22, 1 ;  /* 0x3ff000001412742b */ /* 0x000fd00000000116 */
[----:B------:R-:W-:-:S08]  /*2b940*/  DFMA R18, R22, R18, R22 ;  /* 0x000000121612722b */ /* 0x000fd00000000016 */
[----:B0-----:R-:W-:-:S08]  /*2b950*/  DMUL R26, R18, R24 ;  /* 0x00000018121a7228 */ /* 0x001fd00000000000 */
        /* <DEDUP_REMOVED lines=10> */
.L_x_950:
[----:B------:R-:W-:Y:S05]  /*2ba00*/  BSYNC.RECONVERGENT B3 ;  /* 0x0000000000037941 */ /* 0x000fea0003800200 */
.L_x_949:
        /* <DEDUP_REMOVED lines=11> */
.L_x_943:
[----:B------:R-:W-:Y:S05]  /*2bac0*/  BSYNC.RECONVERGENT B2 ;  /* 0x0000000000027941 */ /* 0x000fea0003800200 */
.L_x_942:
        /* <DEDUP_REMOVED lines=26> */
.L_x_953:
[----:B------:R-:W-:Y:S05]  /*2bc70*/  BSYNC.RECONVERGENT B2 ;  /* 0x0000000000027941 */ /* 0x000fea0003800200 */
.L_x_952:
        /* <DEDUP_REMOVED lines=10> */
.L_x_963:
        /* <DEDUP_REMOVED lines=25> */
.L_x_957:
[----:B------:R-:W-:Y:S05]  /*2beb0*/  BSYNC.RECONVERGENT B3 ;  /* 0x0000000000037941 */ /* 0x000fea0003800200 */
.L_x_956:
[----:B------:R-:W-:Y:S01]  /*2bec0*/  DSETP.GE.AND P0, PT, R26, RZ, PT ;  /* 0x000000ff1a00722a */ /* 0x000fe20003f06000 */
[----:B------:R-:W-:-:S13]  /*2bed0*/  BSSY.RECONVERGENT B0, `(.L_x_958) ;  /* 0x0000040000007945 */ /* 0x000fda0003800200 */
[----:B------:R-:W-:Y:S05]  /*2bee0*/  @!P0 BRA `(.L_x_959) ;  /* 0x0000000000808947 */ /* 0x000fea0003800000 */
[C---:B------:R-:W-:Y:S01]  /*2bef0*/  IMAD.IADD R24, R1.reuse, 0x1, R16 ;  /* 0x0000000101187824 */ /* 0x040fe200078e0210 */
[----:B------:R-:W0:Y:S04]  /*2bf00*/  LDCU.64 UR6, c[0x0][0x3a0] ;  /* 0x00007400ff0677ac */ /* 0x000e280008000a00 */
[----:B------:R-:W2:Y:S04]  /*2bf10*/  LDL.S8 R20, [R24+0x2914] ;  /* 0x0029140018147983 */ /* 0x000ea80000100200 */
[----:B------:R-:W3:Y:S01]  /*2bf20*/  LDL.U8 R12, [R24+0x2913] ;  /* 0x00291300180c7983 */ /* 0x000ee20000100000 */
[----:B------:R-:W-:-:S05]  /*2bf30*/  IMAD.IADD R22, R1, 0x1, R3 ;  /* 0x0000000101167824 */ /* 0x000fca00078e0203 */
[----:B------:R-:W4:Y:S04]  /*2bf40*/  LDL.S8 R5, [R22+0x2916] ;  /* 0x0029160016057983 */ /* 0x000f280000100200 */
[----:B------:R-:W4:Y:S01]  /*2bf50*/  LDL.S8 R23, [R22+0x2915] ;  /* 0x0029150016177983 */ /* 0x000f220000100200 */
[----:B--2---:R-:W-:Y:S01]  /*2bf60*/  IMAD.WIDE R20, R20, 0x19, RZ ;  /* 0x0000001914147825 */ /* 0x004fe200078e02ff */
[C---:B---3--:R-:W-:Y:S02]  /*2bf70*/  PRMT R18, R12.reuse, 0x8880, RZ ;  /* 0x000088800c127816 */ /* 0x048fe400000000ff */
[----:B------:R-:W-:Y:S02]  /*2bf80*/  PRMT R17, R12, 0x8880, RZ ;  /* 0x000088800c117816 */ /* 0x000fe400000000ff */
[----:B------:R-:W-:-:S03]  /*2bf90*/  SHF.R.S32.HI R19, RZ, 0x1f, R18 ;  /* 0x0000001fff137819 */ /* 0x000fc60000011412 */
[----:B------:R-:W-:-:S04]  /*2bfa0*/  IMAD.WIDE R20, R17, 0x7d, R20 ;  /* 0x0000007d11147825 */ /* 0x000fc800078e0214 */
[----:B----4-:R-:W-:-:S04]  /*2bfb0*/  IMAD.WIDE R18, R5, 0x5, R18 ;  /* 0x0000000505127825 */ /* 0x010fc800078e0212 */
[----:B------:R-:W-:Y:S01]  /*2bfc0*/  IMAD.WIDE R20, R5, 0x5, R20 ;  /* 0x0000000505147825 */ /* 0x000fe200078e0214 */
[----:B0-----:R-:W-:-:S03]  /*2bfd0*/  LEA R36, P0, R18, UR6, 0x3 ;  /* 0x0000000612247c11 */ /* 0x001fc6000f8018ff */
[----:B------:R-:W-:Y:S01]  /*2bfe0*/  IMAD R5, R33, R3, R33 ;  /* 0x0000000321057224 */ /* 0x000fe200078e0221 */
[C---:B------:R-:W-:Y:S02]  /*2bff0*/  IADD3 R17, P1, PT, R23.reuse, R20, RZ ;  /* 0x0000001417117210 */ /* 0x040fe40007f3e0ff */
[----:B------:R-:W-:Y:S02]  /*2c000*/  LEA.HI.X R37, R18, UR7, R19, 0x3, P0 ;  /* 0x0000000712257c11 */ /* 0x000fe400080f1c13 */
[----:B------:R-:W-:Y:S02]  /*2c010*/  IADD3 R12, PT, PT, R16, -0x2, R5 ;  /* 0xfffffffe100c7810 */ /* 0x000fe40007ffe005 */
[----:B------:R-:W-:Y:S01]  /*2c020*/  LEA.HI.X.SX32 R20, R23, R21, 0x1, P1 ;  /* 0x0000001517147211 */ /* 0x000fe200008f0eff */
[----:B------:R-:W2:Y:S01]  /*2c030*/  LDG.E.64 R26, desc[UR4][R36.64+0xb248] ;  /* 0x00b24804241a7981 */ /* 0x000ea2000c1e1b00 */
[----:B------:R-:W-:Y:S01]  /*2c040*/  LEA R30, P0, R17, UR6, 0x3 ;  /* 0x00000006111e7c11 */ /* 0x000fe2000f8018ff */
[----:B------:R-:W-:-:S02]  /*2c050*/  IMAD R12, R12, 0x8, R1 ;  /* 0x000000080c0c7824 */ /* 0x000fc400078e0201 */
[----:B------:R-:W3:Y:S01]  /*2c060*/  LDG.E.64 R28, desc[UR4][R36.64+0xb180] ;  /* 0x00b18004241c7981 */ /* 0x000ee2000c1e1b00 */
[----:B------:R-:W-:-:S03]  /*2c070*/  LEA.HI.X R31, R17, UR7, R20, 0x3, P0 ;  /* 0x00000007111f7c11 */ /* 0x000fc600080f1c14 */
[----:B------:R0:W5:Y:S04]  /*2c080*/  LDL.64 R22, [R12] ;  /* 0x000000000c167983 */ /* 0x0001680000100a00 */
[----:B------:R0:W5:Y:S04]  /*2c090*/  LDL.64 R18, [R12+0x1388] ;  /* 0x001388000c127983 */ /* 0x0001680000100a00 */
[----:B------:R0:W5:Y:S04]  /*2c0a0*/  LDG.E.64 R20, desc[UR4][R30.64+0x9df8] ;  /* 0x009df8041e147981 */ /* 0x000168000c1e1b00 */
[----:B------:R0:W5:Y:S01]  /*2c0b0*/  LDG.E.64 R24, desc[UR4][R30.64+0x8a70] ;  /* 0x008a70041e187981 */ /* 0x000162000c1e1b00 */
[----:B--2---:R-:W-:-:S02]  /*2c0c0*/  DADD R60, R60, R26 ;  /* 0x000000003c3c7229 */ /* 0x004fc4000000001a */
[----:B---3--:R-:W-:Y:S01]  /*2c0d0*/  DADD R28, R58, R28 ;  /* 0x000000003a1c7229 */ /* 0x008fe2000000001c */
[----:B0-----:R-:W-:Y:S10]  /*2c0e0*/  BRA `(.L_x_960) ;  /* 0x0000000000787947 */ /* 0x001ff40003800000 */
.L_x_959:
[C---:B------:R-:W-:Y:S01]  /*2c0f0*/  IMAD.IADD R12, R1.reuse, 0x1, R16 ;  /* 0x00000001010c7824 */ /* 0x040fe200078e0210 */
[----:B------:R-:W0:Y:S04]  /*2c100*/  LDCU.64 UR6, c[0x0][0x3a0] ;  /* 0x00007400ff0677ac */ /* 0x000e280008000a00 */
[----:B------:R-:W2:Y:S04]  /*2c110*/  LDL.S8 R18, [R12+0x2914] ;  /* 0x002914000c127983 */ /* 0x000ea80000100200 */
[----:B------:R1:W3:Y:S01]  /*2c120*/  LDL.U8 R20, [R12+0x2913] ;  /* 0x002913000c147983 */ /* 0x0002e20000100000 */
[----:B------:R-:W-:-:S05]  /*2c130*/  IMAD.IADD R5, R1, 0x1, R3 ;  /* 0x0000000101057824 */ /* 0x000fca00078e0203 */
[----:B------:R-:W4:Y:S04]  /*2c140*/  LDL.S8 R17, [R5+0x2916] ;  /* 0x0029160005117983 */ /* 0x000f280000100200 */
[----:B------:R-:W4:Y:S01]  /*2c150*/  LDL.S8 R23, [R5+0x2915] ;  /* 0x0029150005177983 */ /* 0x000f220000100200 */
[----:B------:R-:W-:-:S05]  /*2c160*/  IMAD R25, R33, R3, R33 ;  /* 0x0000000321197224 */ /* 0x000fca00078e0221 */
[----:B-1----:R-:W-:-:S05]  /*2c170*/  IADD3 R12, PT, PT, R16, -0x2, R25 ;  /* 0xfffffffe100c7810 */ /* 0x002fca0007ffe019 */
[----:B------:R-:W-:Y:S02]  /*2c180*/  IMAD R12, R12, 0x8, R1 ;  /* 0x000000080c0c7824 */ /* 0x000fe400078e0201 */
[----:B--2---:R-:W-:Y:S01]  /*2c190*/  IMAD.WIDE R18, R18, 0x19, RZ ;  /* 0x0000001912127825 */ /* 0x004fe200078e02ff */
[C---:B---3--:R-:W-:Y:S02]  /*2c1a0*/  PRMT R21, R20.reuse, 0x8880, RZ ;  /* 0x0000888014157816 */ /* 0x048fe400000000ff */
[----:B------:R-:W-:-:S03]  /*2c1b0*/  PRMT R22, R20, 0x8880, RZ ;  /* 0x0000888014167816 */ /* 0x000fc600000000ff */
[----:B------:R-:W-:-:S04]  /*2c1c0*/  IMAD.WIDE R20, R21, 0x7d, R18 ;  /* 0x0000007d15147825 */ /* 0x000fc800078e0212 */
[----:B------:R-:W-:Y:S02]  /*2c1d0*/  IMAD.MOV.U32 R18, RZ, RZ, R22 ;  /* 0x000000ffff127224 */ /* 0x000fe400078e0016 */
[----:B----4-:R-:W-:-:S03]  /*2c1e0*/  IMAD.WIDE R20, R17, 0x5, R20 ;  /* 0x0000000511147825 */ /* 0x010fc600078e0214 */
[--C-:B------:R-:W-:Y:S02]  /*2c1f0*/  SHF.R.S32.HI R19, RZ, 0x1f, R18.reuse ;  /* 0x0000001fff137819 */ /* 0x100fe40000011412 */
[----:B------:R-:W-:Y:S01]  /*2c200*/  IADD3 R5, P0, PT, R23, R20, RZ ;  /* 0x0000001417057210 */ /* 0x000fe20007f1e0ff */
[----:B------:R-:W-:-:S03]  /*2c210*/  IMAD.WIDE R18, R17, 0x5, R18 ;  /* 0x0000000511127825 */ /* 0x000fc600078e0212 */
[----:B------:R-:W-:Y:S02]  /*2c220*/  LEA.HI.X.SX32 R20, R23, R21, 0x1, P0 ;  /* 0x0000001517147211 */ /* 0x000fe400000f0eff */
[C---:B0-----:R-:W-:Y:S01]  /*2c230*/  LEA R26, P1, R5.reuse, UR6, 0x3 ;  /* 0x00000006051a7c11 */ /* 0x041fe2000f8218ff */
[----:B------:R0:W5:Y:S01]  /*2c240*/  LDL.64 R22, [R12] ;  /* 0x000000000c167983 */ /* 0x0001620000100a00 */
[C---:B------:R-:W-:Y:S02]  /*2c250*/  LEA R30, P0, R18.reuse, UR6, 0x3 ;  /* 0x00000006121e7c11 */ /* 0x040fe4000f8018ff */
[----:B------:R-:W-:Y:S02]  /*2c260*/  LEA.HI.X R27, R5, UR7, R20, 0x3, P1 ;  /* 0x00000007051b7c11 */ /* 0x000fe400088f1c14 */
[----:B------:R-:W-:Y:S02]  /*2c270*/  LEA.HI.X R31, R18, UR7, R19, 0x3, P0 ;  /* 0x00000007121f7c11 */ /* 0x000fe400080f1c13 */
[----:B------:R0:W5:Y:S04]  /*2c280*/  LDL.64 R18, [R12+0x1388] ;  /* 0x001388000c127983 */ /* 0x0001680000100a00 */
[----:B------:R0:W5:Y:S04]  /*2c290*/  LDG.E.64 R60, desc[UR4][R30.64+0xb248] ;  /* 0x00b248041e3c7981 */ /* 0x000168000c1e1b00 */
[----:B------:R0:W5:Y:S04]  /*2c2a0*/  LDG.E.64 R28, desc[UR4][R30.64+0xb180] ;  /* 0x00b180041e1c7981 */ /* 0x000168000c1e1b00 */
[----:B------:R0:W5:Y:S04]  /*2c2b0*/  LDG.E.64 R20, desc[UR4][R26.64+0x9df8] ;  /* 0x009df8041a147981 */ /* 0x000168000c1e1b00 */
[----:B------:R0:W5:Y:S02]  /*2c2c0*/  LDG.E.64 R24, desc[UR4][R26.64+0x8a70] ;  /* 0x008a70041a187981 */ /* 0x000164000c1e1b00 */
.L_x_960:
[----:B------:R-:W-:Y:S05]  /*2c2d0*/  BSYNC.RECONVERGENT B0 ;  /* 0x0000000000007941 */ /* 0x000fea0003800200 */
.L_x_958:
        /* <DEDUP_REMOVED lines=35> */
.L_x_962:
[----:B------:R-:W-:Y:S05]  /*2c510*/  BSYNC.RECONVERGENT B3 ;  /* 0x0000000000037941 */ /* 0x000fea0003800200 */
.L_x_961:
        /* <DEDUP_REMOVED lines=9> */
.L_x_955:
[----:B------:R-:W-:Y:S05]  /*2c5b0*/  BSYNC.RECONVERGENT B2 ;  /* 0x0000000000027941 */ /* 0x000fea0003800200 */
.L_x_954:
[----:B------:R-:W-:Y:S01]  /*2c5c0*/  ISETP.GE.U32.AND P0, PT, R16, 0x7, PT ;  /* 0x000000071000780c */ /* 0x000fe20003f06070 */
[----:B------:R-:W-:Y:S01]  /*2c5d0*/  BSSY.RECONVERGENT B2, `(.L_x_964) ;  /* 0x0000093000027945 */ /* 0x000fe20003800200 */
[----:B------:R-:W-:Y:S01]  /*2c5e0*/  MOV R64, 0x0 ;  /* 0x0000000000407802 */ /* 0x000fe20000000f00 */
[----:B------:R-:W-:-:S10]  /*2c5f0*/  IMAD.MOV.U32 R65, RZ, RZ, -0x40100000 ;  /* 0xbff00000ff417424 */ /* 0x000fd400078e00ff */
[----:B------:R-:W-:Y:S05]  /*2c600*/  @!P0 BRA `(.L_x_965) ;  /* 0x00000008003c8947 */ /* 0x000fea0003800000 */
[----:B------:R-:W-:Y:S02]  /*2c610*/  IMAD.MOV.U32 R3, RZ, RZ, RZ ;  /* 0x000000ffff037224 */ /* 0x000fe400078e00ff */
[----:B------:R-:W-:Y:S02]  /*2c620*/  IMAD.MOV.U32 R62, RZ, RZ, 0x0 ;  /* 0x00000000ff3e7424 */ /* 0x000fe400078e00ff */
[----:B------:R-:W-:Y:S02]  /*2c630*/  IMAD.MOV.U32 R63, RZ, RZ, -0x100000 ;  /* 0xfff00000ff3f7424 */ /* 0x000fe400078e00ff */
[----:B------:R-:W-:Y:S02]  /*2c640*/  IMAD.MOV.U32 R64, RZ, RZ, 0x0 ;  /* 0x00000000ff407424 */ /* 0x000fe400078e00ff */
[----:B------:R-:W-:-:S07]  /*2c650*/  IMAD.MOV.U32 R65, RZ, RZ, -0x40100000 ;  /* 0xbff00000ff417424 */ /* 0x000fce00078e00ff */
.L_x_973:
        /* <DEDUP_REMOVED lines=25> */
.L_x_967:
[----:B------:R-:W-:Y:S05]  /*2c7f0*/  BSYNC.RECONVERGENT B3 ;  /* 0x0000000000037941 */ /* 0x000fea0003800200 */
.L_x_966:
        /* <DEDUP_REMOVED lines=35> */
.L_x_969:
[C---:B------:R-:W-:Y:S01]  /*2ca30*/  IMAD.IADD R12, R1.reuse, 0x1, R16 ;  /* 0x00000001010c7824 */ /* 0x040fe200078e0210 */
[----:B------:R-:W0:Y:S04]  /*2ca40*/  LDCU.64 UR6, c[0x0][0x3a0] ;  /* 0x00007400ff0677ac */ /* 0x000e280008000a00 */
[----:B------:R-:W2:Y:S04]  /*2ca50*/  LDL.S8 R18, [R12+0x2914] ;  /* 0x002914000c127983 */ /* 0x000ea80000100200 */
[----:B------:R-:W3:Y:S01]  /*2ca60*/  LDL.U8 R20, [R12+0x2913] ;  /* 0x002913000c147983 */ /* 0x000ee20000100000 */
[----:B------:R-:W-:-:S05]  /*2ca70*/  IMAD.IADD R5, R1, 0x1, R3 ;  /* 0x0000000101057824 */ /* 0x000fca00078e0203 */
[----:B------:R-:W4:Y:S04]  /*2ca80*/  LDL.S8 R17, [R5+0x2916] ;  /* 0x0029160005117983 */ /* 0x000f280000100200 */
[----:B------:R-:W4:Y:S01]  /*2ca90*/  LDL.S8 R23, [R5+0x2915] ;  /* 0x0029150005177983 */ /* 0x000f220000100200 */
[----:B------:R-:W-:-:S05]  /*2caa0*/  IMAD R25, R33, R3, R33 ;  /* 0x0000000321197224 */ /* 0x000fca00078e0221 */
[----:B------:R-:W-:Y:S01]  /*2cab0*/  IADD3 R22, PT, PT, R16, -0x2, R25 ;  /* 0xfffffffe10167810 */ /* 0x000fe20007ffe019 */
[----:B--2---:R-:W-:Y:S01]  /*2cac0*/  IMAD.WIDE R18, R18, 0x19, RZ ;  /* 0x0000001912127825 */ /* 0x004fe200078e02ff */
[C---:B---3--:R-:W-:Y:S02]  /*2cad0*/  PRMT R21, R20.reuse, 0x8880, RZ ;  /* 0x0000888014157816 */ /* 0x048fe400000000ff */
[----:B------:R-:W-:-:S03]  /*2cae0*/  PRMT R20, R20, 0x8880, RZ ;  /* 0x0000888014147816 */ /* 0x000fc600000000ff */
[----:B------:R-:W-:Y:S01]  /*2caf0*/  IMAD.WIDE R18, R21, 0x7d, R18 ;  /* 0x0000007d15127825 */ /* 0x000fe200078e0212 */
[----:B------:R-:W-:-:S03]  /*2cb00*/  SHF.R.S32.HI R21, RZ, 0x1f, R20 ;  /* 0x0000001fff157819 */ /* 0x000fc60000011414 */
[----:B----4-:R-:W-:-:S04]  /*2cb10*/  IMAD.WIDE R18, R17, 0x5, R18 ;  /* 0x0000000511127825 */ /* 0x010fc800078e0212 */
[----:B------:R-:W-:Y:S01]  /*2cb20*/  IMAD.WIDE R20, R17, 0x5, R20 ;  /* 0x0000000511147825 */ /* 0x000fe200078e0214 */
[----:B------:R-:W-:-:S04]  /*2cb30*/  IADD3 R5, P0, PT, R23, R18, RZ ;  /* 0x0000001217057210 */ /* 0x000fc80007f1e0ff */
[----:B------:R-:W-:Y:S02]  /*2cb40*/  LEA.HI.X.SX32 R12, R23, R19, 0x1, P0 ;  /* 0x00000013170c7211 */ /* 0x000fe400000f0eff */
[----:B0-----:R-:W-:Y:S02]  /*2cb50*/  LEA R26, P0, R20, UR6, 0x3 ;  /* 0x00000006141a7c11 */ /* 0x001fe4000f8018ff */
[C---:B------:R-:W-:Y:S01]  /*2cb60*/  LEA R18, P1, R5.reuse, UR6, 0x3 ;  /* 0x0000000605127c11 */ /* 0x040fe2000f8218ff */
        /* <DEDUP_REMOVED lines=9> */
.L_x_970:
[----:B------:R-:W-:Y:S05]  /*2cc00*/  BSYNC.RECONVERGENT B0 ;  /* 0x0000000000007941 */ /* 0x000fea0003800200 */
.L_x_968:
[----:B-----5:R-:W-:Y:S01]  /*2cc10*/  DADD R24, R24, R60 ;  /* 0x0000000018187229 */ /* 0x020fe2000000003c */
[----:B------:R-:W-:Y:S01]  /*2cc20*/  UMOV UR6, 0xff800000 ;  /* 0xff80000000067882 */ /* 0x000fe20000000000 */
[----:B------:R-:W-:Y:S01]  /*2cc30*/  DADD R28, R28, R58 ;  /* 0x000000001c1c7229 */ /* 0x000fe2000000003a */
[----:B------:R-:W-:Y:S01]  /*2cc40*/  UMOV UR7, 0x41cdcd64 ;  /* 0x41cdcd6400077882 */ /* 0x000fe20000000000 */
[----:B0-----:R-:W-:Y:S01]  /*2cc50*/  IMAD.MOV.U32 R18, RZ, RZ, 0x1 ;  /* 0x00000001ff127424 */ /* 0x001fe200078e00ff */
[----:B------:R-:W-:Y:S03]  /*2cc60*/  BSSY.RECONVERGENT B3, `(.L_x_971) ;  /* 0x000001e000037945 */ /* 0x000fe60003800200 */
        /* <DEDUP_REMOVED lines=8> */
[----:B------:R-:W-:Y:S02]  /*2ccf0*/  FSEL R58, R20, RZ, !P0 ;  /* 0x000000ff143a7208 */ /* 0x000fe40004000000 */
[----:B------:R-:W-:-:S06]  /*2cd00*/  FSEL R59, R21, -1.875, !P0 ;  /* 0xbff00000153b7808 */ /* 0x000fcc0004000000 */
[----:B------:R-:W-:-:S06]  /*2cd10*/  DADD R20, R58, -UR6 ;  /* 0x800000063a147e29 */ /* 0x000fcc0008000000 */
[----:B------:R-:W0:Y:S02]  /*2cd20*/  MUFU.RCP64H R19, R21 ;  /* 0x0000001500137308 */ /* 0x000e240000001800 */
[----:B0-----:R-:W-:-:S08]  /*2cd30*/  DFMA R24, -R20, R18, 1 ;  /* 0x3ff000001418742b */ /* 0x001fd00000000112 */
[----:B------:R-:W-:-:S08]  /*2cd40*/  DFMA R24, R24, R24, R24 ;  /* 0x000000181818722b */ /* 0x000fd00000000018 */
[----:B------:R-:W-:-:S08]  /*2cd50*/  DFMA R24, R18, R24, R18 ;  /* 0x000000181218722b */ /* 0x000fd00000000012 */
[----:B------:R-:W-:-:S08]  /*2cd60*/  DFMA R18, -R20, R24, 1 ;  /* 0x3ff000001412742b */ /* 0x000fd00000000118 */
[----:B------:R-:W-:Y:S01]  /*2cd70*/  DFMA R24, R24, R18, R24 ;  /* 0x000000121818722b */ /* 0x000fe20000000018 */
[----:B------:R-:W-:Y:S02]  /*2cd80*/  FSEL R18, R22, RZ, !P0 ;  /* 0x000000ff16127208 */ /* 0x000fe40004000000 */
[----:B------:R-:W-:-:S04]  /*2cd90*/  FSEL R19, R23, +QNAN , !P0 ;  /* 0x7ff0000017137808 */ /* 0x000fc80004000000 */
[----:B------:R-:W-:Y:S02]  /*2cda0*/  FSETP.GEU.AND P1, PT, |R19|, 6.5827683646048100446e-37, PT ;  /* 0x036000001300780b */ /* 0x000fe40003f2e200 */
        /* <DEDUP_REMOVED lines=9> */
.L_x_972:
[----:B------:R-:W-:Y:S05]  /*2ce40*/  BSYNC.RECONVERGENT B3 ;  /* 0x0000000000037941 */ /* 0x000fea0003800200 */
.L_x_971:
        /* <DEDUP_REMOVED lines=11> */
.L_x_965:
[----:B------:R-:W-:Y:S05]  /*2cf00*/  BSYNC.RECONVERGENT B2 ;  /* 0x0000000000027941 */ /* 0x000fea0003800200 */
.L_x_964:
[----:B------:R-:W-:Y:S01]  /*2cf10*/  UMOV UR6, 0xe1796495 ;  /* 0xe179649500067882 */ /* 0x000fe20000000000 */
[----:B------:R-:W-:Y:S01]  /*2cf20*/  UMOV UR7, 0x3da5fd7f ;  /* 0x3da5fd7f00077882 */ /* 0x000fe20000000000 */
[----:B------:R-:W-:Y:S01]  /*2cf30*/  IMAD.MOV.U32 R12, RZ, RZ, 0x1 ;  /* 0x00000001ff0c7424 */ /* 0x000fe200078e00ff */
[----:B-----5:R-:W-:Y:S01]  /*2cf40*/  DADD R20, R42, -UR6 ;  /* 0x800000062a147e29 */ /* 0x020fe20008000000 */
        /* <DEDUP_REMOVED lines=22> */
.L_x_975:
[----:B------:R-:W-:Y:S05]  /*2d0b0*/  BSYNC.RECONVERGENT B2 ;  /* 0x0000000000027941 */ /* 0x000fea0003800200 */
.L_x_974:
        /* <DEDUP_REMOVED lines=24> */
.L_x_977:
[----:B------:R-:W-:Y:S05]  /*2d240*/  BSYNC.RECONVERGENT B2 ;  /* 0x0000000000027941 */ /* 0x000fea0003800200 */
.L_x_976:
[C---:B------:R-:W-:Y:S01]  /*2d250*/  DSETP.GT.AND P0, PT, R12.reuse, R54, PT ;  /* 0x000000360c00722a */ /* 0x040fe20003f04000 */
[----:B------:R-:W-:Y:S01]  /*2d260*/  BSSY.RECONVERGENT B0, `(.L_x_978) ;  /* 0x0000011000007945 */ /* 0x000fe20003800200 */
[----:B------:R-:W-:Y:S01]  /*2d270*/  DSETP.GT.AND P1, PT, R12, R26, PT ;  /* 0x0000001a0c00722a */ /* 0x000fe20003f24000 */
[----:B------:R-:W-:-:S03]  /*2d280*/  MOV R3, 0x1 ;  /* 0x0000000100037802 */ /* 0x000fc60000000f00 */
[----:B------:R-:W-:-:S06]  /*2d290*/  DSETP.GT.AND P0, PT, R12, R10, P0 ;  /* 0x0000000a0c00722a */ /* 0x000fcc0000704000 */
[----:B------:R-:W-:-:S14]  /*2d2a0*/  DSETP.GT.AND P0, PT, R12, R56, P0 ;  /* 0x000000380c00722a */ /* 0x000fdc0000704000 */
[----:B------:R-:W-:Y:S05]  /*2d2b0*/  @P0 BRA P1, `(.L_x_979) ;  /* 0x00000000002c0947 */ /* 0x000fea0000800000 */
[C---:B------:R-:W-:Y:S01]  /*2d2c0*/  DSETP.GT.AND P0, PT, R10.reuse, R56, PT ;  /* 0x000000380a00722a */ /* 0x040fe20003f04000 */
[----:B------:R-:W-:Y:S01]  /*2d2d0*/  IMAD.MOV.U32 R3, RZ, RZ, 0x2 ;  /* 0x00000002ff037424 */ /* 0x000fe200078e00ff */
[----:B------:R-:W-:-:S04]  /*2d2e0*/  DSETP.GT.AND P1, PT, R10, R26, PT ;  /* 0x0000001a0a00722a */ /* 0x000fc80003f24000 */
[----:B------:R-:W-:-:S14]  /*2d2f0*/  DSETP.GT.AND P0, PT, R10, R54, P0 ;  /* 0x000000360a00722a */ /* 0x000fdc0000704000 */
[----:B------:R-:W-:Y:S05]  /*2d300*/  @P0 BRA P1, `(.L_x_979) ;  /* 0x0000000000180947 */ /* 0x000fea0000800000 */
[----:B------:R-:W-:Y:S01]  /*2d310*/  DSETP.GT.AND P0, PT, R54, R26, PT ;  /* 0x0000001a3600722a */ /* 0x000fe20003f04000 */
[----:B------:R-:W-:-:S05]  /*2d320*/  IMAD.MOV.U32 R3, RZ, RZ, 0x3 ;  /* 0x00000003ff037424 */ /* 0x000fca00078e00ff */
[----:B------:R-:W-:-:S14]  /*2d330*/  DSETP.GT.AND P0, PT, R54, R56, P0 ;  /* 0x000000383600722a */ /* 0x000fdc0000704000 */
[----:B------:R-:W-:Y:S01]  /*2d340*/  @!P0 DSETP.GT.AND P1, PT, R56, R26, PT ;  /* 0x0000001a3800822a */ /* 0x000fe20003f24000 */
[----:B------:R-:W-:-:S05]  /*2d350*/  @!P0 IMAD.MOV.U32 R5, RZ, RZ, 0x4 ;  /* 0x00000004ff058424 */ /* 0x000fca00078e00ff */
[----:B------:R-:W-:-:S08]  /*2d360*/  @!P0 SEL R3, R5, 0x5, P1 ;  /* 0x0000000505038807 */ /* 0x000fd00000800000 */
.L_x_979:
[----:B------:R-:W-:Y:S05]  /*2d370*/  BSYNC.RECONVERGENT B0 ;  /* 0x0000000000007941 */ /* 0x000fea0003800200 */
.L_x_978:
[----:B------:R-:W-:Y:S01]  /*2d380*/  ISETP.GT.AND P0, PT, R3, 0x2, PT ;  /* 0x000000020300780c */ /* 0x000fe20003f04270 */
[----:B------:R-:W-:Y:S01]  /*2d390*/  BSSY.RECONVERGENT B0, `(.L_x_980) ;  /* 0x0000031000007945 */ /* 0x000fe20003800200 */
[----:B------:R-:W-:-:S11]  /*2d3a0*/  IMAD R5, R16, 0x8, R1 ;  /* 0x0000000810057824 */ /* 0x000fd600078e0201 */
[----:B------:R-:W-:Y:S05]  /*2d3b0*/  @P0 BRA `(.L_x_981) ;  /* 0x0000000000380947 */ /* 0x000fea0003800000 */
[----:B------:R-:W-:-:S13]  /*2d3c0*/  ISETP.NE.AND P0, PT, R3, 0x1, PT ;  /* 0x000000010300780c */ /* 0x000fda0003f05270 */
[----:B------:R-:W-:Y:S05]  /*2d3d0*/  @!P0 BRA `(.L_x_982) ;  /* 0x0000000000248947 */ /* 0x000fea0003800000 */
[----:B------:R-:W-:Y:S01]  /*2d3e0*/  UMOV UR6, 0x66666666 ;  /* 0x6666666600067882 */ /* 0x000fe20000000000 */
[----:B------:R-:W-:Y:S02]  /*2d3f0*/  UMOV UR7, 0x40736266 ;  /* 0x4073626600077882 */ /* 0x000fe40000000000 */
[----:B------:R-:W-:-:S08]  /*2d400*/  DMUL R6, R48, UR6 ;  /* 0x0000000630067c28 */ /* 0x000fd00008000000 */
[----:B------:R-:W-:-:S14]  /*2d410*/  DSETP.GEU.AND P0, PT, R46, R6, PT ;  /* 0x000000062e00722a */ /* 0x000fdc0003f0e000 */
[----:B------:R0:W-:Y:S04]  /*2d420*/  @!P0 STL.64 [R5+0x2710], R48 ;  /* 0x0027103005008387 */ /* 0x0001e80000100a00 */
[----:B------:R0:W-:Y:S04]  /*2d430*/  @!P0 STL.64 [R5+0x27e0], R46 ;  /* 0x0027e02e05008387 */ /* 0x0001e80000100a00 */
[----:B------:R0:W-:Y:S04]  /*2d440*/  @P0 STL.64 [R5+0x2710], R42 ;  /* 0x0027102a05000387 */ /* 0x0001e80000100a00 */
[----:B------:R0:W-:Y:S01]  /*2d450*/  @P0 STL.64 [R5+0x27e0], R44 ;  /* 0x0027e02c05000387 */ /* 0x0001e20000100a00 */
[----:B------:R-:W-:Y:S05]  /*2d460*/  BRA `(.L_x_983) ;  /* 0x00000000008c7947 */ /* 0x000fea0003800000 */
.L_x_982:
[----:B------:R1:W-:Y:S04]  /*2d470*/  STL.64 [R5+0x2710], R42 ;  /* 0x0027102a05007387 */ /* 0x0003e80000100a00 */
[----:B------:R1:W-:Y:S01]  /*2d480*/  STL.64 [R5+0x27e0], R44 ;  /* 0x0027e02c05007387 */ /* 0x0003e20000100a00 */
[----:B------:R-:W-:Y:S05]  /*2d490*/  BRA `(.L_x_983) ;  /* 0x0000000000807947 */ /* 0x000fea0003800000 */
.L_x_981:
[----:B------:R-:W-:-:S05]  /*2d4a0*/  IMAD.MOV.U32 R10, RZ, RZ, 0x2 ;  /* 0x00000002ff0a7424 */ /* 0x000fca00078e00ff */
[----:B------:R-:W-:-:S05]  /*2d4b0*/  VIADDMNMX.U32 R3, R3, 0xfffffffd, R10, PT ;  /* 0xfffffffd03037846 */ /* 0x000fca000380000a */
[----:B------:R-:W-:-:S04]  /*2d4c0*/  IMAD.SHL.U32 R3, R3, 0x4, RZ ;  /* 0x0000000403037824 */ /* 0x000fc800078e00ff */
[----:B------:R-:W0:Y:S02]  /*2d4d0*/  LDC R10, c[0x2][R3] ;  /* 0x00800000030a7b82 */ /* 0x000e240000000800 */
[----:B0-----:R-:W-:-:S04]  /*2d4e0*/  SHF.R.S32.HI R11, RZ, 0x1f, R10 ;  /* 0x0000001fff0b7819 */ /* 0x001fc8000001140a */
.L_x_1298:
[----:B------:R-:W-:Y:S05]  /*2d4f0*/  BRX R10 -0x2d500                                                 (*"BRANCH_TARGETS .L_x_1299,.L_x_1300,.L_x_1301"*) ;  /* 0xfffffd280ac07949 */ /* 0x000fea000383ffff */
.L_x_1300:
        /* <DEDUP_REMOVED lines=9> */
.L_x_1301:
        /* <DEDUP_REMOVED lines=9> */
.L_x_1299:
[----:B------:R-:W-:Y:S01]  /*2d620*/  UMOV UR6, 0x66666666 ;  /* 0x6666666600067882 */ /* 0x000fe20000000000 */
[----:B------:R-:W-:Y:S02]  /*2d630*/  UMOV UR7, 0x40736266 ;  /* 0x4073626600077882 */ /* 0x000fe40000000000 */
[----:B------:R-:W-:-:S08]  /*2d640*/  DMUL R8, R50, UR6 ;  /* 0x0000000632087c28 */ /* 0x000fd00008000000 */
[----:B------:R-:W-:-:S14]  /*2d650*/  DSETP.GEU.AND P0, PT, R6, R8, PT ;  /* 0x000000080600722a */ /* 0x000fdc0003f0e000 */
[----:B------:R4:W-:Y:S04]  /*2d660*/  @!P0 STL.64 [R5+0x2710], R50 ;  /* 0x0027103205008387 */ /* 0x0009e80000100a00 */
[----:B------:R4:W-:Y:S04]  /*2d670*/  @!P0 STL.64 [R5+0x27e0], R6 ;  /* 0x0027e00605008387 */ /* 0x0009e80000100a00 */
[----:B------:R4:W-:Y:S04]  /*2d680*/  @P0 STL.64 [R5+0x2710], R42 ;  /* 0x0027102a05000387 */ /* 0x0009e80000100a00 */
[----:B------:R4:W-:Y:S02]  /*2d690*/  @P0 STL.64 [R5+0x27e0], R44 ;  /* 0x0027e02c05000387 */ /* 0x0009e40000100a00 */
.L_x_983:
[----:B------:R-:W-:Y:S05]  /*2d6a0*/  BSYNC.RECONVERGENT B0 ;  /* 0x0000000000007941 */ /* 0x000fea0003800200 */
.L_x_980:
[C---:B------:R-:W-:Y:S01]  /*2d6b0*/  ISETP.NE.AND P0, PT, R16.reuse, R2, PT ;  /* 0x000000021000720c */ /* 0x040fe20003f05270 */
[C---:B------:R-:W-:Y:S02]  /*2d6c0*/  VIADD R3, R16.reuse, 0x1 ;  /* 0x0000000110037836 */ /* 0x040fe40000000000 */
[C---:B--2---:R-:W-:Y:S02]  /*2d6d0*/  VIADD R15, R16.reuse, 0xfffffffd ;  /* 0xfffffffd100f7836 */ /* 0x044fe40000000000 */
[C---:B------:R-:W-:Y:S02]  /*2d6e0*/  VIADD R14, R16.reuse, 0xfffffffc ;  /* 0xfffffffc100e7836 */ /* 0x040fe40000000000 */
[----:B------:R-:W-:Y:S02]  /*2d6f0*/  VIADD R13, R16, 0xfffffffb ;  /* 0xfffffffb100d7836 */ /* 0x000fe40000000000 */
[----:B------:R-:W-:-:S04]  /*2d700*/  IMAD.MOV.U32 R16, RZ, RZ, R3 ;  /* 0x000000ffff107224 */ /* 0x000fc800078e0003 */
[----:B------:R-:W-:Y:S05]  /*2d710*/  @P0 BRA `(.L_x_984) ;  /* 0xffffff9400a40947 */ /* 0x000fea000383ffff */
.L_x_862:
[----:B------:R-:W-:Y:S05]  /*2d720*/  BSYNC.RECONVERGENT B1 ;  /* 0x0000000000017941 */ /* 0x000fea0003800200 */
.L_x_861:
[----:B------:R-:W-:-:S05]  /*2d730*/  IMAD R3, R2, 0x8, R1 ;  /* 0x0000000802037824 */ /* 0x000fca00078e0201 */
[----:B------:R2:W5:Y:S04]  /*2d740*/  LDL.64 R16, [R3+0x27e0] ;  /* 0x0027e00003107983 */ /* 0x0005680000100a00 */
[----:B0-----:R2:W5:Y:S01]  /*2d750*/  LDL.64 R14, [R3+0x2710] ;  /* 0x00271000030e7983 */ /* 0x0015620000100a00 */
[----:B------:R-:W-:Y:S01]  /*2d760*/  ISETP.NE.AND P0, PT, R2, RZ, PT ;  /* 0x000000ff0200720c */ /* 0x000fe20003f05270 */
[----:B------:R-:W-:Y:S01]  /*2d770*/  BSSY.RECONVERGENT B0, `(.L_x_985) ;  /* 0x0000037000007945 */ /* 0x000fe20003800200 */
[----:B------:R-:W-:-:S11]  /*2d780*/  VIADD R11, R1, 0x28b0 ;  /* 0x000028b0010b7836 */ /* 0x000fd60000000000 */
[----:B--2---:R-:W-:Y:S05]  /*2d790*/  @!P0 BRA `(.L_x_986) ;  /* 0x0000000000d08947 */ /* 0x004fea0003800000 */
[C---:B------:R-:W-:Y:S01]  /*2d7a0*/  ISETP.GE.U32.AND P0, PT, R2.reuse, 0x10, PT ;  /* 0x000000100200780c */ /* 0x040fe20003f06070 */
[----:B------:R-:W-:Y:S01]  /*2d7b0*/  BSSY.RECONVERGENT B1, `(.L_x_987) ;  /* 0x000000f000017945 */ /* 0x000fe20003800200 */
[----:B----4-:R-:W-:Y:S01]  /*2d7c0*/  LOP3.LUT R7, R2, 0xf, RZ, 0xc0, !PT ;  /* 0x0000000f02077812 */ /* 0x010fe200078ec0ff */
[----:B------:R-:W-:-:S03]  /*2d7d0*/  IMAD.MOV.U32 R6, RZ, RZ, RZ ;  /* 0x000000ffff067224 */ /* 0x000fc600078e00ff */
[----:B------:R-:W-:-:S07]  /*2d7e0*/  ISETP.NE.AND P1, PT, R7, RZ, PT ;  /* 0x000000ff0700720c */ /* 0x000fce0003f25270 */
[----:B------:R-:W-:Y:S06]  /*2d7f0*/  @!P0 BRA `(.L_x_988) ;  /* 0x0000000000288947 */ /* 0x000fec0003800000 */
[----:B------:R-:W-:Y:S01]  /*2d800*/  LOP3.LUT R6, R2, 0x7ffffff0, RZ, 0xc0, !PT ;  /* 0x7ffffff002067812 */ /* 0x000fe200078ec0ff */
[----:B------:R-:W-:-:S07]  /*2d810*/  IMAD.MOV.U32 R3, RZ, RZ, RZ ;  /* 0x000000ffff037224 */ /* 0x000fce00078e00ff */
.L_x_989:
[C---:B01-3--:R-:W-:Y:S02]  /*2d820*/  IMAD R5, R3.reuse, 0x4, R11 ;  /* 0x0000000403057824 */ /* 0x04bfe400078e020b */
[----:B------:R-:W-:-:S03]  /*2d830*/  VIADD R3, R3, 0x10 ;  /* 0x0000001003037836 */ /* 0x000fc60000000000 */
[----:B------:R0:W-:Y:S02]  /*2d840*/  STL.128 [R5], RZ ;  /* 0x000000ff05007387 */ /* 0x0001e40000100c00 */
[----:B------:R-:W-:Y:S02]  /*2d850*/  ISETP.NE.AND P0, PT, R3, R6, PT ;  /* 0x000000060300720c */ /* 0x000fe40003f05270 */
[----:B------:R0:W-:Y:S04]  /*2d860*/  STL.128 [R5+0x10], RZ ;  /* 0x000010ff05007387 */ /* 0x0001e80000100c00 */
[----:B------:R0:W-:Y:S04]  /*2d870*/  STL.128 [R5+0x20], RZ ;  /* 0x000020ff05007387 */ /* 0x0001e80000100c00 */
[----:B------:R0:W-:Y:S03]  /*2d880*/  STL.128 [R5+0x30], RZ ;  /* 0x000030ff05007387 */ /* 0x0001e60000100c00 */
[----:B------:R-:W-:Y:S05]  /*2d890*/  @P0 BRA `(.L_x_989) ;  /* 0xfffffffc00e00947 */ /* 0x000fea000383ffff */
.L_x_988:
[----:B------:R-:W-:Y:S05]  /*2d8a0*/  BSYNC.RECONVERGENT B1 ;  /* 0x0000000000017941 */ /* 0x000fea0003800200 */
.L_x_987:
[----:B------:R-:W-:Y:S05]  /*2d8b0*/  @!P1 BRA `(.L_x_986) ;  /* 0x0000000000889947 */ /* 0x000fea0003800000 */
[----:B------:R-:W-:Y:S01]  /*2d8c0*/  ISETP.GE.U32.AND P0, PT, R7, 0x8, PT ;  /* 0x000000080700780c */ /* 0x000fe20003f06070 */
[----:B------:R-:W-:Y:S01]  /*2d8d0*/  BSSY.RECONVERGENT B1, `(.L_x_990) ;  /* 0x000000e000017945 */ /* 0x000fe20003800200 */
[----:B01-3--:R-:W-:-:S04]  /*2d8e0*/  LOP3.LUT R5, R2, 0x7, RZ, 0xc0, !PT ;  /* 0x0000000702057812 */ /* 0x00bfc800078ec0ff */
        /* <DEDUP_REMOVED lines=12> */
.L_x_991:
[----:B------:R-:W-:Y:S05]  /*2d9b0*/  BSYNC.RECONVERGENT B1 ;  /* 0x0000000000017941 */ /* 0x000fea0003800200 */
.L_x_990:
        /* <DEDUP_REMOVED lines=12> */
.L_x_992:
[C---:B------:R-:W-:Y:S02]  /*2da80*/  IMAD R5, R6.reuse, 0x4, R11 ;  /* 0x0000000406057824 */ /* 0x040fe400078e020b */
[----:B------:R-:W-:Y:S02]  /*2da90*/  VIADD R3, R3, 0x1 ;  /* 0x0000000103037836 */ /* 0x000fe40000000000 */
[----:B------:R-:W-:Y:S01]  /*2daa0*/  VIADD R6, R6, 0x1 ;  /* 0x0000000106067836 */ /* 0x000fe20000000000 */
[----:B------:R0:W-:Y:S02]  /*2dab0*/  STL [R5], RZ ;  /* 0x000000ff05007387 */ /* 0x0001e40000100800 */
[----:B------:R-:W-:-:S13]  /*2dac0*/  ISETP.NE.AND P0, PT, R3, R8, PT ;  /* 0x000000080300720c */ /* 0x000fda0003f05270 */
[----:B0-----:R-:W-:Y:S05]  /*2dad0*/  @P0 BRA `(.L_x_992) ;  /* 0xfffffffc00e80947 */ /* 0x001fea000383ffff */
.L_x_986:
[----:B------:R-:W-:Y:S05]  /*2dae0*/  BSYNC.RECONVERGENT B0 ;  /* 0x0000000000007941 */ /* 0x000fea0003800200 */
.L_x_985:
[----:B------:R-:W-:Y:S01]  /*2daf0*/  UMOV UR6, 0xff800000 ;  /* 0xff80000000067882 */ /* 0x000fe20000000000 */
[----:B------:R-:W-:Y:S01]  /*2db00*/  UMOV UR7, 0x41cdcd64 ;  /* 0x41cdcd6400077882 */ /* 0x000fe20000000000 */
[----:B------:R-:W-:Y:S01]  /*2db10*/  BSSY.RECONVERGENT B3, `(.L_x_993) ;  /* 0x0001044000037945 */ /* 0x000fe20003800200 */
[----:B-----5:R-:W-:Y:S01]  /*2db20*/  DSETP.GEU.AND P0, PT, |R16|, UR6, PT ;  /* 0x0000000610007e2a */ /* 0x020fe2000bf0e200 */
[----:B------:R-:W-:-:S13]  /*2db30*/  CS2R R12, SRZ ;  /* 0x00000000000c7805 */ /* 0x000fda000001ff00 */
[----:B------:R-:W-:Y:S05]  /*2db40*/  @P0 BRA `(.L_x_994) ;  /* 0x0000010400000947 */ /* 0x000fea0003800000 */
[----:B0-2---:R-:W-:Y:S01]  /*2db50*/  IMAD.MOV.U32 R3, RZ, RZ, RZ ;  /* 0x000000ffff037224 */ /* 0x005fe200078e00ff */
[----:B------:R-:W-:Y:S01]  /*2db60*/  BSSY.RECONVERGENT B2, `(.L_x_995) ;  /* 0x0000f71000027945 */ /* 0x000fe20003800200 */
[----:B---3--:R-:W-:Y:S02]  /*2db70*/  IMAD.MOV.U32 R8, RZ, RZ, 0x1 ;  /* 0x00000001ff087424 */ /* 0x008fe400078e00ff */
[----:B----4-:R-:W-:Y:S01]  /*2db80*/  VIADD R7, R1, 0x2950 ;  /* 0x0000295001077836 */ /* 0x010fe20000000000 */
[----:B------:R0:W-:Y:S01]  /*2db90*/  STL.64 [R1+0x2950], R2 ;  /* 0x0029500201007387 */ /* 0x0001e20000100a00 */
[----:B------:R-:W-:Y:S02]  /*2dba0*/  IMAD.MOV.U32 R6, RZ, RZ, RZ ;  /* 0x000000ffff067224 */ /* 0x000fe400078e00ff */
[----:B-1----:R-:W-:Y:S01]  /*2dbb0*/  IMAD.MOV.U32 R5, RZ, RZ, 0x1 ;  /* 0x00000001ff057424 */ /* 0x002fe200078e00ff */
[----:B------:R0:W-:Y:S06]  /*2dbc0*/  STL [R1+0x2958], R8 ;  /* 0x0029580801007387 */ /* 0x0001ec0000100800 */
.L_x_1276:
[----:B-1234-:R-:W-:-:S05]  /*2dbd0*/  IMAD R36, R6, 0x3, RZ ;  /* 0x0000000306247824 */ /* 0x01efca00078e02ff */
[----:B------:R-:W-:-:S05]  /*2dbe0*/  LEA R36, R36, R7, 0x2 ;  /* 0x0000000724247211 */ /* 0x000fca00078e10ff */
[----:B0-----:R-:W2:Y:S04]  /*2dbf0*/  LDL R9, [R36+0x8] ;  /* 0x0000080024097983 */ /* 0x001ea80000100800 */
[----:B0----5:R0:W5:Y:S04]  /*2dc00*/  LDL R3, [R36] ;  /* 0x0000000024037983 */ /* 0x0211680000100800 */
[----:B------:R0:W5:Y:S01]  /*2dc10*/  LDL R8, [R36+0x4] ;  /* 0x0000040024087983 */ /* 0x0001620000100800 */
[----:B------:R-:W-:Y:S01]  /*2dc20*/  BSSY.RECONVERGENT B1, `(.L_x_996) ;  /* 0x0000f62000017945 */ /* 0x000fe20003800200 */
[----:B------:R-:W-:-:S02]  /*2dc30*/  IMAD.MOV.U32 R68, RZ, RZ, 0x0 ;  /* 0x00000000ff447424 */ /* 0x000fc400078e00ff */
[----:B------:R-:W-:Y:S02]  /*2dc40*/  IMAD.MOV.U32 R69, RZ, RZ, 0x7ff00000 ;  /* 0x7ff00000ff457424 */ /* 0x000fe400078e00ff */
[----:B------:R-:W-:Y:S02]  /*2dc50*/  IMAD.MOV.U32 R66, RZ, RZ, 0x0 ;  /* 0x00000000ff427424 */ /* 0x000fe400078e00ff */
[----:B------:R-:W-:Y:S01]  /*2dc60*/  IMAD.MOV.U32 R67, RZ, RZ, -0x40100000 ;  /* 0xbff00000ff437424 */ /* 0x000fe200078e00ff */
[----:B--2---:R-:W-:-:S13]  /*2dc70*/  ISETP.NE.AND P0, PT, R9, RZ, PT ;  /* 0x000000ff0900720c */ /* 0x004fda0003f05270 */
[----:B0-----:R-:W-:Y:S05]  /*2dc80*/  @!P0 BRA `(.L_x_997) ;  /* 0x000000a400588947 */ /* 0x001fea0003800000 */
[----:B------:R-:W-:-:S13]  /*2dc90*/  ISETP.NE.AND P0, PT, R9, 0x1, PT ;  /* 0x000000010900780c */ /* 0x000fda0003f05270 */
[----:B------:R-:W-:Y:S05]  /*2dca0*/  @P0 BRA `(.L_x_998) ;  /* 0x000000f400600947 */ /* 0x000fea0003800000 */
[----:B-----5:R-:W-:-:S06]  /*2dcb0*/  IMAD R22, R3, 0x8, R32 ;  /* 0x0000000803167824 */ /* 0x020fcc00078e0220 */
[----:B------:R-:W5:Y:S01]  /*2dcc0*/  LDL.64 R22, [R22] ;  /* 0x0000000016167983 */ /* 0x000f620000100a00 */
[----:B------:R-:W-:Y:S01]  /*2dcd0*/  VIADD R44, R3, 0xfffffffb ;  /* 0xfffffffb032c7836 */ /* 0x000fe20000000000 */
[----:B------:R-:W-:Y:S01]  /*2dce0*/  BSSY.RECONVERGENT B0, `(.L_x_999) ;  /* 0x000002c000007945 */ /* 0x000fe20003800200 */
[----:B------:R-:W-:Y:S02]  /*2dcf0*/  IMAD.MOV.U32 R10, RZ, RZ, RZ ;  /* 0x000000ffff0a7224 */ /* 0x000fe400078e00ff */
[----:B------:R-:W-:-:S07]  /*2dd00*/  IMAD.MOV.U32 R24, RZ, RZ, R44 ;  /* 0x000000ffff187224 */ /* 0x000fce00078e002c */
.L_x_1001:
[----:B------:R-:W-:-:S05]  /*2dd10*/  IMAD R43, R3, 0x8, R1 ;  /* 0x00000008032b7824 */ /* 0x000fca00078e0201 */
[----:B------:R-:W2:Y:S01]  /*2dd20*/  LDL.64 R18, [R43+0x2708] ;  /* 0x002708002b127983 */ /* 0x000ea20000100a00 */
[----:B------:R-:W-:Y:S02]  /*2dd30*/  IMAD.MOV.U32 R20, RZ, RZ, -0x771c970f ;  /* 0x88e368f1ff147424 */ /* 0x000fe400078e00ff */
[----:B------:R-:W-:Y:S02]  /*2dd40*/  IMAD.MOV.U32 R21, RZ, RZ, 0x3ee4f8b5 ;  /* 0x3ee4f8b5ff157424 */ /* 0x000fe400078e00ff */
[----:B-----5:R-:W-:Y:S02]  /*2dd50*/  IMAD.MOV.U32 R25, RZ, RZ, R22 ;  /* 0x000000ffff197224 */ /* 0x020fe400078e0016 */
[----:B------:R-:W-:Y:S02]  /*2dd60*/  VIADD R30, R3, 0xfffffffc ;  /* 0xfffffffc031e7836 */ /* 0x000fe40000000000 */
[----:B------:R-:W-:Y:S02]  /*2dd70*/  IMAD.MOV.U32 R42, RZ, RZ, R24 ;  /* 0x000000ffff2a7224 */ /* 0x000fe400078e0018 */
[----:B------:R-:W-:Y:S01]  /*2dd80*/  IMAD.MOV.U32 R45, RZ, RZ, R10 ;  /* 0x000000ffff2d7224 */ /* 0x000fe200078e000a */
[----:B--2---:R-:W-:-:S02]  /*2dd90*/  DSETP.MAX.AND P1, P2, |R18|, |R22|, PT ;  /* 0x400000161200722a */ /* 0x004fc40003a2f200 */
[----:B------:R-:W-:Y:S01]  /*2dda0*/  DADD R8, -R18, R22 ;  /* 0x0000000012087229 */ /* 0x000fe20000000116 */
[----:B------:R-:W-:-:S05]  /*2ddb0*/  IMAD.MOV.U32 R22, RZ, RZ, R19 ;  /* 0x000000ffff167224 */ /* 0x000fca00078e0013 */
[----:B------:R-:W-:Y:S02]  /*2ddc0*/  FSEL R27, |R22|, |R23|, P1 ;  /* 0x40000017161b7208 */ /* 0x000fe40000800200 */
[----:B------:R-:W-:Y:S01]  /*2ddd0*/  DSETP.GEU.AND P0, PT, |R8|, R20, PT ;  /* 0x000000140800722a */ /* 0x000fe20003f0e200 */
[----:B------:R-:W-:Y:S02]  /*2dde0*/  IMAD.MOV.U32 R22, RZ, RZ, -0x800000 ;  /* 0xff800000ff167424 */ /* 0x000fe400078e00ff */
[----:B------:R-:W-:Y:S01]  /*2ddf0*/  IMAD.MOV.U32 R8, RZ, RZ, R18 ;  /* 0x000000ffff087224 */ /* 0x000fe200078e0012 */
[----:B------:R-:W-:Y:S01]  /*2de00*/  @P2 LOP3.LUT R27, R23, 0x80000, RZ, 0xfc, !PT ;  /* 0x00080000171b2812 */ /* 0x000fe200078efcff */
[----:B------:R-:W-:-:S03]  /*2de10*/  IMAD.MOV.U32 R23, RZ, RZ, 0x41cdcd64 ;  /* 0x41cdcd64ff177424 */ /* 0x000fc600078e00ff */
[----:B------:R-:W-:Y:S01]  /*2de20*/  SEL R8, R8, R25, P1 ;  /* 0x0000001908087207 */ /* 0x000fe20000800000 */
[----:B------:R-:W-:-:S06]  /*2de30*/  IMAD.MOV.U32 R9, RZ, RZ, R27 ;  /* 0x000000ffff097224 */ /* 0x000fcc00078e001b */
[----:B------:R-:W-:Y:S01]  /*2de40*/  DSETP.GT.OR P0, PT, R8, R22, P0 ;  /* 0x000000160800722a */ /* 0x000fe20000704400 */
[----:B------:R-:W-:Y:S02]  /*2de50*/  VIADD R9, R3, 0xffffffff ;  /* 0xffffffff03097836 */ /* 0x000fe40000000000 */
[----:B------:R-:W-:Y:S02]  /*2de60*/  IMAD.MOV.U32 R8, RZ, RZ, R3 ;  /* 0x000000ffff087224 */ /* 0x000fe400078e0003 */
[----:B------:R-:W-:-:S09]  /*2de70*/  IMAD.MOV.U32 R3, RZ, RZ, R9 ;  /* 0x000000ffff037224 */ /* 0x000fd200078e0009 */
[----:B------:R-:W-:Y:S05]  /*2de80*/  @P0 BRA `(.L_x_1000) ;  /* 0x0000000000440947 */ /* 0x000fea0003800000 */
[----:B------:R-:W2:Y:S04]  /*2de90*/  LDL.64 R26, [R43+0x27e0] ;  /* 0x0027e0002b1a7983 */ /* 0x000ea80000100a00 */
[----:B------:R-:W3:Y:S01]  /*2dea0*/  LDL.64 R28, [R43+0x27d8] ;  /* 0x0027d8002b1c7983 */ /* 0x000ee20000100a00 */
[----:B------:R-:W-:Y:S02]  /*2deb0*/  VIADD R10, R10, 0x1 ;  /* 0x000000010a0a7836 */ /* 0x000fe40000000000 */
[----:B--2---:R-:W-:Y:S01]  /*2dec0*/  IMAD.MOV.U32 R9, RZ, RZ, R27 ;  /* 0x000000ffff097224 */ /* 0x004fe200078e001b */
[C-C-:B---3--:R-:W-:Y:S01]  /*2ded0*/  DSETP.MAX.AND P0, P1, |R26|.reuse, |R28|.reuse, PT ;  /* 0x4000001c1a00722a */ /* 0x148fe2000390f200 */
[----:B------:R-:W-:Y:S01]  /*2dee0*/  IMAD.MOV.U32 R38, RZ, RZ, R29 ;  /* 0x000000ffff267224 */ /* 0x000fe200078e001d */
[----:B------:R-:W-:-:S04]  /*2def0*/  DADD R24, R26, -R28 ;  /* 0x000000001a187229 */ /* 0x000fc8000000081c */
[----:B------:R-:W-:Y:S02]  /*2df00*/  FSEL R9, |R9|, |R38|, P0 ;  /* 0x4000002609097208 */ /* 0x000fe40000000200 */
[----:B------:R-:W-:Y:S02]  /*2df10*/  SEL R26, R26, R28, P0 ;  /* 0x0000001c1a1a7207 */ /* 0x000fe40000000000 */
[----:B------:R-:W-:Y:S01]  /*2df20*/  DSETP.GEU.AND P0, PT, |R24|, R20, PT ;  /* 0x000000141800722a */ /* 0x000fe20003f0e200 */
[----:B------:R-:W-:-:S03]  /*2df30*/  VIADD R24, R8, 0xfffffffa ;  /* 0xfffffffa08187836 */ /* 0x000fc60000000000 */
[----:B------:R-:W-:-:S05]  /*2df40*/  @P1 LOP3.LUT R9, R38, 0x80000, RZ, 0xfc, !PT ;  /* 0x0008000026091812 */ /* 0x000fca00078efcff */
[----:B------:R-:W-:-:S06]  /*2df50*/  IMAD.MOV.U32 R27, RZ, RZ, R9 ;  /* 0x000000ffff1b7224 */ /* 0x000fcc00078e0009 */
[----:B------:R-:W-:Y:S01]  /*2df60*/  DSETP.LEU.AND P1, PT, R26, R22, PT ;  /* 0x000000161a00722a */ /* 0x000fe20003f2b000 */
[----:B------:R-:W-:Y:S02]  /*2df70*/  IMAD.MOV.U32 R22, RZ, RZ, R18 ;  /* 0x000000ffff167224 */ /* 0x000fe400078e0012 */
[----:B------:R-:W-:-:S11]  /*2df80*/  IMAD.MOV.U32 R23, RZ, RZ, R19 ;  /* 0x000000ffff177224 */ /* 0x000fd600078e0013 */
[----:B------:R-:W-:Y:S05]  /*2df90*/  @!P0 BRA P1, `(.L_x_1001) ;  /* 0xfffffffc005c8947 */ /* 0x000fea000083ffff */
.L_x_1000:
[----:B------:R-:W-:Y:S05]  /*2dfa0*/  BSYNC.RECONVERGENT B0 ;  /* 0x0000000000007941 */ /* 0x000fea0003800200 */
.L_x_999:
[----:B------:R-:W-:-:S13]  /*2dfb0*/  ISETP.NE.AND P0, PT, R8, RZ, PT ;  /* 0x000000ff0800720c */ /* 0x000fda0003f05270 */
[----:B------:R-:W-:Y:S05]  /*2dfc0*/  @!P0 BRA `(.L_x_1002) ;  /* 0x000000f0009c8947 */ /* 0x000fea0003800000 */
[----:B------:R0:W5:Y:S01]  /*2dfd0*/  LDL.64 R52, [R43+0x2710] ;  /* 0x002710002b347983 */ /* 0x0001620000100a00 */
[----:B------:R-:W-:Y:S01]  /*2dfe0*/  ISETP.GE.AND P0, PT, R8, 0x5, PT ;  /* 0x000000050800780c */ /* 0x000fe20003f06270 */
[----:B------:R-:W-:Y:S01]  /*2dff0*/  BSSY.RECONVERGENT B4, `(.L_x_1003) ;  /* 0x000011f000047945 */ /* 0x000fe20003800200 */
[----:B------:R-:W-:Y:S01]  /*2e000*/  IADD3 R41, PT, PT, R1, R8, RZ ;  /* 0x0000000801297210 */ /* 0x000fe20007ffe0ff */
[----:B------:R-:W-:Y:S02]  /*2e010*/  IMAD.MOV.U32 R50, RZ, RZ, 0x0 ;  /* 0x00000000ff327424 */ /* 0x000fe400078e00ff */
[----:B------:R-:W-:-:S08]  /*2e020*/  IMAD.MOV.U32 R51, RZ, RZ, -0x40100000 ;  /* 0xbff00000ff337424 */ /* 0x000fd000078e00ff */
[----:B0-----:R-:W-:Y:S05]  /*2e030*/  @!P0 BRA `(.L_x_1004) ;  /* 0x0000001000688947 */ /* 0x001fea0003800000 */
[----:B------:R-:W-:Y:S01]  /*2e040*/  ISETP.NE.AND P0, PT, R44, R45, PT ;  /* 0x0000002d2c00720c */ /* 0x000fe20003f05270 */
        /* <DEDUP_REMOVED lines=13> */
.L_x_1015:
        /* <DEDUP_REMOVED lines=25> */
.L_x_1008:
[----:B------:R-:W-:Y:S05]  /*2e2b0*/  BSYNC.RECONVERGENT B6 ;  /* 0x0000000000067941 */ /* 0x000fea0003800200 */
.L_x_1007:
[----:B------:R-:W2:Y:S01]  /*2e2c0*/  LDL.U8 R28, [R41+0x2914] ;  /* 0x00291400291c7983 */ /* 0x000ea20000100000 */
[----:B------:R-:W-:Y:S01]  /*2e2d0*/  IMAD.IADD R46, R1, 0x1, R10 ;  /* 0x00000001012e7824 */ /* 0x000fe200078e020a */
[----:B------:R-:W0:Y:S04]  /*2e2e0*/  LDCU.64 UR6, c[0x0][0x3a0] ;  /* 0x00007400ff0677ac */ /* 0x000e280008000a00 */
[----:B------:R-:W3:Y:S01]  /*2e2f0*/  LDL.S8 R19, [R46+0x2915] ;  /* 0x002915002e137983 */ /* 0x000ee20000100200 */
[----:B------:R-:W-:-:S04]  /*2e300*/  IMAD R22, R33, R10, R3 ;  /* 0x0000000a21167224 */ /* 0x000fc800078e0203 */
[----:B------:R-:W-:-:S05]  /*2e310*/  IMAD R29, R22, 0x8, R1 ;  /* 0x00000008161d7824 */ /* 0x000fca00078e0201 */
[----:B------:R-:W4:Y:S04]  /*2e320*/  LDL.64 R24, [R29] ;  /* 0x000000001d187983 */ /* 0x000f280000100a00 */
[----:B------:R-:W4:Y:S01]  /*2e330*/  LDL.64 R22, [R29+0x1388] ;  /* 0x001388001d167983 */ /* 0x000f220000100a00 */
[----:B--2---:R-:W-:-:S04]  /*2e340*/  PRMT R20, R28, 0x8880, RZ ;  /* 0x000088801c147816 */ /* 0x004fc800000000ff */
[----:B------:R-:W-:-:S03]  /*2e350*/  SHF.R.S32.HI R21, RZ, 0x1f, R20 ;  /* 0x0000001fff157819 */ /* 0x000fc60000011414 */
[----:B---3--:R-:W-:-:S03]  /*2e360*/  IMAD.WIDE R20, R19, 0x5, R20 ;  /* 0x0000000513147825 */ /* 0x008fc600078e0214 */
[----:B0-----:R-:W-:-:S04]  /*2e370*/  LEA R18, P0, R20, UR6, 0x3 ;  /* 0x0000000614127c11 */ /* 0x001fc8000f8018ff */
[----:B------:R-:W-:-:S05]  /*2e380*/  LEA.HI.X R19, R20, UR7, R21, 0x3, P0 ;  /* 0x0000000714137c11 */ /* 0x000fca00080f1c15 */
[----:B------:R-:W2:Y:S04]  /*2e390*/  LDG.E.64 R20, desc[UR4][R18.64+0xb248] ;  /* 0x00b2480412147981 */ /* 0x000ea8000c1e1b00 */
[----:B------:R-:W3:Y:S01]  /*2e3a0*/  LDG.E.64 R18, desc[UR4][R18.64+0xb180] ;  /* 0x00b1800412127981 */ /* 0x000ee2000c1e1b00 */
[----:B------:R-:W-:Y:S01]  /*2e3b0*/  DSETP.GE.AND P1, PT, R26, RZ, PT ;  /* 0x000000ff1a00722a */ /* 0x000fe20003f26000 */
[----:B------:R-:W-:Y:S01]  /*2e3c0*/  UMOV UR6, 0xff800000 ;  /* 0xff80000000067882 */ /* 0x000fe20000000000 */
[----:B------:R-:W-:Y:S01]  /*2e3d0*/  UMOV UR7, 0x41cdcd64 ;  /* 0x41cdcd6400077882 */ /* 0x000fe20000000000 */
[----:B------:R-:W-:Y:S11]  /*2e3e0*/  BSSY.RECONVERGENT B6, `(.L_x_1009) ;  /* 0x0000025000067945 */ /* 0x000ff60003800200 */
[----:B------:R-:W-:-:S04]  /*2e3f0*/  @P1 PRMT R47, R28, 0x7610, R47 ;  /* 0x000076101c2f1816 */ /* 0x000fc8000000002f */
[----:B------:R-:W-:Y:S01]  /*2e400*/  @!P1 PRMT R47, R28, 0x7610, R47 ;  /* 0x000076101c2f9816 */ /* 0x000fe2000000002f */
[----:B--2---:R-:W-:-:S08]  /*2e410*/  @P1 DADD R20, R58, R20 ;  /* 0x000000003a141229 */ /* 0x004fd00000000014 */
[----:B----4-:R-:W-:Y:S02]  /*2e420*/  DADD R24, R24, R20 ;  /* 0x0000000018187229 */ /* 0x010fe40000000014 */
[----:B---3--:R-:W-:-:S06]  /*2e430*/  @P1 DADD R18, R54, R18 ;  /* 0x0000000036121229 */ /* 0x008fcc0000000012 */
[----:B------:R-:W-:Y:S02]  /*2e440*/  DSETP.GT.AND P0, PT, R24, RZ, PT ;  /* 0x000000ff1800722a */ /* 0x000fe40003f04000 */
[----:B------:R-:W-:-:S04]  /*2e450*/  DADD R22, R22, R18 ;  /* 0x0000000016167229 */ /* 0x000fc80000000012 */
        /* <DEDUP_REMOVED lines=29> */
.L_x_1010:
[----:B------:R-:W-:Y:S05]  /*2e630*/  BSYNC.RECONVERGENT B6 ;  /* 0x0000000000067941 */ /* 0x000fea0003800200 */
.L_x_1009:
        /* <DEDUP_REMOVED lines=19> */
[----:B------:R-:W-:-:S06]  /*2e770*/  IMAD.MOV.U32 R25, RZ, RZ, R61 ;  /* 0x000000ffff197224 */ /* 0x000fcc00078e003d */
[----:B------:R-:W-:Y:S01]  /*2e780*/  DSETP.GT.AND P0, PT, R24, -2500, PT ;  /* 0xc0a388001800742a */ /* 0x000fe20003f04000 */
[----:B------:R-:W-:-:S05]  /*2e790*/  FFMA R24, RZ, R21, R27 ;  /* 0x00000015ff187223 */ /* 0x000fca000000001b */
[----:B------:R-:W-:Y:S01]  /*2e7a0*/  DSETP.LT.AND P0, PT, R56, R22, P0 ;  /* 0x000000163800722a */ /* 0x000fe20000701000 */
[----:B------:R-:W-:-:S05]  /*2e7b0*/  FSETP.GT.AND P1, PT, |R24|, 1.469367938527859385e-39, PT ;  /* 0x001000001800780b */ /* 0x000fca0003f24200 */
[----:B------:R-:W-:Y:S01]  /*2e7c0*/  FSEL R48, R60, R50, P0 ;  /* 0x000000323c307208 */ /* 0x000fe20000000000 */
[----:B------:R-:W-:Y:S01]  /*2e7d0*/  VIADD R50, R10, 0x1 ;  /* 0x000000010a327836 */ /* 0x000fe20000000000 */
[----:B------:R-:W-:Y:S02]  /*2e7e0*/  FSEL R56, R22, R56, P0 ;  /* 0x0000003816387208 */ /* 0x000fe40000000000 */
[----:B------:R-:W-:Y:S02]  /*2e7f0*/  FSEL R57, R23, R57, P0 ;  /* 0x0000003917397208 */ /* 0x000fe40000000000 */
[----:B------:R-:W-:Y:S02]  /*2e800*/  FSEL R49, R61, R51, P0 ;  /* 0x000000333d317208 */ /* 0x000fe40000000000 */
[----:B------:R-:W-:Y:S05]  /*2e810*/  @P1 BRA P2, `(.L_x_1012) ;  /* 0x00000000000c1947 */ /* 0x000fea0001000000 */
[----:B------:R-:W-:Y:S01]  /*2e820*/  IMAD.MOV.U32 R22, RZ, RZ, R20 ;  /* 0x000000ffff167224 */ /* 0x000fe200078e0014 */
[----:B------:R-:W-:-:S07]  /*2e830*/  MOV R37, 0x2e850 ;  /* 0x0002e85000257802 */ /* 0x000fce0000000f00 */
[----:B-----5:R-:W-:Y:S05]  /*2e840*/  CALL.REL.NOINC `($__internal_0_$__cuda_sm20_div_rn_f64_full) ;  /* 0x000000f400f87944 */ /* 0x020fea0003c00000 */
.L_x_1012:
[----:B------:R-:W-:Y:S05]  /*2e850*/  BSYNC.RECONVERGENT B6 ;  /* 0x0000000000067941 */ /* 0x000fea0003800200 */
.L_x_1011:
[----:B------:R-:W2:Y:S01]  /*2e860*/  LDL.S8 R19, [R46+0x2916] ;  /* 0x002916002e137983 */ /* 0x000ea20000100200 */
[----:B------:R-:W-:Y:S01]  /*2e870*/  LOP3.LUT R47, R47, 0xffff, RZ, 0xc0, !PT ;  /* 0x0000ffff2f2f7812 */ /* 0x000fe200078ec0ff */
[----:B------:R-:W0:Y:S01]  /*2e880*/  LDCU.64 UR6, c[0x0][0x3a0] ;  /* 0x00007400ff0677ac */ /* 0x000e220008000a00 */
[----:B------:R-:W-:Y:S02]  /*2e890*/  IMAD R50, R33, R50, R3 ;  /* 0x0000003221327224 */ /* 0x000fe400078e0203 */
[----:B------:R-:W-:Y:S02]  /*2e8a0*/  PRMT R47, R47, 0x8880, RZ ;  /* 0x000088802f2f7816 */ /* 0x000fe400000000ff */
[----:B------:R-:W-:-:S03]  /*2e8b0*/  IMAD R50, R50, 0x8, R1 ;  /* 0x0000000832327824 */ /* 0x000fc600078e0201 */
[----:B------:R-:W-:Y:S02]  /*2e8c0*/  IMAD.MOV.U32 R20, RZ, RZ, R47 ;  /* 0x000000ffff147224 */ /* 0x000fe400078e002f */
[----:B------:R-:W3:Y:S03]  /*2e8d0*/  LDL.64 R24, [R50] ;  /* 0x0000000032187983 */ /* 0x000ee60000100a00 */
[--C-:B------:R-:W-:Y:S01]  /*2e8e0*/  SHF.R.S32.HI R21, RZ, 0x1f, R20.reuse ;  /* 0x0000001fff157819 */ /* 0x100fe20000011414 */
[----:B------:R-:W4:Y:S02]  /*2e8f0*/  LDL.64 R22, [R50+0x1388] ;  /* 0x0013880032167983 */ /* 0x000f240000100a00 */
[----:B--2---:R-:W-:-:S03]  /*2e900*/  IMAD.WIDE R20, R19, 0x5, R20 ;  /* 0x0000000513147825 */ /* 0x004fc600078e0214 */
[----:B0-----:R-:W-:-:S04]  /*2e910*/  LEA R18, P0, R20, UR6, 0x3 ;  /* 0x0000000614127c11 */ /* 0x001fc8000f8018ff */
[----:B------:R-:W-:-:S05]  /*2e920*/  LEA.HI.X R19, R20, UR7, R21, 0x3, P0 ;  /* 0x0000000714137c11 */ /* 0x000fca00080f1c15 */
[----:B------:R-:W2:Y:S04]  /*2e930*/  LDG.E.64 R20, desc[UR4][R18.64+0xb248] ;  /* 0x00b2480412147981 */ /* 0x000ea8000c1e1b00 */
[----:B------:R-:W4:Y:S01]  /*2e940*/  LDG.E.64 R18, desc[UR4][R18.64+0xb180] ;  /* 0x00b1800412127981 */ /* 0x000f22000c1e1b00 */
[----:B------:R-:W-:Y:S01]  /*2e950*/  DSETP.GE.AND P1, PT, R26, RZ, PT ;  /* 0x000000ff1a00722a */ /* 0x000fe20003f26000 */
[----:B------:R-:W-:Y:S01]  /*2e960*/  UMOV UR6, 0xff800000 ;  /* 0xff80000000067882 */ /* 0x000fe20000000000 */
[----:B------:R-:W-:Y:S01]  /*2e970*/  UMOV UR7, 0x41cdcd64 ;  /* 0x41cdcd6400077882 */ /* 0x000fe20000000000 */
[----:B------:R-:W-:Y:S11]  /*2e980*/  BSSY.RECONVERGENT B6, `(.L_x_1013) ;  /* 0x0000021000067945 */ /* 0x000ff60003800200 */
[----:B--2---:R-:W-:-:S08]  /*2e990*/  @P1 DADD R20, R58, R20 ;  /* 0x000000003a141229 */ /* 0x004fd00000000014 */
[----:B---3--:R-:W-:Y:S02]  /*2e9a0*/  DADD R24, R24, R20 ;  /* 0x0000000018187229 */ /* 0x008fe40000000014 */
[----:B----4-:R-:W-:-:S06]  /*2e9b0*/  @P1 DADD R18, R54, R18 ;  /* 0x0000000036121229 */ /* 0x010fcc0000000012 */
        /* <DEDUP_REMOVED lines=29> */
.L_x_1014:
[----:B------:R-:W-:Y:S05]  /*2eb90*/  BSYNC.RECONVERGENT B6 ;  /* 0x0000000000067941 */ /* 0x000fea0003800200 */
.L_x_1013:
[----:B------:R-:W-:Y:S01]  /*2eba0*/  VIADD R10, R10, 0x2 ;  /* 0x000000020a0a7836 */ /* 0x000fe20000000000 */
[----:B------:R-:W-:Y:S01]  /*2ebb0*/  MOV R18, R46 ;  /* 0x0000002e00127202 */ /* 0x000fe20000000f00 */
[----:B------:R-:W-:-:S03]  /*2ebc0*/  IMAD.MOV.U32 R19, RZ, RZ, R47 ;  /* 0x000000ffff137224 */ /* 0x000fc600078e002f */
[----:B------:R-:W-:-:S03]  /*2ebd0*/  ISETP.NE.AND P1, PT, R10, R9, PT ;  /* 0x000000090a00720c */ /* 0x000fc60003f25270 */
[----:B------:R-:W-:-:S06]  /*2ebe0*/  DSETP.GT.AND P0, PT, R18, -2500, PT ;  /* 0xc0a388001200742a */ /* 0x000fcc0003f04000 */
[----:B------:R-:W-:-:S06]  /*2ebf0*/  DSETP.LT.AND P0, PT, R56, R26, P0 ;  /* 0x0000001a3800722a */ /* 0x000fcc0000701000 */
[----:B------:R-:W-:Y:S02]  /*2ec00*/  FSEL R56, R26, R56, P0 ;  /* 0x000000381a387208 */ /* 0x000fe40000000000 */
[----:B------:R-:W-:Y:S02]  /*2ec10*/  FSEL R57, R27, R57, P0 ;  /* 0x000000391b397208 */ /* 0x000fe40000000000 */
[----:B------:R-:W-:Y:S02]  /*2ec20*/  FSEL R50, R46, R48, P0 ;  /* 0x000000302e327208 */ /* 0x000fe40000000000 */
[----:B------:R-:W-:Y:S01]  /*2ec30*/  FSEL R51, R47, R49, P0 ;  /* 0x000000312f337208 */ /* 0x000fe20000000000 */
[----:B------:R-:W-:Y:S06]  /*2ec40*/  @P1 BRA `(.L_x_1015) ;  /* 0xfffffff400341947 */ /* 0x000fec000383ffff */
.L_x_1006:
[----:B------:R-:W-:Y:S05]  /*2ec50*/  BSYNC.RECONVERGENT B5 ;  /* 0x0000000000057941 */ /* 0x000fea0003800200 */
.L_x_1005:
        /* <DEDUP_REMOVED lines=28> */
.L_x_1017:
[----:B------:R-:W-:Y:S05]  /*2ee20*/  BSYNC.RECONVERGENT B5 ;  /* 0x0000000000057941 */ /* 0x000fea0003800200 */
.L_x_1016:
[----:B------:R-:W-:Y:S01]  /*2ee30*/  IMAD.IADD R21, R1, 0x1, R9 ;  /* 0x0000000101157824 */ /* 0x000fe200078e0209 */
[----:B------:R-:W2:Y:S01]  /*2ee40*/  LDL.S8 R18, [R41+0x2914] ;  /* 0x0029140029127983 */ /* 0x000ea20000100200 */
[----:B------:R-:W0:Y:S04]  /*2ee50*/  LDCU.64 UR6, c[0x0][0x3a0] ;  /* 0x00007400ff0677ac */ /* 0x000e280008000a00 */
[----:B------:R-:W3:Y:S01]  /*2ee60*/  LDL.S8 R21, [R21+0x2915] ;  /* 0x0029150015157983 */ /* 0x000ee20000100200 */
[----:B------:R-:W-:-:S04]  /*2ee70*/  IMAD R10, R33, R9, R3 ;  /* 0x00000009210a7224 */ /* 0x000fc800078e0203 */
[----:B------:R-:W-:-:S05]  /*2ee80*/  IMAD R10, R10, 0x8, R1 ;  /* 0x000000080a0a7824 */ /* 0x000fca00078e0201 */
[----:B------:R-:W4:Y:S01]  /*2ee90*/  LDL.64 R28, [R10] ;  /* 0x000000000a1c7983 */ /* 0x000f220000100a00 */
[----:B--2---:R-:W-:-:S03]  /*2eea0*/  SHF.R.S32.HI R19, RZ, 0x1f, R18 ;  /* 0x0000001fff137819 */ /* 0x004fc60000011412 */
[----:B---3--:R-:W-:-:S03]  /*2eeb0*/  IMAD.WIDE R18, R21, 0x5, R18 ;  /* 0x0000000515127825 */ /* 0x008fc600078e0212 */
[----:B0-----:R-:W-:-:S04]  /*2eec0*/  LEA R24, P0, R18, UR6, 0x3 ;  /* 0x0000000612187c11 */ /* 0x001fc8000f8018ff */
[----:B------:R-:W-:Y:S02]  /*2eed0*/  LEA.HI.X R25, R18, UR7, R19, 0x3, P0 ;  /* 0x0000000712197c11 */ /* 0x000fe400080f1c13 */
[----:B------:R-:W2:Y:S04]  /*2eee0*/  LDL.64 R18, [R10+0x1388] ;  /* 0x001388000a127983 */ /* 0x000ea80000100a00 */
        /* <DEDUP_REMOVED lines=8> */
[----:B------:R-:W-:Y:S02]  /*2ef70*/  DADD R22, R28, R22 ;  /* 0x000000001c167229 */ /* 0x000fe40000000016 */
[----:B--2---:R-:W-:-:S06]  /*2ef80*/  DADD R18, R18, R20 ;  /* 0x0000000012127229 */ /* 0x004fcc0000000014 */
        /* <DEDUP_REMOVED lines=28> */
.L_x_1019:
[----:B------:R-:W-:Y:S05]  /*2f150*/  BSYNC.RECONVERGENT B5 ;  /* 0x0000000000057941 */ /* 0x000fea0003800200 */
.L_x_1018:
[----:B------:R-:W-:Y:S01]  /*2f160*/  IMAD.MOV.U32 R18, RZ, RZ, R46 ;  /* 0x000000ffff127224 */ /* 0x000fe200078e002e */
[----:B------:R-:W-:Y:S01]  /*2f170*/  DSETP.GEU.AND P1, PT, R56, R26, PT ;  /* 0x0000001a3800722a */ /* 0x000fe20003f2e000 */
[----:B------:R-:W-:-:S06]  /*2f180*/  IMAD.MOV.U32 R19, RZ, RZ, R47 ;  /* 0x000000ffff137224 */ /* 0x000fcc00078e002f */
[----:B------:R-:W-:-:S06]  /*2f190*/  DSETP.GT.AND P0, PT, R18, -2500, PT ;  /* 0xc0a388001200742a */ /* 0x000fcc0003f04000 */
[-C--:B------:R-:W-:Y:S02]  /*2f1a0*/  FSEL R9, R46, R50.reuse, P0 ;  /* 0x000000322e097208 */ /* 0x080fe40000000000 */
[-C--:B------:R-:W-:Y:S02]  /*2f1b0*/  FSEL R47, R47, R51.reuse, P0 ;  /* 0x000000332f2f7208 */ /* 0x080fe40000000000 */
[----:B------:R-:W-:Y:S02]  /*2f1c0*/  FSEL R50, R9, R50, !P1 ;  /* 0x0000003209327208 */ /* 0x000fe40004800000 */
[----:B------:R-:W-:-:S07]  /*2f1d0*/  FSEL R51, R47, R51, !P1 ;  /* 0x000000332f337208 */ /* 0x000fce0004800000 */
.L_x_1004:
[----:B------:R-:W-:Y:S05]  /*2f1e0*/  BSYNC.RECONVERGENT B4 ;  /* 0x0000000000047941 */ /* 0x000fea0003800200 */
.L_x_1003:
[C-C-:B-----5:R-:W-:Y:S01]  /*2f1f0*/  DSETP.MAX.AND P1, P2, |R52|.reuse, |R50|.reuse, PT ;  /* 0x400000323400722a */ /* 0x160fe20003a2f200 */
[----:B------:R-:W-:Y:S01]  /*2f200*/  IMAD.MOV.U32 R9, RZ, RZ, R53 ;  /* 0x000000ffff097224 */ /* 0x000fe200078e0035 */
[----:B------:R-:W-:Y:S01]  /*2f210*/  DADD R20, R52, -R50 ;  /* 0x0000000034147229 */ /* 0x000fe20000000832 */
[----:B------:R-:W-:Y:S01]  /*2f220*/  IMAD.MOV.U32 R18, RZ, RZ, R50 ;  /* 0x000000ffff127224 */ /* 0x000fe200078e0032 */
[----:B------:R-:W-:Y:S01]  /*2f230*/  UMOV UR6, 0x88e368f1 ;  /* 0x88e368f100067882 */ /* 0x000fe20000000000 */
[----:B------:R-:W-:Y:S01]  /*2f240*/  UMOV UR7, 0x3ee4f8b5 ;  /* 0x3ee4f8b500077882 */ /* 0x000fe20000000000 */
[----:B------:R-:W-:Y:S01]  /*2f250*/  FSEL R19, |R9|, |R51|, P1 ;  /* 0x4000003309137208 */ /* 0x000fe20000800200 */
[----:B------:R-:W-:Y:S01]  /*2f260*/  IMAD.MOV.U32 R9, RZ, RZ, R52 ;  /* 0x000000ffff097224 */ /* 0x000fe200078e0034 */
[----:B------:R-:W-:Y:S04]  /*2f270*/  BSSY.RECONVERGENT B4, `(.L_x_1020) ;  /* 0x00008f6000047945 */ /* 0x000fe80003800200 */
[----:B------:R-:W-:Y:S01]  /*2f280*/  BSSY.RELIABLE B8, `(.L_x_1021) ;  /* 0x000022b000087945 */ /* 0x000fe20003800100 */
[----:B------:R-:W-:Y:S01]  /*2f290*/  DSETP.GEU.AND P0, PT, |R20|, UR6, PT ;  /* 0x0000000614007e2a */ /* 0x000fe2000bf0e200 */
[----:B------:R-:W-:Y:S01]  /*2f2a0*/  UMOV UR6, 0xff800000 ;  /* 0xff80000000067882 */ /* 0x000fe20000000000 */
[----:B------:R-:W-:Y:S01]  /*2f2b0*/  SEL R18, R9, R18, P1 ;  /* 0x0000001209127207 */ /* 0x000fe20000800000 */
[----:B------:R-:W-:Y:S01]  /*2f2c0*/  UMOV UR7, 0x41cdcd64 ;  /* 0x41cdcd6400077882 */ /* 0x000fe20000000000 */
[----:B------:R-:W-:-:S06]  /*2f2d0*/  @P2 LOP3.LUT R19, R51, 0x80000, RZ, 0xfc, !PT ;  /* 0x0008000033132812 */ /* 0x000fcc00078efcff */
[----:B------:R-:W-:-:S14]  /*2f2e0*/  DSETP.GT.OR P0, PT, R18, UR6, P0 ;  /* 0x0000000612007e2a */ /* 0x000fdc0008704400 */
[----:B------:R-:W-:Y:S05]  /*2f2f0*/  @P0 BRA `(.L_x_1022) ;  /* 0x00000020008c0947 */ /* 0x000fea0003800000 */
[----:B------:R0:W5:Y:S01]  /*2f300*/  LDL.64 R48, [R43+0x27e0] ;  /* 0x0027e0002b307983 */ /* 0x0001620000100a00 */
[----:B------:R-:W-:Y:S01]  /*2f310*/  ISETP.GE.AND P0, PT, R8, 0x5, PT ;  /* 0x000000050800780c */ /* 0x000fe20003f06270 */
[----:B------:R-:W-:Y:S01]  /*2f320*/  BSSY.RECONVERGENT B7, `(.L_x_1023) ;  /* 0x0000120000077945 */ /* 0x000fe20003800200 */
[----:B------:R-:W-:Y:S02]  /*2f330*/  IMAD.MOV.U32 R50, RZ, RZ, 0x0 ;  /* 0x00000000ff327424 */ /* 0x000fe400078e00ff */
[----:B------:R-:W-:-:S09]  /*2f340*/  IMAD.MOV.U32 R51, RZ, RZ, 0x7ff00000 ;  /* 0x7ff00000ff337424 */ /* 0x000fd200078e00ff */
[----:B0-----:R-:W-:Y:S05]  /*2f350*/  @!P0 BRA `(.L_x_1024) ;  /* 0x0000001000708947 */ /* 0x001fea0003800000 */
[----:B------:R-:W-:Y:S01]  /*2f360*/  ISETP.NE.AND P0, PT, R44, R45, PT ;  /* 0x0000002d2c00720c */ /* 0x000fe20003f05270 */
[----:B------:R-:W-:Y:S01]  /*2f370*/  BSSY.RECONVERGENT B6, `(.L_x_1025) ;  /* 0x00000c4000067945 */ /* 0x000fe20003800200 */
[----:B------:R-:W-:Y:S02]  /*2f380*/  IMAD.MOV.U32 R9, RZ, RZ, RZ ;  /* 0x000000ffff097224 */ /* 0x000fe400078e00ff */
[----:B------:R-:W-:Y:S02]  /*2f390*/  IMAD.MOV.U32 R54, RZ, RZ, 0x0 ;  /* 0x00000000ff367424 */ /* 0x000fe400078e00ff */
[----:B------:R-:W-:Y:S02]  /*2f3a0*/  IMAD.MOV.U32 R55, RZ, RZ, -0x100000 ;  /* 0xfff00000ff377424 */ /* 0x000fe400078e00ff */
[----:B------:R-:W-:Y:S02]  /*2f3b0*/  IMAD.MOV.U32 R50, RZ, RZ, 0x0 ;  /* 0x00000000ff327424 */ /* 0x000fe400078e00ff */
[----:B------:R-:W-:-:S03]  /*2f3c0*/  IMAD.MOV.U32 R51, RZ, RZ, 0x7ff00000 ;  /* 0x7ff00000ff337424 */ /* 0x000fc600078e00ff */
[----:B------:R-:W-:Y:S05]  /*2f3d0*/  @!P0 BRA `(.L_x_1026) ;  /* 0x0000000800f48947 */ /* 0x000fea0003800000 */
[----:B------:R-:W-:Y:S01]  /*2f3e0*/  BSSY.RECONVERGENT B5, `(.L_x_1027) ;  /* 0x00000bb000057945 */ /* 0x000fe20003800200 */
[----:B------:R-:W-:Y:S02]  /*2f3f0*/  IMAD.MOV.U32 R9, RZ, RZ, RZ ;  /* 0x000000ffff097224 */ /* 0x000fe400078e00ff */
[----:B------:R-:W-:Y:S02]  /*2f400*/  IMAD.MOV.U32 R54, RZ, RZ, 0x0 ;  /* 0x00000000ff367424 */ /* 0x000fe400078e00ff */
[----:B------:R-:W-:Y:S02]  /*2f410*/  IMAD.MOV.U32 R55, RZ, RZ, -0x100000 ;  /* 0xfff00000ff377424 */ /* 0x000fe400078e00ff */
[----:B------:R-:W-:Y:S02]  /*2f420*/  IMAD.MOV.U32 R50, RZ, RZ, 0x0 ;  /* 0x00000000ff327424 */ /* 0x000fe400078e00ff */
[----:B------:R-:W-:-:S07]  /*2f430*/  IMAD.MOV.U32 R51, RZ, RZ, 0x7ff00000 ;  /* 0x7ff00000ff337424 */ /* 0x000fce00078e00ff */
.L_x_1036:
        /* <DEDUP_REMOVED lines=25> */
.L_x_1029:
[----:B------:R-:W-:Y:S05]  /*2f5d0*/  BSYNC.RECONVERGENT B9 ;  /* 0x0000000000097941 */ /* 0x000fea0003800200 */
.L_x_1028:
[----:B------:R-:W2:Y:S01]  /*2f5e0*/  LDL.U8 R28, [R41+0x2914] ;  /* 0x00291400291c7983 */ /* 0x000ea20000100000 */
[----:B------:R-:W-:Y:S01]  /*2f5f0*/  IMAD.IADD R46, R1, 0x1, R9 ;  /* 0x00000001012e7824 */ /* 0x000fe200078e0209 */
[----:B------:R-:W0:Y:S04]  /*2f600*/  LDCU.64 UR6, c[0x0][0x3a0] ;  /* 0x00007400ff0677ac */ /* 0x000e280008000a00 */
[----:B------:R-:W3:Y:S01]  /*2f610*/  LDL.S8 R21, [R46+0x2915] ;  /* 0x002915002e157983 */ /* 0x000ee20000100200 */
[----:B------:R-:W-:-:S05]  /*2f620*/  IMAD R22, R33, R9, R3 ;  /* 0x0000000921167224 */ /* 0x000fca00078e0203 */
[----:B------:R-:W-:-:S05]  /*2f630*/  LEA R29, R22, R1, 0x3 ;  /* 0x00000001161d7211 */ /* 0x000fca00078e18ff */
        /* <DEDUP_REMOVED lines=13> */
[----:B--2---:R-:W-:-:S06]  /*2f710*/  @P1 DADD R56, R56, R18 ;  /* 0x0000000038381229 */ /* 0x004fcc0000000012 */
[----:B------:R-:W-:Y:S02]  /*2f720*/  @!P1 IMAD.MOV.U32 R56, RZ, RZ, R18 ;  /* 0x000000ffff389224 */ /* 0x000fe400078e0012 */
[----:B------:R-:W-:Y:S01]  /*2f730*/  @!P1 IMAD.MOV.U32 R57, RZ, RZ, R19 ;  /* 0x000000ffff399224 */ /* 0x000fe200078e0013 */
[----:B---3--:R-:W-:-:S05]  /*2f740*/  @P1 DADD R44, R44, R20 ;  /* 0x000000002c2c1229 */ /* 0x008fca0000000014 */
[----:B----4-:R-:W-:Y:S01]  /*2f750*/  DADD R18, R24, R56 ;  /* 0x0000000018127229 */ /* 0x010fe20000000038 */
[----:B------:R-:W-:Y:S02]  /*2f760*/  @!P1 IMAD.MOV.U32 R44, RZ, RZ, R20 ;  /* 0x000000ffff2c9224 */ /* 0x000fe400078e0014 */
[----:B------:R-:W-:-:S05]  /*2f770*/  @!P1 IMAD.MOV.U32 R45, RZ, RZ, R21 ;  /* 0x000000ffff2d9224 */ /* 0x000fca00078e0015 */
        /* <DEDUP_REMOVED lines=24> */
[----:B------:R-:W-:Y:S02]  /*2f900*/  FSETP.GT.AND P0, PT, |R24|, 1.469367938527859385e-39, PT ;  /* 0x001000001800780b */ /* 0x000fe40003f04200 */
[----:B------:R-:W-:-:S04]  /*2f910*/  @P1 PRMT R45, R28, 0x7610, R45 ;  /* 0x000076101c2d1816 */ /* 0x000fc8000000002d */
[----:B------:R-:W-:-:S07]  /*2f920*/  @!P1 PRMT R45, R28, 0x7610, R45 ;  /* 0x000076101c2d9816 */ /* 0x000fce000000002d */
[----:B------:R-:W-:Y:S05]  /*2f930*/  @P0 BRA P2, `(.L_x_1031) ;  /* 0x0000000000140947 */ /* 0x000fea0001000000 */
[----:B------:R-:W-:Y:S01]  /*2f940*/  IMAD.MOV.U32 R22, RZ, RZ, R20 ;  /* 0x000000ffff167224 */ /* 0x000fe200078e0014 */
[----:B------:R-:W-:-:S07]  /*2f950*/  MOV R37, 0x2f970 ;  /* 0x0002f97000257802 */ /* 0x000fce0000000f00 */
[----:B-----5:R-:W-:Y:S05]  /*2f960*/  CALL.REL.NOINC `($__internal_0_$__cuda_sm20_div_rn_f64_full) ;  /* 0x000000e400b07944 */ /* 0x020fea0003c00000 */
[----:B------:R-:W-:Y:S02]  /*2f970*/  IMAD.MOV.U32 R22, RZ, RZ, R26 ;  /* 0x000000ffff167224 */ /* 0x000fe400078e001a */
[----:B------:R-:W-:-:S07]  /*2f980*/  IMAD.MOV.U32 R23, RZ, RZ, R27 ;  /* 0x000000ffff177224 */ /* 0x000fce00078e001b */
.L_x_1031:
[----:B------:R-:W-:Y:S05]  /*2f990*/  BSYNC.RECONVERGENT B9 ;  /* 0x0000000000097941 */ /* 0x000fea0003800200 */
.L_x_1030:
[----:B------:R-:W2:Y:S04]  /*2f9a0*/  LDL.64 R56, [R10+0x2718] ;  /* 0x002718000a387983 */ /* 0x000ea80000100a00 */
[----:B------:R-:W3:Y:S01]  /*2f9b0*/  LDL.64 R58, [R10+0x27e8] ;  /* 0x0027e8000a3a7983 */ /* 0x000ee20000100a00 */
[----:B------:R-:W-:Y:S01]  /*2f9c0*/  UMOV UR6, 0xe1796495 ;  /* 0xe179649500067882 */ /* 0x000fe20000000000 */
[----:B------:R-:W-:Y:S01]  /*2f9d0*/  UMOV UR7, 0x3da5fd7f ;  /* 0x3da5fd7f00077882 */ /* 0x000fe20000000000 */
[----:B------:R-:W-:Y:S01]  /*2f9e0*/  IMAD.MOV.U32 R18, RZ, RZ, 0x1 ;  /* 0x00000001ff127424 */ /* 0x000fe200078e00ff */
[----:B------:R-:W-:Y:S01]  /*2f9f0*/  DSETP.GT.AND P0, PT, R62, -2500, PT ;  /* 0xc0a388003e00742a */ /* 0x000fe20003f04000 */
[----:B------:R-:W-:Y:S01]  /*2fa00*/  BSSY.RECONVERGENT B9, `(.L_x_1032) ;  /* 0x0000019000097945 */ /* 0x000fe20003800200 */
[----:B------:R-:W-:-:S04]  /*2fa10*/  VIADD R47, R9, 0x1 ;  /* 0x00000001092f7836 */ /* 0x000fc80000000000 */
[----:B------:R-:W-:-:S06]  /*2fa20*/  DSETP.LT.AND P0, PT, R54, R22, P0 ;  /* 0x000000163600722a */ /* 0x000fcc0000701000 */
        /* <DEDUP_REMOVED lines=16> */
[----:B------:R-:W-:Y:S02]  /*2fb30*/  FSETP.GT.AND P1, PT, |R10|, 1.469367938527859385e-39, PT ;  /* 0x001000000a00780b */ /* 0x000fe40003f24200 */
[----:B------:R-:W-:-:S11]  /*2fb40*/  FSEL R10, R61, R51, P0 ;  /* 0x000000333d0a7208 */ /* 0x000fd60000000000 */
[----:B------:R-:W-:Y:S05]  /*2fb50*/  @P1 BRA P2, `(.L_x_1033) ;  /* 0x00000000000c1947 */ /* 0x000fea0001000000 */
[----:B------:R-:W-:Y:S01]  /*2fb60*/  IMAD.MOV.U32 R22, RZ, RZ, R20 ;  /* 0x000000ffff167224 */ /* 0x000fe200078e0014 */
[----:B------:R-:W-:-:S07]  /*2fb70*/  MOV R37, 0x2fb90 ;  /* 0x0002fb9000257802 */ /* 0x000fce0000000f00 */
[----:B-----5:R-:W-:Y:S05]  /*2fb80*/  CALL.REL.NOINC `($__internal_0_$__cuda_sm20_div_rn_f64_full) ;  /* 0x000000e400287944 */ /* 0x020fea0003c00000 */
.L_x_1033:
[----:B------:R-:W-:Y:S05]  /*2fb90*/  BSYNC.RECONVERGENT B9 ;  /* 0x0000000000097941 */ /* 0x000fea0003800200 */
.L_x_1032:
        /* <DEDUP_REMOVED lines=8> */
[----:B------:R-:W-:-:S03]  /*2fc20*/  SHF.R.S32.HI R21, RZ, 0x1f, R20 ;  /* 0x0000001fff157819 */ /* 0x000fc60000011414 */
[----:B--2---:R-:W-:-:S03]  /*2fc30*/  IMAD.WIDE R20, R19, 0x5, R20 ;  /* 0x0000000513147825 */ /* 0x004fc600078e0214 */
[----:B0-----:R-:W-:-:S04]  /*2fc40*/  LEA R18, P0, R20, UR6, 0x3 ;  /* 0x0000000614127c11 */ /* 0x001fc8000f8018ff */
[----:B------:R-:W-:Y:S02]  /*2fc50*/  LEA.HI.X R19, R20, UR7, R21, 0x3, P0 ;  /* 0x0000000714137c11 */ /* 0x000fe400080f1c15 */
[----:B------:R-:W2:Y:S04]  /*2fc60*/  LDL.64 R20, [R30+0x1388] ;  /* 0x001388001e147983 */ /* 0x000ea80000100a00 */
[----:B------:R-:W4:Y:S04]  /*2fc70*/  LDG.E.64 R24, desc[UR4][R18.64+0xb248] ;  /* 0x00b2480412187981 */ /* 0x000f28000c1e1b00 */
[----:B------:R0:W3:Y:S01]  /*2fc80*/  LDG.E.64 R22, desc[UR4][R18.64+0xb180] ;  /* 0x00b1800412167981 */ /* 0x0000e2000c1e1b00 */
[----:B------:R-:W-:Y:S01]  /*2fc90*/  DSETP.GE.AND P1, PT, R26, RZ, PT ;  /* 0x000000ff1a00722a */ /* 0x000fe20003f26000 */
[----:B------:R-:W-:Y:S01]  /*2fca0*/  UMOV UR6, 0xff800000 ;  /* 0xff80000000067882 */ /* 0x000fe20000000000 */
[----:B------:R-:W-:Y:S01]  /*2fcb0*/  UMOV UR7, 0x41cdcd64 ;  /* 0x41cdcd6400077882 */ /* 0x000fe20000000000 */
[----:B0-----:R-:W-:Y:S01]  /*2fcc0*/  IMAD.MOV.U32 R18, RZ, RZ, 0x1 ;  /* 0x00000001ff127424 */ /* 0x001fe200078e00ff */
[----:B------:R-:W-:Y:S10]  /*2fcd0*/  BSSY.RECONVERGENT B9, `(.L_x_1034) ;  /* 0x0000020000097945 */ /* 0x000ff40003800200 */
[----:B----4-:R-:W-:-:S02]  /*2fce0*/  @P1 DADD R24, R58, R24 ;  /* 0x000000003a181229 */ /* 0x010fc40000000018 */
[----:B---3--:R-:W-:-:S06]  /*2fcf0*/  @P1 DADD R22, R56, R22 ;  /* 0x0000000038161229 */ /* 0x008fcc0000000016 */
        /* <DEDUP_REMOVED lines=29> */
.L_x_1035:
[----:B------:R-:W-:Y:S05]  /*2fed0*/  BSYNC.RECONVERGENT B9 ;  /* 0x0000000000097941 */ /* 0x000fea0003800200 */
.L_x_1034:
[----:B------:R-:W-:Y:S01]  /*2fee0*/  VIADD R18, R8, 0xfffffffc ;  /* 0xfffffffc08127836 */ /* 0x000fe20000000000 */
[----:B------:R-:W-:Y:S01]  /*2fef0*/  DSETP.GT.AND P0, PT, R46, -2500, PT ;  /* 0xc0a388002e00742a */ /* 0x000fe20003f04000 */
[----:B------:R-:W-:-:S03]  /*2ff00*/  VIADD R9, R9, 0x2 ;  /* 0x0000000209097836 */ /* 0x000fc60000000000 */
[----:B------:R-:W-:Y:S02]  /*2ff10*/  LOP3.LUT R18, R18, 0xfffffffe, RZ, 0xc0, !PT ;  /* 0xfffffffe12127812 */ /* 0x000fe400078ec0ff */
[----:B------:R-:W-:Y:S02]  /*2ff20*/  DSETP.LT.AND P0, PT, R54, R26, P0 ;  /* 0x0000001a3600722a */ /* 0x000fe40000701000 */
[----:B------:R-:W-:-:S04]  /*2ff30*/  ISETP.NE.AND P1, PT, R9, R18, PT ;  /* 0x000000120900720c */ /* 0x000fc80003f25270 */
[----:B------:R-:W-:Y:S02]  /*2ff40*/  FSEL R54, R26, R54, P0 ;  /* 0x000000361a367208 */ /* 0x000fe40000000000 */
[----:B------:R-:W-:Y:S02]  /*2ff50*/  FSEL R55, R27, R55, P0 ;  /* 0x000000371b377208 */ /* 0x000fe40000000000 */
[----:B------:R-:W-:Y:S02]  /*2ff60*/  FSEL R50, R50, R44, P0 ;  /* 0x0000002c32327208 */ /* 0x000fe40000000000 */
[----:B------:R-:W-:-:S03]  /*2ff70*/  FSEL R51, R51, R10, P0 ;  /* 0x0000000a33337208 */ /* 0x000fc60000000000 */
[----:B------:R-:W-:Y:S05]  /*2ff80*/  @P1 BRA `(.L_x_1036) ;  /* 0xfffffff4002c1947 */ /* 0x000fea000383ffff */
[----:B------:R-:W-:Y:S05]  /*2ff90*/  BSYNC.RECONVERGENT B5 ;  /* 0x0000000000057941 */ /* 0x000fea0003800200 */
.L_x_1027:
[----:B------:R-:W-:-:S07]  /*2ffa0*/  IMAD.MOV.U32 R9, RZ, RZ, R18 ;  /* 0x000000ffff097224 */ /* 0x000fce00078e0012 */
.L_x_1026:
[----:B------:R-:W-:Y:S05]  /*2ffb0*/  BSYNC.RECONVERGENT B6 ;  /* 0x0000000000067941 */ /* 0x000fea0003800200 */
.L_x_1025:
        /* <DEDUP_REMOVED lines=28> */
.L_x_1038:
[----:B------:R-:W-:Y:S05]  /*30180*/  BSYNC.RECONVERGENT B5 ;  /* 0x0000000000057941 */ /* 0x000fea0003800200 */
.L_x_1037:
[----:B------:R-:W2:Y:S01]  /*30190*/  LDL.S8 R18, [R41+0x2914] ;  /* 0x0029140029127983 */ /* 0x000ea20000100200 */
[----:B------:R-:W-:Y:S01]  /*301a0*/  IMAD.IADD R28, R1, 0x1, R9 ;  /* 0x00000001011c7824 */ /* 0x000fe200078e0209 */
        /* <DEDUP_REMOVED lines=48> */
.L_x_1040:
[----:B------:R-:W-:Y:S05]  /*304b0*/  BSYNC.RECONVERGENT B5 ;  /* 0x0000000000057941 */ /* 0x000fea0003800200 */
.L_x_1039:
[----:B------:R-:W-:Y:S02]  /*304c0*/  DSETP.GT.AND P0, PT, R44, -2500, PT ;  /* 0xc0a388002c00742a */ /* 0x000fe40003f04000 */
[----:B------:R-:W-:-:S04]  /*304d0*/  DSETP.GEU.AND P1, PT, R54, R26, PT ;  /* 0x0000001a3600722a */ /* 0x000fc80003f2e000 */
[-C--:B------:R-:W-:Y:S02]  /*304e0*/  FSEL R9, R46, R50.reuse, P0 ;  /* 0x000000322e097208 */ /* 0x080fe40000000000 */
[-C--:B------:R-:W-:Y:S02]  /*304f0*/  FSEL R47, R47, R51.reuse, P0 ;  /* 0x000000332f2f7208 */ /* 0x080fe40000000000 */
[----:B------:R-:W-:Y:S02]  /*30500*/  FSEL R50, R9, R50, !P1 ;  /* 0x0000003209327208 */ /* 0x000fe40004800000 */
[----:B------:R-:W-:-:S07]  /*30510*/  FSEL R51, R47, R51, !P1 ;  /* 0x000000332f337208 */ /* 0x000fce0004800000 */
.L_x_1024:
[----:B------:R-:W-:Y:S05]  /*30520*/  BSYNC.RECONVERGENT B7 ;  /* 0x0000000000077941 */ /* 0x000fea0003800200 */
.L_x_1023:
[C-C-:B-----5:R-:W-:Y:S01]  /*30530*/  DSETP.MAX.AND P1, P2, |R48|.reuse, |R50|.reuse, PT ;  /* 0x400000323000722a */ /* 0x160fe20003a2f200 */
[----:B------:R-:W-:Y:S01]  /*30540*/  IMAD.MOV.U32 R9, RZ, RZ, R49 ;  /* 0x000000ffff097224 */ /* 0x000fe200078e0031 */
[----:B------:R-:W-:Y:S01]  /*30550*/  DADD R20, R48, -R50 ;  /* 0x0000000030147229 */ /* 0x000fe20000000832 */
[----:B------:R-:W-:Y:S01]  /*30560*/  IMAD.MOV.U32 R18, RZ, RZ, R50 ;  /* 0x000000ffff127224 */ /* 0x000fe200078e0032 */
[----:B------:R-:W-:Y:S01]  /*30570*/  UMOV UR6, 0x88e368f1 ;  /* 0x88e368f100067882 */ /* 0x000fe20000000000 */
[----:B------:R-:W-:Y:S01]  /*30580*/  UMOV UR7, 0x3ee4f8b5 ;  /* 0x3ee4f8b500077882 */ /* 0x000fe20000000000 */
[----:B------:R-:W-:Y:S01]  /*30590*/  FSEL R19, |R9|, |R51|, P1 ;  /* 0x4000003309137208 */ /* 0x000fe20000800200 */
[----:B------:R-:W-:-:S03]  /*305a0*/  IMAD.MOV.U32 R9, RZ, RZ, R48 ;  /* 0x000000ffff097224 */ /* 0x000fc600078e0030 */
[----:B------:R-:W-:Y:S01]  /*305b0*/  DSETP.GEU.AND P0, PT, |R20|, UR6, PT ;  /* 0x0000000614007e2a */ /* 0x000fe2000bf0e200 */
[----:B------:R-:W-:Y:S01]  /*305c0*/  UMOV UR6, 0xff800000 ;  /* 0xff80000000067882 */ /* 0x000fe20000000000 */
[----:B------:R-:W-:Y:S01]  /*305d0*/  SEL R18, R9, R18, P1 ;  /* 0x0000001209127207 */ /* 0x000fe20000800000 */
[----:B------:R-:W-:Y:S01]  /*305e0*/  UMOV UR7, 0x41cdcd64 ;  /* 0x41cdcd6400077882 */ /* 0x000fe20000000000 */
[----:B------:R-:W-:-:S06]  /*305f0*/  @P2 LOP3.LUT R19, R51, 0x80000, RZ, 0xfc, !PT ;  /* 0x0008000033132812 */ /* 0x000fcc00078efcff */
[----:B------:R-:W-:-:S14]  /*30600*/  DSETP.GT.OR P0, PT, R18, UR6, P0 ;  /* 0x0000000612007e2a */ /* 0x000fdc0008704400 */
[----:B------:R-:W-:Y:S05]  /*30610*/  @!P0 BREAK.RELIABLE B8 ;  /* 0x0000000000088942 */ /* 0x000fea0003800100 */
[----:B------:R-:W-:Y:S05]  /*30620*/  @P0 BRA `(.L_x_1022) ;  /* 0x0000000c00c00947 */ /* 0x000fea0003800000 */
[----:B------:R-:W-:-:S13]  /*30630*/  ISETP.GE.AND P0, PT, R8, 0x5, PT ;  /* 0x000000050800780c */ /* 0x000fda0003f06270 */
[----:B------:R-:W-:Y:S05]  /*30640*/  @!P0 BRA `(.L_x_1041) ;  /* 0x0000007800e08947 */ /* 0x000fea0003800000 */
[----:B------:R-:W2:Y:S01]  /*30650*/  LDL.S8 R18, [R41+0x2914] ;  /* 0x0029140029127983 */ /* 0x000ea20000100200 */
[----:B------:R-:W-:Y:S01]  /*30660*/  IMAD.MOV.U32 R10, RZ, RZ, RZ ;  /* 0x000000ffff0a7224 */ /* 0x000fe200078e00ff */
[----:B--2---:R-:W-:-:S07]  /*30670*/  SHF.R.S32.HI R19, RZ, 0x1f, R18 ;  /* 0x0000001fff137819 */ /* 0x004fce0000011412 */
.L_x_1048:
[----:B------:R-:W-:Y:S01]  /*30680*/  IMAD.IADD R9, R1, 0x1, R10 ;  /* 0x0000000101097824 */ /* 0x000fe200078e020a */
[----:B------:R-:W0:Y:S04]  /*30690*/  LDCU.64 UR6, c[0x0][0x3a0] ;  /* 0x00007400ff0677ac */ /* 0x000e280008000a00 */
[----:B------:R-:W2:Y:S01]  /*306a0*/  LDL.S8 R23, [R9+0x2915] ;  /* 0x0029150009177983 */ /* 0x000ea20000100200 */
[----:B------:R-:W-:-:S05]  /*306b0*/  IMAD R24, R33, R10, R3 ;  /* 0x0000000a21187224 */ /* 0x000fca00078e0203 */
[----:B------:R-:W-:-:S05]  /*306c0*/  LEA R37, R24, R1, 0x3 ;  /* 0x0000000118257211 */ /* 0x000fca00078e18ff */
[----:B------:R-:W3:Y:S01]  /*306d0*/  LDL.64 R26, [R37+0x1388] ;  /* 0x00138800251a7983 */ /* 0x000ee20000100a00 */
[----:B--2---:R-:W-:-:S03]  /*306e0*/  IMAD.WIDE R22, R23, 0x5, R18 ;  /* 0x0000000517167825 */ /* 0x004fc600078e0212 */
[----:B0-----:R-:W-:-:S04]  /*306f0*/  LEA R20, P0, R22, UR6, 0x3 ;  /* 0x0000000616147c11 */ /* 0x001fc8000f8018ff */
[----:B------:R-:W-:-:S05]  /*30700*/  LEA.HI.X R21, R22, UR7, R23, 0x3, P0 ;  /* 0x0000000716157c11 */ /* 0x000fca00080f1c17 */
[----:B------:R-:W3:Y:S01]  /*30710*/  LDG.E.64 R28, desc[UR4][R20.64+0xb180] ;  /* 0x00b18004141c7981 */ /* 0x000ee2000c1e1b00 */
[----:B------:R-:W-:Y:S02]  /*30720*/  IMAD.MOV.U32 R22, RZ, RZ, -0x771c970f ;  /* 0x88e368f1ff167424 */ /* 0x000fe400078e00ff */
[----:B------:R-:W-:Y:S02]  /*30730*/  IMAD.MOV.U32 R23, RZ, RZ, 0x3ee4f8b5 ;  /* 0x3ee4f8b5ff177424 */ /* 0x000fe400078e00ff */
[----:B------:R-:W-:Y:S02]  /*30740*/  IMAD.MOV.U32 R24, RZ, RZ, -0x800000 ;  /* 0xff800000ff187424 */ /* 0x000fe400078e00ff */
[----:B------:R-:W-:Y:S01]  /*30750*/  IMAD.MOV.U32 R25, RZ, RZ, 0x41cdcd64 ;  /* 0x41cdcd64ff197424 */ /* 0x000fe200078e00ff */
[----:B------:R-:W-:Y:S01]  /*30760*/  BSSY.RELIABLE B0, `(.L_x_1042) ;  /* 0x000000f000007945 */ /* 0x000fe20003800100 */
[----:B------:R-:W-:Y:S01]  /*30770*/  VIADD R9, R10, 0x1 ;  /* 0x000000010a097836 */ /* 0x000fe20000000000 */
[----:B---3--:R-:W-:-:S08]  /*30780*/  DADD R30, R28, R26 ;  /* 0x000000001c1e7229 */ /* 0x008fd0000000001a */
[----:B------:R-:W-:-:S08]  /*30790*/  DADD R38, R52, -R30 ;  /* 0x0000000034267229 */ /* 0x000fd0000000081e */
[----:B------:R-:W-:-:S06]  /*307a0*/  DSETP.GEU.AND P0, PT, |R38|, R22, PT ;  /* 0x000000162600722a */ /* 0x000fcc0003f0e200 */
[----:B------:R-:W-:-:S14]  /*307b0*/  DSETP.GT.OR P0, PT, |R30|, R24, P0 ;  /* 0x000000181e00722a */ /* 0x000fdc0000704600 */
[----:B------:R-:W-:Y:S05]  /*307c0*/  @P0 BRA `(.L_x_1043) ;  /* 0x0000000000200947 */ /* 0x000fea0003800000 */
[----:B------:R-:W2:Y:S04]  /*307d0*/  LDG.E.64 R30, desc[UR4][R20.64+0xb248] ;  /* 0x00b24804141e7981 */ /* 0x000ea8000c1e1b00 */
[----:B------:R-:W2:Y:S02]  /*307e0*/  LDL.64 R38, [R37] ;  /* 0x0000000025267983 */ /* 0x000ea40000100a00 */
[----:B--2---:R-:W-:-:S08]  /*307f0*/  DADD R30, R30, R38 ;  /* 0x000000001e1e7229 */ /* 0x004fd00000000026 */
[----:B------:R-:W-:-:S08]  /*30800*/  DADD R38, R48, -R30 ;  /* 0x0000000030267229 */ /* 0x000fd0000000081e */
[----:B------:R-:W-:-:S06]  /*30810*/  DSETP.GEU.AND P0, PT, |R38|, R22, PT ;  /* 0x000000162600722a */ /* 0x000fcc0003f0e200 */
[----:B------:R-:W-:-:S14]  /*30820*/  DSETP.GT.OR P0, PT, |R30|, R24, P0 ;  /* 0x000000181e00722a */ /* 0x000fdc0000704600 */
[----:B------:R-:W-:Y:S05]  /*30830*/  @!P0 BREAK.RELIABLE B0 ;  /* 0x0000000000008942 */ /* 0x000fea0003800100 */
[----:B------:R-:W-:Y:S05]  /*30840*/  @!P0 BRA `(.L_x_1044) ;  /* 0x0000000400fc8947 */ /* 0x000fea0003800000 */
.L_x_1043:
[----:B------:R-:W-:Y:S05]  /*30850*/  BSYNC.RELIABLE B0 ;  /* 0x0000000000007941 */ /* 0x000fea0003800100 */
.L_x_1042:
[----:B------:R-:W-:-:S05]  /*30860*/  IMAD R38, R10, 0x8, R1 ;  /* 0x000000080a267824 */ /* 0x000fca00078e0201 */
[----:B------:R-:W2:Y:S01]  /*30870*/  LDL.64 R30, [R38+0x2710] ;  /* 0x00271000261e7983 */ /* 0x000ea20000100a00 */
[----:B------:R-:W-:Y:S01]  /*30880*/  BSSY.RELIABLE B0, `(.L_x_1045) ;  /* 0x0000015000007945 */ /* 0x000fe20003800100 */
[----:B--2---:R-:W-:-:S08]  /*30890*/  DADD R30, R28, R30 ;  /* 0x000000001c1e7229 */ /* 0x004fd0000000001e */
[----:B------:R-:W-:-:S08]  /*308a0*/  DADD R30, R26, R30 ;  /* 0x000000001a1e7229 */ /* 0x000fd0000000001e */
[----:B------:R-:W-:-:S08]  /*308b0*/  DADD R26, R52, -R30 ;  /* 0x00000000341a7229 */ /* 0x000fd0000000081e */
[----:B------:R-:W-:-:S06]  /*308c0*/  DSETP.GEU.AND P0, PT, |R26|, R22, PT ;  /* 0x000000161a00722a */ /* 0x000fcc0003f0e200 */
[----:B------:R-:W-:-:S14]  /*308d0*/  DSETP.GT.OR P0, PT, |R30|, R24, P0 ;  /* 0x000000181e00722a */ /* 0x000fdc0000704600 */
[----:B------:R-:W-:Y:S05]  /*308e0*/  @P0 BRA `(.L_x_1046) ;  /* 0x0000000000280947 */ /* 0x000fea0003800000 */
[----:B------:R-:W2:Y:S04]  /*308f0*/  LDG.E.64 R20, desc[UR4][R20.64+0xb248] ;  /* 0x00b2480414147981 */ /* 0x000ea8000c1e1b00 */
[----:B------:R-:W2:Y:S04]  /*30900*/  LDL.64 R26, [R38+0x27e0] ;  /* 0x0027e000261a7983 */ /* 0x000ea80000100a00 */
[----:B------:R-:W3:Y:S01]  /*30910*/  LDL.64 R28, [R37] ;  /* 0x00000000251c7983 */ /* 0x000ee20000100a00 */
[----:B--2---:R-:W-:-:S08]  /*30920*/  DADD R26, R20, R26 ;  /* 0x00000000141a7229 */ /* 0x004fd0000000001a */
[----:B---3--:R-:W-:-:S08]  /*30930*/  DADD R26, R28, R26 ;  /* 0x000000001c1a7229 */ /* 0x008fd0000000001a */
[----:B------:R-:W-:-:S08]  /*30940*/  DADD R28, R48, -R26 ;  /* 0x00000000301c7229 */ /* 0x000fd0000000081a */
[----:B------:R-:W-:-:S06]  /*30950*/  DSETP.GEU.AND P0, PT, |R28|, R22, PT ;  /* 0x000000161c00722a */ /* 0x000fcc0003f0e200 */
[----:B------:R-:W-:-:S14]  /*30960*/  DSETP.GT.OR P0, PT, |R26|, R24, P0 ;  /* 0x000000181a00722a */ /* 0x000fdc0000704600 */
[----:B------:R-:W-:Y:S05]  /*30970*/  @!P0 BREAK.RELIABLE B0 ;  /* 0x0000000000008942 */ /* 0x000fea0003800100 */
[----:B------:R-:W-:Y:S05]  /*30980*/  @!P0 BRA `(.L_x_1047) ;  /* 0x00000000001c8947 */ /* 0x000fea0003800000 */
.L_x_1046:
[----:B------:R-:W-:-:S05]  /*30990*/  VIADD R10, R8, 0xfffffffc ;  /* 0xfffffffc080a7836 */ /* 0x000fca0000000000 */
[----:B------:R-:W-:-:S13]  /*309a0*/  ISETP.NE.AND P0, PT, R9, R10, PT ;  /* 0x0000000a0900720c */ /* 0x000fda0003f05270 */
[----:B------:R-:W-:Y:S05]  /*309b0*/  @!P0 BREAK.RELIABLE B0 ;  /* 0x0000000000008942 */ /* 0x000fea0003800100 */
[----:B------:R-:W-:Y:S05]  /*309c0*/  @!P0 BRA `(.L_x_1041) ;  /* 0x0000007800008947 */ /* 0x000fea0003800000 */
[----:B------:R-:W-:Y:S05]  /*309d0*/  BSYNC.RELIABLE B0 ;  /* 0x0000000000007941 */ /* 0x000fea0003800100 */
.L_x_1045:
[----:B------:R-:W-:Y:S01]  /*309e0*/  IMAD.MOV.U32 R10, RZ, RZ, R9 ;  /* 0x000000ffff0a7224 */ /* 0x000fe200078e0009 */
[----:B------:R-:W-:Y:S06]  /*309f0*/  BRA `(.L_x_1048) ;  /* 0xfffffffc00207947 */ /* 0x000fec000383ffff */
.L_x_1047:
[----:B------:R-:W-:Y:S01]  /*30a00*/  VIADD R20, R6, 0x1 ;  /* 0x0000000106147836 */ /* 0x000fe20000000000 */
[----:B------:R-:W-:Y:S04]  /*30a10*/  BSSY.RECONVERGENT B5, `(.L_x_1049) ;  /* 0x0000048000057945 */ /* 0x000fe80003800200 */
[----:B------:R-:W-:-:S13]  /*30a20*/  ISETP.GT.AND P0, PT, R5, R20, PT ;  /* 0x000000140500720c */ /* 0x000fda0003f04270 */
[----:B------:R-:W-:Y:S05]  /*30a30*/  @!P0 BRA `(.L_x_1050) ;  /* 0x0000000400148947 */ /* 0x000fea0003800000 */
[----:B------:R-:W-:Y:S01]  /*30a40*/  LOP3.LUT R18, RZ, R6, RZ, 0x33, !PT ;  /* 0x00000006ff127212 */ /* 0x000fe200078e33ff */
[----:B------:R-:W-:Y:S01]  /*30a50*/  BSSY.RECONVERGENT B6, `(.L_x_1051) ;  /* 0x0000022000067945 */ /* 0x000fe20003800200 */
[C---:B------:R-:W-:Y:S02]  /*30a60*/  VIADD R25, R5.reuse, 0xfffffffe ;  /* 0xfffffffe05197836 */ /* 0x040fe40000000000 */
[----:B------:R-:W-:Y:S02]  /*30a70*/  IMAD.MOV.U32 R3, RZ, RZ, R5 ;  /* 0x000000ffff037224 */ /* 0x000fe400078e0005 */
[----:B------:R-:W-:-:S05]  /*30a80*/  IMAD.IADD R18, R5, 0x1, R18 ;  /* 0x0000000105127824 */ /* 0x000fca00078e0212 */
[----:B------:R-:W-:-:S13]  /*30a90*/  LOP3.LUT P0, R22, R18, 0x3, RZ, 0xc0, !PT ;  /* 0x0000000312167812 */ /* 0x000fda000780c0ff */
[----:B------:R-:W-:Y:S05]  /*30aa0*/  @!P0 BRA `(.L_x_1052) ;  /* 0x0000000000708947 */ /* 0x000fea0003800000 */
[----:B------:R-:W-:-:S04]  /*30ab0*/  IMAD.MOV.U32 R18, RZ, RZ, 0x3 ;  /* 0x00000003ff127424 */ /* 0x000fc800078e00ff */
[----:B------:R-:W-:-:S04]  /*30ac0*/  IMAD R18, R5, R18, -0x3 ;  /* 0xfffffffd05127424 */ /* 0x000fc800078e0212 */
[----:B------:R-:W-:-:S05]  /*30ad0*/  IMAD R18, R18, 0x4, R7 ;  /* 0x0000000412127824 */ /* 0x000fca00078e0207 */
[----:B------:R-:W2:Y:S04]  /*30ae0*/  LDL R19, [R18] ;  /* 0x0000000012137983 */ /* 0x000ea80000100800 */
[----:B------:R-:W3:Y:S04]  /*30af0*/  LDL R21, [R18+0x4] ;  /* 0x0000040012157983 */ /* 0x000ee80000100800 */
[----:B------:R-:W4:Y:S01]  /*30b00*/  LDL R23, [R18+0x8] ;  /* 0x0000080012177983 */ /* 0x000f220000100800 */
[----:B------:R-:W-:Y:S01]  /*30b10*/  ISETP.NE.AND P0, PT, R22, 0x1, PT ;  /* 0x000000011600780c */ /* 0x000fe20003f05270 */
[----:B------:R-:W-:-:S02]  /*30b20*/  VIADD R3, R5, 0xffffffff ;  /* 0xffffffff05037836 */ /* 0x000fc40000000000 */
[----:B--2---:R0:W-:Y:S04]  /*30b30*/  STL [R18+0xc], R19 ;  /* 0x00000c1312007387 */ /* 0x0041e80000100800 */
[----:B---3--:R0:W-:Y:S04]  /*30b40*/  STL [R18+0x10], R21 ;  /* 0x0000101512007387 */ /* 0x0081e80000100800 */
[----:B----4-:R0:W-:Y:S02]  /*30b50*/  STL [R18+0x14], R23 ;  /* 0x0000141712007387 */ /* 0x0101e40000100800 */
[----:B------:R-:W-:Y:S05]  /*30b60*/  @!P0 BRA `(.L_x_1052) ;  /* 0x0000000000408947 */ /* 0x000fea0003800000 */
[----:B0-----:R-:W2:Y:S04]  /*30b70*/  LDL R19, [R18+-0xc] ;  /* 0xfffff40012137983 */ /* 0x001ea80000100800 */
[----:B------:R-:W3:Y:S04]  /*30b80*/  LDL R21, [R18+-0x8] ;  /* 0xfffff80012157983 */ /* 0x000ee80000100800 */
[----:B------:R-:W4:Y:S01]  /*30b90*/  LDL R23, [R18+-0x4] ;  /* 0xfffffc0012177983 */ /* 0x000f220000100800 */
[----:B------:R-:W-:Y:S01]  /*30ba0*/  ISETP.NE.AND P0, PT, R22, 0x2, PT ;  /* 0x000000021600780c */ /* 0x000fe20003f05270 */
[----:B------:R-:W-:-:S02]  /*30bb0*/  IMAD.MOV.U32 R3, RZ, RZ, R25 ;  /* 0x000000ffff037224 */ /* 0x000fc400078e0019 */
[----:B--2---:R1:W-:Y:S04]  /*30bc0*/  STL [R18], R19 ;  /* 0x0000001312007387 */ /* 0x0043e80000100800 */
[----:B---3--:R1:W-:Y:S04]  /*30bd0*/  STL [R18+0x4], R21 ;  /* 0x0000041512007387 */ /* 0x0083e80000100800 */
[----:B----4-:R1:W-:Y:S02]  /*30be0*/  STL [R18+0x8], R23 ;  /* 0x0000081712007387 */ /* 0x0103e40000100800 */
[----:B------:R-:W-:Y:S05]  /*30bf0*/  @!P0 BRA `(.L_x_1052) ;  /* 0x00000000001c8947 */ /* 0x000fea0003800000 */
[----:B-1----:R-:W2:Y:S04]  /*30c00*/  LDL R19, [R18+-0x18] ;  /* 0xffffe80012137983 */ /* 0x002ea80000100800 */
[----:B------:R-:W3:Y:S04]  /*30c10*/  LDL R21, [R18+-0x14] ;  /* 0xffffec0012157983 */ /* 0x000ee80000100800 */
[----:B------:R-:W4:Y:S01]  /*30c20*/  LDL R23, [R18+-0x10] ;  /* 0xfffff00012177983 */ /* 0x000f220000100800 */
[----:B------:R-:W-:-:S03]  /*30c30*/  VIADD R3, R5, 0xfffffffd ;  /* 0xfffffffd05037836 */ /* 0x000fc60000000000 */
[----:B--2---:R2:W-:Y:S04]  /*30c40*/  STL [R18+-0xc], R19 ;  /* 0xfffff41312007387 */ /* 0x0045e80000100800 */
[----:B---3--:R2:W-:Y:S04]  /*30c50*/  STL [R18+-0x8], R21 ;  /* 0xfffff81512007387 */ /* 0x0085e80000100800 */
[----:B----4-:R2:W-:Y:S02]  /*30c60*/  STL [R18+-0x4], R23 ;  /* 0xfffffc1712007387 */ /* 0x0105e40000100800 */
.L_x_1052:
[----:B------:R-:W-:Y:S05]  /*30c70*/  BSYNC.RECONVERGENT B6 ;  /* 0x0000000000067941 */ /* 0x000fea0003800200 */
.L_x_1051:
[----:B012---:R-:W-:-:S05]  /*30c80*/  IMAD.IADD R18, R25, 0x1, -R6 ;  /* 0x0000000119127824 */ /* 0x007fca00078e0a06 */
[----:B------:R-:W-:-:S13]  /*30c90*/  ISETP.GE.U32.AND P0, PT, R18, 0x3, PT ;  /* 0x000000031200780c */ /* 0x000fda0003f06070 */
[----:B------:R-:W-:Y:S05]  /*30ca0*/  @!P0 BRA `(.L_x_1050) ;  /* 0x0000000000788947 */ /* 0x000fea0003800000 */
.L_x_1053:
[----:B0-----:R-:W-:-:S04]  /*30cb0*/  IMAD.MOV.U32 R18, RZ, RZ, 0x3 ;  /* 0x00000003ff127424 */ /* 0x001fc800078e00ff */
[----:B------:R-:W-:-:S04]  /*30cc0*/  IMAD R18, R3, R18, -0x3 ;  /* 0xfffffffd03127424 */ /* 0x000fc800078e0212 */
[----:B------:R-:W-:-:S05]  /*30cd0*/  IMAD R18, R18, 0x4, R7 ;  /* 0x0000000412127824 */ /* 0x000fca00078e0207 */
[----:B------:R-:W2:Y:S04]  /*30ce0*/  LDL R19, [R18] ;  /* 0x0000000012137983 */ /* 0x000ea80000100800 */
[----:B------:R-:W3:Y:S04]  /*30cf0*/  LDL R21, [R18+0x4] ;  /* 0x0000040012157983 */ /* 0x000ee80000100800 */
[----:B------:R-:W4:Y:S04]  /*30d00*/  LDL R23, [R18+0x8] ;  /* 0x0000080012177983 */ /* 0x000f280000100800 */
[----:B------:R-:W5:Y:S04]  /*30d10*/  LDL R25, [R18+-0xc] ;  /* 0xfffff40012197983 */ /* 0x000f680000100800 */
[----:B------:R-:W5:Y:S04]  /*30d20*/  LDL R27, [R18+-0x8] ;  /* 0xfffff800121b7983 */ /* 0x000f680000100800 */
[----:B------:R-:W5:Y:S04]  /*30d30*/  LDL R29, [R18+-0x4] ;  /* 0xfffffc00121d7983 */ /* 0x000f680000100800 */
[----:B------:R-:W5:Y:S04]  /*30d40*/  LDL R31, [R18+-0x18] ;  /* 0xffffe800121f7983 */ /* 0x000f680000100800 */
[----:B------:R-:W5:Y:S04]  /*30d50*/  LDL R37, [R18+-0x14] ;  /* 0xffffec0012257983 */ /* 0x000f680000100800 */
[----:B------:R-:W5:Y:S04]  /*30d60*/  LDL R39, [R18+-0x10] ;  /* 0xfffff00012277983 */ /* 0x000f680000100800 */
[----:B------:R-:W5:Y:S04]  /*30d70*/  LDL R41, [R18+-0x24] ;  /* 0xffffdc0012297983 */ /* 0x000f680000100800 */
[----:B------:R-:W5:Y:S04]  /*30d80*/  LDL R43, [R18+-0x20] ;  /* 0xffffe000122b7983 */ /* 0x000f680000100800 */
[----:B------:R-:W5:Y:S01]  /*30d90*/  LDL R45, [R18+-0x1c] ;  /* 0xffffe400122d7983 */ /* 0x000f620000100800 */
[----:B------:R-:W-:-:S05]  /*30da0*/  VIADD R3, R3, 0xfffffffc ;  /* 0xfffffffc03037836 */ /* 0x000fca0000000000 */
[----:B------:R-:W-:Y:S01]  /*30db0*/  ISETP.GT.AND P0, PT, R3, R20, PT ;  /* 0x000000140300720c */ /* 0x000fe20003f04270 */
[----:B--2---:R0:W-:Y:S04]  /*30dc0*/  STL [R18+0xc], R19 ;  /* 0x00000c1312007387 */ /* 0x0041e80000100800 */
[----:B---3--:R0:W-:Y:S04]  /*30dd0*/  STL [R18+0x10], R21 ;  /* 0x0000101512007387 */ /* 0x0081e80000100800 */
[----:B----4-:R0:W-:Y:S04]  /*30de0*/  STL [R18+0x14], R23 ;  /* 0x0000141712007387 */ /* 0x0101e80000100800 */
[----:B-----5:R0:W-:Y:S04]  /*30df0*/  STL [R18], R25 ;  /* 0x0000001912007387 */ /* 0x0201e80000100800 */
[----:B------:R0:W-:Y:S04]  /*30e00*/  STL [R18+0x4], R27 ;  /* 0x0000041b12007387 */ /* 0x0001e80000100800 */
[----:B------:R0:W-:Y:S04]  /*30e10*/  STL [R18+0x8], R29 ;  /* 0x0000081d12007387 */ /* 0x0001e80000100800 */
[----:B------:R0:W-:Y:S04]  /*30e20*/  STL [R18+-0xc], R31 ;  /* 0xfffff41f12007387 */ /* 0x0001e80000100800 */
[----:B------:R0:W-:Y:S04]  /*30e30*/  STL [R18+-0x8], R37 ;  /* 0xfffff82512007387 */ /* 0x0001e80000100800 */
[----:B------:R0:W-:Y:S04]  /*30e40*/  STL [R18+-0x4], R39 ;  /* 0xfffffc2712007387 */ /* 0x0001e80000100800 */
[----:B------:R0:W-:Y:S04]  /*30e50*/  STL [R18+-0x18], R41 ;  /* 0xffffe82912007387 */ /* 0x0001e80000100800 */
[----:B------:R0:W-:Y:S04]  /*30e60*/  STL [R18+-0x14], R43 ;  /* 0xffffec2b12007387 */ /* 0x0001e80000100800 */
[----:B------:R0:W-:Y:S01]  /*30e70*/  STL [R18+-0x10], R45 ;  /* 0xfffff02d12007387 */ /* 0x0001e20000100800 */
[----:B------:R-:W-:Y:S05]  /*30e80*/  @P0 BRA `(.L_x_1053) ;  /* 0xfffffffc00880947 */ /* 0x000fea000383ffff */
.L_x_1050:
[----:B------:R-:W-:Y:S05]  /*30e90*/  BSYNC.RECONVERGENT B5 ;  /* 0x0000000000057941 */ /* 0x000fea0003800200 */
.L_x_1049:
[----:B------:R1:W-:Y:S01]  /*30ea0*/  STL [R36+0xc], R9 ;  /* 0x00000c0924007387 */ /* 0x0003e20000100800 */
[----:B------:R-:W-:Y:S01]  /*30eb0*/  ISETP.GT.AND P0, PT, R5, R6, PT ;  /* 0x000000060500720c */ /* 0x000fe20003f04270 */
[----:B------:R-:W-:Y:S01]  /*30ec0*/  BSSY.RECONVERGENT B5, `(.L_x_1054) ;  /* 0x0000012000057945 */ /* 0x000fe20003800200 */
[----:B0-----:R-:W-:Y:S01]  /*30ed0*/  IMAD.MOV.U32 R23, RZ, RZ, 0x1 ;  /* 0x00000001ff177424 */ /* 0x001fe200078e00ff */
[----:B------:R1:W-:Y:S04]  /*30ee0*/  STL [R36+0x10], R8 ;  /* 0x0000100824007387 */ /* 0x0003e80000100800 */
[----:B------:R1:W-:Y:S06]  /*30ef0*/  STL [R36+0x14], RZ ;  /* 0x000014ff24007387 */ /* 0x0003ec0000100800 */
[----:B------:R-:W-:Y:S05]  /*30f00*/  @!P0 BRA `(.L_x_1055) ;  /* 0x0000000000348947 */ /* 0x000fea0003800000 */
[----:B------:R-:W-:-:S07]  /*30f10*/  VIADD R3, R5, 0x1 ;  /* 0x0000000105037836 */ /* 0x000fce0000000000 */
.L_x_1056:
[----:B01----:R-:W-:-:S04]  /*30f20*/  IMAD.MOV.U32 R8, RZ, RZ, 0x3 ;  /* 0x00000003ff087424 */ /* 0x003fc800078e00ff */
[----:B------:R-:W-:-:S04]  /*30f30*/  IMAD R8, R3, R8, -0x3 ;  /* 0xfffffffd03087424 */ /* 0x000fc800078e0208 */
[----:B------:R-:W-:-:S05]  /*30f40*/  IMAD R8, R8, 0x4, R7 ;  /* 0x0000000408087824 */ /* 0x000fca00078e0207 */
[----:B------:R-:W2:Y:S04]  /*30f50*/  LDL R9, [R8] ;  /* 0x0000000008097983 */ /* 0x000ea80000100800 */
[----:B------:R-:W3:Y:S04]  /*30f60*/  LDL R19, [R8+0x4] ;  /* 0x0000040008137983 */ /* 0x000ee80000100800 */
[----:B------:R-:W4:Y:S01]  /*30f70*/  LDL R21, [R8+0x8] ;  /* 0x0000080008157983 */ /* 0x000f220000100800 */
[----:B------:R-:W-:-:S05]  /*30f80*/  VIADD R3, R3, 0xffffffff ;  /* 0xffffffff03037836 */ /* 0x000fca0000000000 */
[----:B------:R-:W-:Y:S01]  /*30f90*/  ISETP.GT.AND P0, PT, R3, R20, PT ;  /* 0x000000140300720c */ /* 0x000fe20003f04270 */
[----:B--2---:R0:W-:Y:S04]  /*30fa0*/  STL [R8+0xc], R9 ;  /* 0x00000c0908007387 */ /* 0x0041e80000100800 */
[----:B---3--:R0:W-:Y:S04]  /*30fb0*/  STL [R8+0x10], R19 ;  /* 0x0000101308007387 */ /* 0x0081e80000100800 */
[----:B----4-:R0:W-:Y:S04]  /*30fc0*/  STL [R8+0x14], R21 ;  /* 0x0000141508007387 */ /* 0x0101e80000100800 */
[----:B------:R-:W-:Y:S05]  /*30fd0*/  @P0 BRA `(.L_x_1056) ;  /* 0xfffffffc00d00947 */ /* 0x000fea000383ffff */
.L_x_1055:
[----:B------:R-:W-:Y:S05]  /*30fe0*/  BSYNC.RECONVERGENT B5 ;  /* 0x0000000000057941 */ /* 0x000fea0003800200 */
.L_x_1054:
[----:B------:R2:W-:Y:S01]  /*30ff0*/  STL [R36+0xc], R10 ;  /* 0x00000c0a24007387 */ /* 0x0005e20000100800 */
[----:B------:R-:W-:-:S03]  /*31000*/  VIADD R5, R5, 0x2 ;  /* 0x0000000205057836 */ /* 0x000fc60000000000 */
[----:B------:R2:W-:Y:S04]  /*31010*/  STL [R36+0x14], R23 ;  /* 0x0000141724007387 */ /* 0x0005e80000100800 */
[----:B------:R2:W-:Y:S01]  /*31020*/  STL [R36+0x10], RZ ;  /* 0x000010ff24007387 */ /* 0x0005e20000100800 */
[----:B------:R-:W-:Y:S05]  /*31030*/  BRA `(.L_x_1041) ;  /* 0x0000007000647947 */ /* 0x000fea0003800000 */
.L_x_1044:
[----:B------:R-:W-:Y:S01]  /*31040*/  VIADD R20, R6, 0x1 ;  /* 0x0000000106147836 */ /* 0x000fe20000000000 */
[----:B------:R-:W-:Y:S04]  /*31050*/  BSSY.RECONVERGENT B5, `(.L_x_1057) ;  /* 0x0000048000057945 */ /* 0x000fe80003800200 */
[----:B------:R-:W-:-:S13]  /*31060*/  ISETP.GT.AND P0, PT, R5, R20, PT ;  /* 0x000000140500720c */ /* 0x000fda0003f04270 */
[----:B------:R-:W-:Y:S05]  /*31070*/  @!P0 BRA `(.L_x_1058) ;  /* 0x0000000400148947 */ /* 0x000fea0003800000 */
[----:B------:R-:W-:Y:S01]  /*31080*/  LOP3.LUT R10, RZ, R6, RZ, 0x33, !PT ;  /* 0x00000006ff0a7212 */ /* 0x000fe200078e33ff */
[----:B------:R-:W-:Y:S01]  /*31090*/  BSSY.RECONVERGENT B6, `(.L_x_1059) ;  /* 0x0000022000067945 */ /* 0x000fe20003800200 */
[C---:B------:R-:W-:Y:S01]  /*310a0*/  VIADD R21, R5.reuse, 0xfffffffe ;  /* 0xfffffffe05157836 */ /* 0x040fe20000000000 */
[----:B------:R-:W-:Y:S02]  /*310b0*/  MOV R3, R5 ;  /* 0x0000000500037202 */ /* 0x000fe40000000f00 */
        /* <DEDUP_REMOVED lines=31> */
.L_x_1060:
[----:B------:R-:W-:Y:S05]  /*312b0*/  BSYNC.RECONVERGENT B6 ;  /* 0x0000000000067941 */ /* 0x000fea0003800200 */
.L_x_1059:
[----:B012---:R-:W-:-:S05]  /*312c0*/  IMAD.IADD R10, R21, 0x1, -R6 ;  /* 0x00000001150a7824 */ /* 0x007fca00078e0a06 */
[----:B------:R-:W-:-:S13]  /*312d0*/  ISETP.GE.U32.AND P0, PT, R10, 0x3, PT ;  /* 0x000000030a00780c */ /* 0x000fda0003f06070 */
[----:B------:R-:W-:Y:S05]  /*312e0*/  @!P0 BRA `(.L_x_1058) ;  /* 0x0000000000788947 */ /* 0x000fea0003800000 */
.L_x_1061:
        /* <DEDUP_REMOVED lines=30> */
.L_x_1058:
[----:B------:R-:W-:Y:S05]  /*314d0*/  BSYNC.RECONVERGENT B5 ;  /* 0x0000000000057941 */ /* 0x000fea0003800200 */
.L_x_1057:
[----:B------:R1:W-:Y:S01]  /*314e0*/  STL [R36+0xc], R9 ;  /* 0x00000c0924007387 */ /* 0x0003e20000100800 */
[----:B------:R-:W-:-:S03]  /*314f0*/  VIADD R5, R5, 0x1 ;  /* 0x0000000105057836 */ /* 0x000fc60000000000 */
[----:B------:R1:W-:Y:S04]  /*31500*/  STL [R36+0x10], R8 ;  /* 0x0000100824007387 */ /* 0x0003e80000100800 */
[----:B------:R1:W-:Y:S01]  /*31510*/  STL [R36+0x14], RZ ;  /* 0x000014ff24007387 */ /* 0x0003e20000100800 */
[----:B------:R-:W-:Y:S05]  /*31520*/  BRA `(.L_x_1041) ;  /* 0x0000006c00287947 */ /* 0x000fea0003800000 */
.L_x_1022:
[----:B------:R-:W-:Y:S05]  /*31530*/  BSYNC.RELIABLE B8 ;  /* 0x0000000000087941 */ /* 0x000fea0003800100 */
.L_x_1021:
[----:B------:R-:W-:Y:S01]  /*31540*/  ISETP.GE.AND P0, PT, R8, 0x6, PT ;  /* 0x000000060800780c */ /* 0x000fe20003f06270 */
        /* <DEDUP_REMOVED lines=9> */
.L_x_1071:
        /* <DEDUP_REMOVED lines=21> */
[----:B-1----:R-:W-:Y:S05]  /*31730*/  @P0 BRA P1, `(.L_x_1065) ;  /* 0x00000000000c0947 */ /* 0x002fea0000800000 */
[----:B------:R-:W-:Y:S01]  /*31740*/  IMAD.MOV.U32 R22, RZ, RZ, R20 ;  /* 0x000000ffff167224 */ /* 0x000fe200078e0014 */
[----:B------:R-:W-:-:S07]  /*31750*/  MOV R37, 0x31770 ;  /* 0x0003177000257802 */ /* 0x000fce0000000f00 */
[----:B------:R-:W-:Y:S05]  /*31760*/  CALL.REL.NOINC `($__internal_0_$__cuda_sm20_div_rn_f64_full) ;  /* 0x000000c800307944 */ /* 0x000fea0003c00000 */
.L_x_1065:
[----:B------:R-:W-:Y:S05]  /*31770*/  BSYNC.RECONVERGENT B6 ;  /* 0x0000000000067941 */ /* 0x000fea0003800200 */
.L_x_1064:
        /* <DEDUP_REMOVED lines=9> */
[----:B------:R-:W-:Y:S02]  /*31810*/  PRMT R10, R10, 0x8880, RZ ;  /* 0x000088800a0a7816 */ /* 0x000fe400000000ff */
[----:B------:R-:W-:-:S03]  /*31820*/  SHF.R.S32.HI R19, RZ, 0x1f, R18 ;  /* 0x0000001fff137819 */ /* 0x000fc60000011412 */
[----:B---3--:R-:W-:-:S04]  /*31830*/  IMAD.WIDE R18, R21, 0x5, R18 ;  /* 0x0000000515127825 */ /* 0x008fc800078e0212 */
[----:B------:R-:W-:Y:S01]  /*31840*/  IMAD.MOV.U32 R21, RZ, RZ, R10 ;  /* 0x000000ffff157224 */ /* 0x000fe200078e000a */
[C---:B0-----:R-:W-:Y:S01]  /*31850*/  LEA R30, P0, R18.reuse, UR6, 0x3 ;  /* 0x00000006121e7c11 */ /* 0x041fe2000f8018ff */
[----:B------:R-:W-:Y:S02]  /*31860*/  IMAD R10, R33, R9, R33 ;  /* 0x00000009210a7224 */ /* 0x000fe400078e0221 */
[----:B------:R-:W-:Y:S01]  /*31870*/  IMAD.WIDE R20, R21, 0x18, R18 ;  /* 0x0000001815147825 */ /* 0x000fe200078e0212 */
[----:B------:R-:W-:-:S03]  /*31880*/  LEA.HI.X R31, R18, UR7, R19, 0x3, P0 ;  /* 0x00000007121f7c11 */ /* 0x000fc600080f1c13 */
[----:B------:R-:W-:Y:S01]  /*31890*/  IMAD.IADD R10, R3, 0x1, R10 ;  /* 0x00000001030a7824 */ /* 0x000fe200078e020a */
[C---:B----4-:R-:W-:Y:S01]  /*318a0*/  IADD3 R18, P0, PT, R23.reuse, R20, RZ ;  /* 0x0000001417127210 */ /* 0x050fe20007f1e0ff */
[----:B------:R-:W2:Y:S03]  /*318b0*/  LDG.E.64 R26, desc[UR4][R30.64+0xb248] ;  /* 0x00b248041e1a7981 */ /* 0x000ea6000c1e1b00 */
[----:B------:R-:W-:Y:S01]  /*318c0*/  LEA.HI.X.SX32 R21, R23, R21, 0x1, P0 ;  /* 0x0000001517157211 */ /* 0x000fe200000f0eff */
[----:B------:R-:W3:Y:S01]  /*318d0*/  LDG.E.64 R28, desc[UR4][R30.64+0xb180] ;  /* 0x00b180041e1c7981 */ /* 0x000ee2000c1e1b00 */
[----:B------:R-:W-:Y:S01]  /*318e0*/  LEA R38, P0, R18, UR6, 0x3 ;  /* 0x0000000612267c11 */ /* 0x000fe2000f8018ff */
[----:B------:R-:W-:-:S03]  /*318f0*/  IMAD R10, R10, 0x8, R1 ;  /* 0x000000080a0a7824 */ /* 0x000fc600078e0201 */
[----:B------:R-:W-:Y:S02]  /*31900*/  LEA.HI.X R39, R18, UR7, R21, 0x3, P0 ;  /* 0x0000000712277c11 */ /* 0x000fe400080f1c15 */
[----:B------:R0:W5:Y:S04]  /*31910*/  LDL.64 R24, [R10] ;  /* 0x000000000a187983 */ /* 0x0001680000100a00 */
[----:B------:R0:W5:Y:S04]  /*31920*/  LDL.64 R18, [R10+0x1388] ;  /* 0x001388000a127983 */ /* 0x0001680000100a00 */
[----:B------:R0:W5:Y:S04]  /*31930*/  LDG.E.64 R22, desc[UR4][R38.64+0x59d8] ;  /* 0x0059d80426167981 */ /* 0x000168000c1e1b00 */
[----:B------:R0:W5:Y:S01]  /*31940*/  LDG.E.64 R20, desc[UR4][R38.64+0x55f0] ;  /* 0x0055f00426147981 */ /* 0x000162000c1e1b00 */
[----:B--2---:R-:W-:-:S02]  /*31950*/  DADD R26, R50, R26 ;  /* 0x00000000321a7229 */ /* 0x004fc4000000001a */
[----:B---3--:R-:W-:Y:S01]  /*31960*/  DADD R48, R48, R28 ;  /* 0x0000000030307229 */ /* 0x008fe2000000001c */
[----:B0-----:R-:W-:Y:S10]  /*31970*/  BRA `(.L_x_1068) ;  /* 0x0000000000687947 */ /* 0x001ff40003800000 */
.L_x_1067:
[----:B------:R-:W2:Y:S01]  /*31980*/  LDL.U8 R20, [R41+0x2914] ;  /* 0x0029140029147983 */ /* 0x000ea20000100000 */
[----:B------:R-:W-:Y:S01]  /*31990*/  IMAD.IADD R10, R1, 0x1, R9 ;  /* 0x00000001010a7824 */ /* 0x000fe200078e0209 */
[----:B------:R-:W0:Y:S04]  /*319a0*/  LDCU.64 UR6, c[0x0][0x3a0] ;  /* 0x00007400ff0677ac */ /* 0x000e280008000a00 */
[----:B------:R-:W3:Y:S04]  /*319b0*/  LDL.S8 R21, [R10+0x2916] ;  /* 0x002916000a157983 */ /* 0x000ee80000100200 */
[----:B------:R-:W4:Y:S01]  /*319c0*/  LDL.S8 R23, [R10+0x2915] ;  /* 0x002915000a177983 */ /* 0x000f220000100200 */
[----:B------:R-:W-:-:S04]  /*319d0*/  IMAD R22, R33, R9, R33 ;  /* 0x0000000921167224 */ /* 0x000fc800078e0221 */
[----:B------:R-:W-:-:S04]  /*319e0*/  IMAD.IADD R22, R3, 0x1, R22 ;  /* 0x0000000103167824 */ /* 0x000fc800078e0216 */
[----:B------:R-:W-:-:S05]  /*319f0*/  IMAD R37, R22, 0x8, R1 ;  /* 0x0000000816257824 */ /* 0x000fca00078e0201 */
[----:B------:R1:W5:Y:S01]  /*31a00*/  LDL.64 R24, [R37] ;  /* 0x0000000025187983 */ /* 0x0003620000100a00 */
[C---:B--2---:R-:W-:Y:S02]  /*31a10*/  PRMT R18, R20.reuse, 0x8880, RZ ;  /* 0x0000888014127816 */ /* 0x044fe400000000ff */
[----:B------:R-:W-:Y:S02]  /*31a20*/  PRMT R20, R20, 0x8880, RZ ;  /* 0x0000888014147816 */ /* 0x000fe400000000ff */
[----:B------:R-:W-:-:S03]  /*31a30*/  SHF.R.S32.HI R19, RZ, 0x1f, R18 ;  /* 0x0000001fff137819 */ /* 0x000fc60000011412 */
[----:B---3--:R-:W-:-:S04]  /*31a40*/  IMAD.WIDE R18, R21, 0x5, R18 ;  /* 0x0000000515127825 */ /* 0x008fc800078e0212 */
[----:B------:R-:W-:Y:S01]  /*31a50*/  IMAD.MOV.U32 R21, RZ, RZ, R20 ;  /* 0x000000ffff157224 */ /* 0x000fe200078e0014 */
[----:B0-----:R-:W-:-:S03]  /*31a60*/  LEA R28, P0, R18, UR6, 0x3 ;  /* 0x00000006121c7c11 */ /* 0x001fc6000f8018ff */
[----:B------:R-:W-:Y:S01]  /*31a70*/  IMAD.WIDE R20, R21, 0x18, R18 ;  /* 0x0000001815147825 */ /* 0x000fe200078e0212 */
[----:B------:R-:W-:Y:S02]  /*31a80*/  LEA.HI.X R29, R18, UR7, R19, 0x3, P0 ;  /* 0x00000007121d7c11 */ /* 0x000fe400080f1c13 */
[----:B------:R1:W5:Y:S01]  /*31a90*/  LDL.64 R18, [R37+0x1388] ;  /* 0x0013880025127983 */ /* 0x0003620000100a00 */
[----:B----4-:R-:W-:-:S03]  /*31aa0*/  IADD3 R10, P1, PT, R23, R20, RZ ;  /* 0x00000014170a7210 */ /* 0x010fc60007f3e0ff */
[----:B------:R1:W5:Y:S01]  /*31ab0*/  LDG.E.64 R26, desc[UR4][R28.64+0xb248] ;  /* 0x00b248041c1a7981 */ /* 0x000362000c1e1b00 */
[----:B------:R-:W-:Y:S02]  /*31ac0*/  LEA.HI.X.SX32 R21, R23, R21, 0x1, P1 ;  /* 0x0000001517157211 */ /* 0x000fe400008f0eff */
[C---:B------:R-:W-:Y:S01]  /*31ad0*/  LEA R30, P1, R10.reuse, UR6, 0x3 ;  /* 0x000000060a1e7c11 */ /* 0x040fe2000f8218ff */
[----:B------:R1:W5:Y:S03]  /*31ae0*/  LDG.E.64 R48, desc[UR4][R28.64+0xb180] ;  /* 0x00b180041c307981 */ /* 0x000366000c1e1b00 */
[----:B------:R-:W-:-:S05]  /*31af0*/  LEA.HI.X R31, R10, UR7, R21, 0x3, P1 ;  /* 0x000000070a1f7c11 */ /* 0x000fca00088f1c15 */
[----:B------:R1:W5:Y:S04]  /*31b00*/  LDG.E.64 R22, desc[UR4][R30.64+0x59d8] ;  /* 0x0059d8041e167981 */ /* 0x000368000c1e1b00 */
[----:B------:R1:W5:Y:S02]  /*31b10*/  LDG.E.64 R20, desc[UR4][R30.64+0x55f0] ;  /* 0x0055f0041e147981 */ /* 0x000364000c1e1b00 */
.L_x_1068:
[----:B------:R-:W-:Y:S05]  /*31b20*/  BSYNC.RECONVERGENT B0 ;  /* 0x0000000000007941 */ /* 0x000fea0003800200 */
.L_x_1066:
        /* <DEDUP_REMOVED lines=33> */
[----:B-1----:R-:W-:-:S07]  /*31d40*/  MOV R37, 0x31d60 ;  /* 0x00031d6000257802 */ /* 0x002fce0000000f00 */
[----:B------:R-:W-:Y:S05]  /*31d50*/  CALL.REL.NOINC `($__internal_0_$__cuda_sm20_div_rn_f64_full) ;  /* 0x000000c000b47944 */ /* 0x000fea0003c00000 */
.L_x_1070:
[----:B------:R-:W-:Y:S05]  /*31d60*/  BSYNC.RECONVERGENT B6 ;  /* 0x0000000000067941 */ /* 0x000fea0003800200 */
.L_x_1069:
        /* <DEDUP_REMOVED lines=11> */
.L_x_1063:
[----:B------:R-:W-:Y:S05]  /*31e20*/  BSYNC.RECONVERGENT B5 ;  /* 0x0000000000057941 */ /* 0x000fea0003800200 */
.L_x_1062:
[C-C-:B------:R-:W-:Y:S01]  /*31e30*/  DSETP.MAX.AND P1, P2, |R52|.reuse, |R46|.reuse, PT ;  /* 0x4000002e3400722a */ /* 0x140fe20003a2f200 */
[----:B------:R-:W-:Y:S01]  /*31e40*/  IMAD.MOV.U32 R9, RZ, RZ, R53 ;  /* 0x000000ffff097224 */ /* 0x000fe200078e0035 */
[----:B------:R-:W-:Y:S01]  /*31e50*/  DADD R20, R52, -R46 ;  /* 0x0000000034147229 */ /* 0x000fe2000000082e */
[----:B------:R-:W-:Y:S01]  /*31e60*/  IMAD.MOV.U32 R18, RZ, RZ, R46 ;  /* 0x000000ffff127224 */ /* 0x000fe200078e002e */
[----:B------:R-:W-:Y:S01]  /*31e70*/  UMOV UR6, 0x88e368f1 ;  /* 0x88e368f100067882 */ /* 0x000fe20000000000 */
[----:B------:R-:W-:Y:S01]  /*31e80*/  UMOV UR7, 0x3ee4f8b5 ;  /* 0x3ee4f8b500077882 */ /* 0x000fe20000000000 */
[----:B------:R-:W-:Y:S01]  /*31e90*/  FSEL R19, |R9|, |R47|, P1 ;  /* 0x4000002f09137208 */ /* 0x000fe20000800200 */
[----:B------:R-:W-:Y:S01]  /*31ea0*/  IMAD.MOV.U32 R9, RZ, RZ, R52 ;  /* 0x000000ffff097224 */ /* 0x000fe200078e0034 */
[----:B------:R-:W-:Y:S02]  /*31eb0*/  BSSY.RELIABLE B5, `(.L_x_1072) ;  /* 0x00001b0000057945 */ /* 0x000fe40003800100 */
        /* <DEDUP_REMOVED lines=13> */
[----:B------:R-:W-:Y:S02]  /*31f90*/  IMAD.MOV.U32 R9, RZ, RZ, RZ ;  /* 0x000000ffff097224 */ /* 0x000fe400078e00ff */
[----:B------:R-:W-:Y:S02]  /*31fa0*/  IMAD.MOV.U32 R46, RZ, RZ, 0x0 ;  /* 0x00000000ff2e7424 */ /* 0x000fe400078e00ff */
[----:B------:R-:W-:Y:S02]  /*31fb0*/  IMAD.MOV.U32 R47, RZ, RZ, -0x100000 ;  /* 0xfff00000ff2f7424 */ /* 0x000fe400078e00ff */
[----:B------:R-:W-:Y:S02]  /*31fc0*/  IMAD.MOV.U32 R48, RZ, RZ, 0x0 ;  /* 0x00000000ff307424 */ /* 0x000fe400078e00ff */
[----:B------:R-:W-:-:S07]  /*31fd0*/  IMAD.MOV.U32 R49, RZ, RZ, 0x7ff00000 ;  /* 0x7ff00000ff317424 */ /* 0x000fce00078e00ff */
.L_x_1083:
        /* <DEDUP_REMOVED lines=8> */
[----:B0-----:R-:W0:Y:S02]  /*32060*/  MUFU.RCP64H R19, R21 ;  /* 0x0000001500137308 */ /* 0x001e240000001800 */
        /* <DEDUP_REMOVED lines=15> */
[----:B-----5:R-:W-:Y:S05]  /*32160*/  CALL.REL.NOINC `($__internal_0_$__cuda_sm20_div_rn_f64_full) ;  /* 0x000000bc00b07944 */ /* 0x020fea0003c00000 */
.L_x_1077:
[----:B------:R-:W-:Y:S05]  /*32170*/  BSYNC.RECONVERGENT B7 ;  /* 0x0000000000077941 */ /* 0x000fea0003800200 */
.L_x_1076:
        /* <DEDUP_REMOVED lines=22> */
[----:B-1----:R-:W-:Y:S01]  /*322e0*/  LEA R30, P0, R18, UR6, 0x3 ;  /* 0x00000006121e7c11 */ /* 0x002fe2000f8018ff */
        /* <DEDUP_REMOVED lines=9> */
.L_x_1079:
[----:B------:R-:W2:Y:S01]  /*32380*/  LDL.U8 R20, [R41+0x2914] ;  /* 0x0029140029147983 */ /* 0x000ea20000100000 */
[----:B------:R-:W-:Y:S01]  /*32390*/  IMAD.IADD R10, R1, 0x1, R9 ;  /* 0x00000001010a7824 */ /* 0x000fe200078e0209 */
[----:B------:R-:W0:Y:S04]  /*323a0*/  LDCU.64 UR6, c[0x0][0x3a0] ;  /* 0x00007400ff0677ac */ /* 0x000e280008000a00 */
[----:B------:R-:W3:Y:S04]  /*323b0*/  LDL.S8 R21, [R10+0x2916] ;  /* 0x002916000a157983 */ /* 0x000ee80000100200 */
[----:B------:R-:W4:Y:S01]  /*323c0*/  LDL.S8 R23, [R10+0x2915] ;  /* 0x002915000a177983 */ /* 0x000f220000100200 */
[----:B------:R-:W-:-:S04]  /*323d0*/  IMAD R22, R33, R9, R33 ;  /* 0x0000000921167224 */ /* 0x000fc800078e0221 */
[----:B------:R-:W-:-:S04]  /*323e0*/  IMAD.IADD R22, R3, 0x1, R22 ;  /* 0x0000000103167824 */ /* 0x000fc800078e0216 */
[----:B-1----:R-:W-:Y:S01]  /*323f0*/  IMAD R37, R22, 0x8, R1 ;  /* 0x0000000816257824 */ /* 0x002fe200078e0201 */
        /* <DEDUP_REMOVED lines=8> */
[----:B----4-:R-:W-:-:S03]  /*32480*/  IADD3 R10, P1, PT, R23, R20, RZ ;  /* 0x00000014170a7210 */ /* 0x010fc60007f3e0ff */
[----:B------:R0:W5:Y:S01]  /*32490*/  LDG.E.64 R24, desc[UR4][R30.64+0xb248] ;  /* 0x00b248041e187981 */ /* 0x000162000c1e1b00 */
[----:B------:R-:W-:-:S03]  /*324a0*/  LEA.HI.X.SX32 R21, R23, R21, 0x1, P1 ;  /* 0x0000001517157211 */ /* 0x000fc600008f0eff */
[----:B------:R0:W5:Y:S01]  /*324b0*/  LDG.E.64 R26, desc[UR4][R30.64+0xb180] ;  /* 0x00b180041e1a7981 */ /* 0x000162000c1e1b00 */
[----:B------:R-:W-:-:S03]  /*324c0*/  LEA R38, P1, R10, UR6, 0x3 ;  /* 0x000000060a267c11 */ /* 0x000fc6000f8218ff */
[----:B------:R0:W5:Y:S01]  /*324d0*/  LDL.64 R22, [R37] ;  /* 0x0000000025167983 */ /* 0x0001620000100a00 */
[----:B------:R-:W-:-:S03]  /*324e0*/  LEA.HI.X R39, R10, UR7, R21, 0x3, P1 ;  /* 0x000000070a277c11 */ /* 0x000fc600088f1c15 */
[----:B------:R0:W5:Y:S04]  /*324f0*/  LDL.64 R20, [R37+0x1388] ;  /* 0x0013880025147983 */ /* 0x0001680000100a00 */
[----:B------:R0:W5:Y:S04]  /*32500*/  LDG.E.64 R18, desc[UR4][R38.64+0x59d8] ;  /* 0x0059d80426127981 */ /* 0x000168000c1e1b00 */
[----:B------:R0:W5:Y:S02]  /*32510*/  LDG.E.64 R28, desc[UR4][R38.64+0x55f0] ;  /* 0x0055f004261c7981 */ /* 0x000164000c1e1b00 */
.L_x_1080:
[----:B------:R-:W-:Y:S05]  /*32520*/  BSYNC.RECONVERGENT B0 ;  /* 0x0000000000007941 */ /* 0x000fea0003800200 */
.L_x_1078:
[----:B-----5:R-:W-:Y:S01]  /*32530*/  DADD R18, R18, R24 ;  /* 0x0000000012127229 */ /* 0x020fe20000000018 */
[----:B------:R-:W-:Y:S01]  /*32540*/  UMOV UR6, 0xff800000 ;  /* 0xff80000000067882 */ /* 0x000fe20000000000 */
[----:B------:R-:W-:Y:S01]  /*32550*/  DADD R26, R28, R26 ;  /* 0x000000001c1a7229 */ /* 0x000fe2000000001a */
[----:B------:R-:W-:Y:S01]  /*32560*/  UMOV UR7, 0x41cdcd64 ;  /* 0x41cdcd6400077882 */ /* 0x000fe20000000000 */
[----:B------:R-:W-:Y:S04]  /*32570*/  BSSY.RECONVERGENT B7, `(.L_x_1081) ;  /* 0x000001f000077945 */ /* 0x000fe80003800200 */
[----:B------:R-:W-:Y:S02]  /*32580*/  DADD R22, R18, R22 ;  /* 0x0000000012167229 */ /* 0x000fe40000000016 */
[----:B------:R-:W-:Y:S01]  /*32590*/  DADD R20, R26, R20 ;  /* 0x000000001a147229 */ /* 0x000fe20000000014 */
[----:B------:R-:W-:-:S05]  /*325a0*/  IMAD.MOV.U32 R18, RZ, RZ, 0x1 ;  /* 0x00000001ff127424 */ /* 0x000fca00078e00ff */
[----:B------:R-:W-:-:S06]  /*325b0*/  DSETP.GT.AND P0, PT, R22, RZ, PT ;  /* 0x000000ff1600722a */ /* 0x000fcc0003f04000 */
[----:B------:R-:W-:Y:S01]  /*325c0*/  DSETP.GT.OR P0, PT, |R22|, UR6, P0 ;  /* 0x0000000616007e2a */ /* 0x000fe20008704600 */
[----:B------:R-:W-:Y:S01]  /*325d0*/  UMOV UR6, 0xe1796495 ;  /* 0xe179649500067882 */ /* 0x000fe20000000000 */
[----:B------:R-:W-:-:S04]  /*325e0*/  UMOV UR7, 0x3da5fd7f ;  /* 0x3da5fd7f00077882 */ /* 0x000fc80000000000 */
[----:B------:R-:W-:-:S06]  /*325f0*/  DSETP.GT.OR P0, PT, R20, RZ, P0 ;  /* 0x000000ff1400722a */ /* 0x000fcc0000704400 */
[----:B------:R-:W-:Y:S02]  /*32600*/  FSEL R50, R20, RZ, !P0 ;  /* 0x000000ff14327208 */ /* 0x000fe40004000000 */
        /* <DEDUP_REMOVED lines=19> */
[----:B0-----:R-:W-:-:S07]  /*32740*/  MOV R37, 0x32760 ;  /* 0x0003276000257802 */ /* 0x001fce0000000f00 */
[----:B------:R-:W-:Y:S05]  /*32750*/  CALL.REL.NOINC `($__internal_0_$__cuda_sm20_div_rn_f64_full) ;  /* 0x000000b800347944 */ /* 0x000fea0003c00000 */
.L_x_1082:
[----:B------:R-:W-:Y:S05]  /*32760*/  BSYNC.RECONVERGENT B7 ;  /* 0x0000000000077941 */ /* 0x000fea0003800200 */
.L_x_1081:
        /* <DEDUP_REMOVED lines=9> */
.L_x_1075:
[----:B------:R-:W-:Y:S05]  /*32800*/  BSYNC.RECONVERGENT B6 ;  /* 0x0000000000067941 */ /* 0x000fea0003800200 */
.L_x_1074:
        /* <DEDUP_REMOVED lines=18> */
[----:B------:R-:W2:Y:S04]  /*32930*/  LDL.S8 R18, [R41+0x2914] ;  /* 0x0029140029127983 */ /* 0x000ea80000100200 */
[----:B------:R3:W5:Y:S01]  /*32940*/  LDL.U8 R9, [R1+0x2915] ;  /* 0x0029150001097983 */ /* 0x0007620000100000 */
[----:B------:R-:W-:Y:S01]  /*32950*/  IMAD.MOV.U32 R10, RZ, RZ, RZ ;  /* 0x000000ffff0a7224 */ /* 0x000fe200078e00ff */
[----:B--23--:R-:W-:-:S07]  /*32960*/  SHF.R.S32.HI R19, RZ, 0x1f, R18 ;  /* 0x0000001fff137819 */ /* 0x00cfce0000011412 */
.L_x_1090:
[-C--:B------:R-:W-:Y:S01]  /*32970*/  IADD3 R54, PT, PT, R1, R10.reuse, RZ ;  /* 0x0000000a01367210 */ /* 0x080fe20007ffe0ff */
[----:B------:R-:W2:Y:S04]  /*32980*/  LDC.64 R20, c[0x0][0x3a0] ;  /* 0x0000e800ff147b82 */ /* 0x000ea80000000a00 */
[----:B01----:R-:W3:Y:S01]  /*32990*/  LDL.U8 R37, [R54+0x2916] ;  /* 0x0029160036257983 */ /* 0x003ee20000100000 */
[----:B-----5:R-:W-:Y:S01]  /*329a0*/  LOP3.LUT R9, R9, 0xffff, RZ, 0xc0, !PT ;  /* 0x0000ffff09097812 */ /* 0x020fe200078ec0ff */
[----:B------:R-:W-:Y:S02]  /*329b0*/  IMAD R25, R19, 0x18, RZ ;  /* 0x0000001813197824 */ /* 0x000fe400078e02ff */
[----:B------:R-:W-:Y:S01]  /*329c0*/  IMAD R28, R33, R10, R33 ;  /* 0x0000000a211c7224 */ /* 0x000fe200078e0221 */
[----:B------:R-:W-:-:S03]  /*329d0*/  PRMT R9, R9, 0x8880, RZ ;  /* 0x0000888009097816 */ /* 0x000fc600000000ff */
[----:B------:R-:W-:Y:S01]  /*329e0*/  IMAD.IADD R28, R3, 0x1, R28 ;  /* 0x00000001031c7824 */ /* 0x000fe200078e021c */
[----:B---3--:R-:W-:-:S05]  /*329f0*/  PRMT R27, R37, 0x8880, RZ ;  /* 0x00008880251b7816 */ /* 0x008fca00000000ff */
[----:B------:R-:W-:-:S03]  /*32a00*/  IMAD.WIDE R26, R27, 0x5, R18 ;  /* 0x000000051b1a7825 */ /* 0x000fc600078e0212 */
[----:B--2---:R-:W-:Y:S01]  /*32a10*/  LEA R24, P0, R26, R20, 0x3 ;  /* 0x000000141a187211 */ /* 0x004fe200078018ff */
[----:B------:R-:W-:-:S04]  /*32a20*/  IMAD.WIDE.U32 R22, R18, 0x18, R26 ;  /* 0x0000001812167825 */ /* 0x000fc800078e001a */
[----:B------:R-:W-:Y:S01]  /*32a30*/  IMAD.IADD R50, R23, 0x1, R25 ;  /* 0x0000000117327824 */ /* 0x000fe200078e0219 */
[C---:B------:R-:W-:Y:S02]  /*32a40*/  IADD3 R29, P1, PT, R9.reuse, R22, RZ ;  /* 0x00000016091d7210 */ /* 0x040fe40007f3e0ff */
[-C--:B------:R-:W-:Y:S02]  /*32a50*/  LEA.HI.X R25, R26, R21.reuse, R27, 0x3, P0 ;  /* 0x000000151a197211 */ /* 0x080fe400000f1c1b */
[----:B------:R-:W-:Y:S02]  /*32a60*/  LEA.HI.X.SX32 R30, R9, R50, 0x1, P1 ;  /* 0x00000032091e7211 */ /* 0x000fe400008f0eff */
[C---:B------:R-:W-:Y:S01]  /*32a70*/  LEA R40, P1, R29.reuse, R20, 0x3 ;  /* 0x000000141d287211 */ /* 0x040fe200078218ff */
[----:B------:R-:W2:Y:S03]  /*32a80*/  LDG.E.64 R26, desc[UR4][R24.64+0xb180] ;  /* 0x00b18004181a7981 */ /* 0x000ea6000c1e1b00 */
[----:B------:R-:W-:Y:S01]  /*32a90*/  LEA.HI.X R41, R29, R21, R30, 0x3, P1 ;  /* 0x000000151d297211 */ /* 0x000fe200008f1c1e */
[----:B------:R-:W-:-:S04]  /*32aa0*/  IMAD R9, R28, 0x8, R1 ;  /* 0x000000081c097824 */ /* 0x000fc800078e0201 */
[----:B------:R-:W2:Y:S04]  /*32ab0*/  LDG.E.64 R30, desc[UR4][R40.64+0x55f0] ;  /* 0x0055f004281e7981 */ /* 0x000ea8000c1e1b00 */
[----:B------:R-:W3:Y:S01]  /*32ac0*/  LDL.64 R28, [R9+0x1388] ;  /* 0x00138800091c7983 */ /* 0x000ee20000100a00 */
[----:B------:R-:W-:Y:S02]  /*32ad0*/  IMAD.MOV.U32 R38, RZ, RZ, -0x800000 ;  /* 0xff800000ff267424 */ /* 0x000fe400078e00ff */
[----:B------:R-:W-:Y:S01]  /*32ae0*/  IMAD.MOV.U32 R39, RZ, RZ, 0x41cdcd64 ;  /* 0x41cdcd64ff277424 */ /* 0x000fe200078e00ff */
[----:B------:R-:W-:Y:S01]  /*32af0*/  BSSY.RELIABLE B0, `(.L_x_1084) ;  /* 0x0000015000007945 */ /* 0x000fe20003800100 */
[C---:B------:R-:W-:Y:S02]  /*32b00*/  VIADD R43, R10.reuse, 0x2 ;  /* 0x000000020a2b7836 */ /* 0x040fe40000000000 */
[----:B------:R-:W-:Y:S01]  /*32b10*/  VIADD R51, R10, 0x1 ;  /* 0x000000010a337836 */ /* 0x000fe20000000000 */
[----:B--2---:R-:W-:-:S08]  /*32b20*/  DADD R30, R26, R30 ;  /* 0x000000001a1e7229 */ /* 0x004fd0000000001e */
[----:B---3--:R-:W-:Y:S01]  /*32b30*/  DADD R46, R30, R28 ;  /* 0x000000001e2e7229 */ /* 0x008fe2000000001c */
[----:B------:R-:W-:Y:S02]  /*32b40*/  IMAD.MOV.U32 R30, RZ, RZ, -0x771c970f ;  /* 0x88e368f1ff1e7424 */ /* 0x000fe400078e00ff */
[----:B------:R-:W-:-:S05]  /*32b50*/  IMAD.MOV.U32 R31, RZ, RZ, 0x3ee4f8b5 ;  /* 0x3ee4f8b5ff1f7424 */ /* 0x000fca00078e00ff */
[----:B------:R-:W-:-:S08]  /*32b60*/  DADD R48, R52, -R46 ;  /* 0x0000000034307229 */ /* 0x000fd0000000082e */
[----:B------:R-:W-:-:S06]  /*32b70*/  DSETP.GEU.AND P0, PT, |R48|, R30, PT ;  /* 0x0000001e3000722a */ /* 0x000fcc0003f0e200 */
[----:B------:R-:W-:-:S14]  /*32b80*/  DSETP.GT.OR P0, PT, |R46|, R38, P0 ;  /* 0x000000262e00722a */ /* 0x000fdc0000704600 */
[----:B------:R-:W-:Y:S05]  /*32b90*/  @P0 BRA `(.L_x_1085) ;  /* 0x0000000000280947 */ /* 0x000fea0003800000 */
[----:B------:R-:W2:Y:S04]  /*32ba0*/  LDG.E.64 R40, desc[UR4][R40.64+0x59d8] ;  /* 0x0059d80428287981 */ /* 0x000ea8000c1e1b00 */
[----:B------:R-:W2:Y:S04]  /*32bb0*/  LDG.E.64 R46, desc[UR4][R24.64+0xb248] ;  /* 0x00b24804182e7981 */ /* 0x000ea8000c1e1b00 */
        /* <DEDUP_REMOVED lines=8> */
.L_x_1085:
[----:B------:R-:W-:Y:S05]  /*32c40*/  BSYNC.RELIABLE B0 ;  /* 0x0000000000007941 */ /* 0x000fea0003800100 */
.L_x_1084:
[----:B------:R-:W2:Y:S01]  /*32c50*/  LDL.S8 R23, [R54+0x2915] ;  /* 0x0029150036177983 */ /* 0x000ea20000100200 */
[----:B------:R-:W-:Y:S01]  /*32c60*/  IMAD R46, R10, 0x8, R1 ;  /* 0x000000080a2e7824 */ /* 0x000fe200078e0201 */
[----:B--2---:R-:W-:-:S04]  /*32c70*/  IADD3 R40, P0, PT, R23, R22, RZ ;  /* 0x0000001617287210 */ /* 0x004fc80007f1e0ff */
[----:B------:R-:W-:Y:S02]  /*32c80*/  LEA.HI.X.SX32 R50, R23, R50, 0x1, P0 ;  /* 0x0000003217327211 */ /* 0x000fe400000f0eff */
[C---:B------:R-:W-:Y:S01]  /*32c90*/  LEA R20, P0, R40.reuse, R20, 0x3 ;  /* 0x0000001428147211 */ /* 0x040fe200078018ff */
[----:B------:R-:W2:Y:S03]  /*32ca0*/  LDL.64 R22, [R46+0x2710] ;  /* 0x002710002e167983 */ /* 0x000ea60000100a00 */
[----:B------:R-:W-:-:S05]  /*32cb0*/  LEA.HI.X R21, R40, R21, R50, 0x3, P0 ;  /* 0x0000001528157211 */ /* 0x000fca00000f1c32 */
[----:B------:R-:W3:Y:S01]  /*32cc0*/  LDG.E.64 R40, desc[UR4][R20.64+0x55f0] ;  /* 0x0055f00414287981 */ /* 0x000ee2000c1e1b00 */
[----:B------:R-:W-:Y:S01]  /*32cd0*/  BSSY.RELIABLE B0, `(.L_x_1087) ;  /* 0x0000017000007945 */ /* 0x000fe20003800100 */
[----:B--2---:R-:W-:-:S08]  /*32ce0*/  DADD R22, R26, R22 ;  /* 0x000000001a167229 */ /* 0x004fd00000000016 */
[----:B---3--:R-:W-:-:S08]  /*32cf0*/  DADD R22, R22, R40 ;  /* 0x0000000016167229 */ /* 0x008fd00000000028 */
[----:B------:R-:W-:-:S08]  /*32d00*/  DADD R22, R28, R22 ;  /* 0x000000001c167229 */ /* 0x000fd00000000016 */
[----:B------:R-:W-:-:S08]  /*32d10*/  DADD R26, R52, -R22 ;  /* 0x00000000341a7229 */ /* 0x000fd00000000816 */
[----:B------:R-:W-:-:S06]  /*32d20*/  DSETP.GEU.AND P0, PT, |R26|, R30, PT ;  /* 0x0000001e1a00722a */ /* 0x000fcc0003f0e200 */
[----:B------:R-:W-:-:S14]  /*32d30*/  DSETP.GT.OR P0, PT, |R22|, R38, P0 ;  /* 0x000000261600722a */ /* 0x000fdc0000704600 */
[----:B------:R-:W-:Y:S05]  /*32d40*/  @P0 BRA `(.L_x_1088) ;  /* 0x0000000000300947 */ /* 0x000fea0003800000 */
[----:B------:R-:W2:Y:S04]  /*32d50*/  LDG.E.64 R24, desc[UR4][R24.64+0xb248] ;  /* 0x00b2480418187981 */ /* 0x000ea8000c1e1b00 */
[----:B------:R-:W2:Y:S04]  /*32d60*/  LDL.64 R22, [R46+0x27e0] ;  /* 0x0027e0002e167983 */ /* 0x000ea80000100a00 */
[----:B------:R-:W3:Y:S04]  /*32d70*/  LDG.E.64 R20, desc[UR4][R20.64+0x59d8] ;  /* 0x0059d80414147981 */ /* 0x000ee8000c1e1b00 */
[----:B------:R-:W4:Y:S01]  /*32d80*/  LDL.64 R26, [R9] ;  /* 0x00000000091a7983 */ /* 0x000f220000100a00 */
[----:B--2---:R-:W-:-:S08]  /*32d90*/  DADD R22, R24, R22 ;  /* 0x0000000018167229 */ /* 0x004fd00000000016 */
[----:B---3--:R-:W-:-:S08]  /*32da0*/  DADD R22, R22, R20 ;  /* 0x0000000016167229 */ /* 0x008fd00000000014 */
[----:B----4-:R-:W-:-:S08]  /*32db0*/  DADD R22, R26, R22 ;  /* 0x000000001a167229 */ /* 0x010fd00000000016 */
[----:B------:R-:W-:-:S08]  /*32dc0*/  DADD R26, R44, -R22 ;  /* 0x000000002c1a7229 */ /* 0x000fd00000000816 */
[----:B------:R-:W-:-:S06]  /*32dd0*/  DSETP.GEU.AND P0, PT, |R26|, R30, PT ;  /* 0x0000001e1a00722a */ /* 0x000fcc0003f0e200 */
[----:B------:R-:W-:-:S14]  /*32de0*/  DSETP.GT.OR P0, PT, |R22|, R38, P0 ;  /* 0x000000261600722a */ /* 0x000fdc0000704600 */
[----:B------:R-:W-:Y:S05]  /*32df0*/  @!P0 BREAK.RELIABLE B0 ;  /* 0x0000000000008942 */ /* 0x000fea0003800100 */
[----:B------:R-:W-:Y:S05]  /*32e00*/  @!P0 BRA `(.L_x_1089) ;  /* 0x00000000001c8947 */ /* 0x000fea0003800000 */
.L_x_1088:
[----:B------:R-:W-:-:S13]  /*32e10*/  ISETP.NE.AND P0, PT, R51, R42, PT ;  /* 0x0000002a3300720c */ /* 0x000fda0003f05270 */
[----:B------:R-:W-:Y:S05]  /*32e20*/  @!P0 BREAK.RELIABLE B0 ;  /* 0x0000000000008942 */ /* 0x000fea0003800100 */
[----:B------:R-:W-:Y:S05]  /*32e30*/  @!P0 BRA `(.L_x_1041) ;  /* 0x0000005000e48947 */ /* 0x000fea0003800000 */
[----:B------:R-:W-:Y:S05]  /*32e40*/  BSYNC.RELIABLE B0 ;  /* 0x0000000000007941 */ /* 0x000fea0003800100 */
.L_x_1087:
[----:B------:R-:W-:Y:S01]  /*32e50*/  PRMT R9, R37, 0x7610, R9 ;  /* 0x0000761025097816 */ /* 0x000fe20000000009 */
[----:B------:R-:W-:Y:S01]  /*32e60*/  IMAD.MOV.U32 R10, RZ, RZ, R51 ;  /* 0x000000ffff0a7224 */ /* 0x000fe200078e0033 */
[----:B------:R-:W-:Y:S06]  /*32e70*/  BRA `(.L_x_1090) ;  /* 0xfffffff800bc7947 */ /* 0x000fec000383ffff */
.L_x_1089:
        /* <DEDUP_REMOVED lines=39> */
.L_x_1094:
[----:B------:R-:W-:Y:S05]  /*330f0*/  BSYNC.RECONVERGENT B7 ;  /* 0x0000000000077941 */ /* 0x000fea0003800200 */
.L_x_1093:
[----:B012---:R-:W-:-:S05]  /*33100*/  IMAD.IADD R9, R21, 0x1, -R6 ;  /* 0x0000000115097824 */ /* 0x007fca00078e0a06 */
[----:B------:R-:W-:-:S13]  /*33110*/  ISETP.GE.U32.AND P0, PT, R9, 0x3, PT ;  /* 0x000000030900780c */ /* 0x000fda0003f06070 */
[----:B------:R-:W-:Y:S05]  /*33120*/  @!P0 BRA `(.L_x_1092) ;  /* 0x0000000000788947 */ /* 0x000fea0003800000 */
.L_x_1095:
        /* <DEDUP_REMOVED lines=30> */
.L_x_1092:
[----:B------:R-:W-:Y:S05]  /*33310*/  BSYNC.RECONVERGENT B6 ;  /* 0x0000000000067941 */ /* 0x000fea0003800200 */
.L_x_1091:
        /* <DEDUP_REMOVED lines=8> */
.L_x_1098:
        /* <DEDUP_REMOVED lines=12> */
.L_x_1097:
[----:B------:R-:W-:Y:S05]  /*33460*/  BSYNC.RECONVERGENT B6 ;  /* 0x0000000000067941 */ /* 0x000fea0003800200 */
.L_x_1096:
[----:B------:R2:W-:Y:S01]  /*33470*/  STL [R36+0xc], R10 ;  /* 0x00000c0a24007387 */ /* 0x0005e20000100800 */
[----:B------:R-:W-:-:S03]  /*33480*/  VIADD R5, R5, 0x2 ;  /* 0x0000000205057836 */ /* 0x000fc60000000000 */
[----:B------:R2:W-:Y:S04]  /*33490*/  STL [R36+0x14], R23 ;  /* 0x0000141724007387 */ /* 0x0005e80000100800 */
[----:B------:R2:W-:Y:S01]  /*334a0*/  STL [R36+0x10], RZ ;  /* 0x000010ff24007387 */ /* 0x0005e20000100800 */
[----:B------:R-:W-:Y:S05]  /*334b0*/  BRA `(.L_x_1041) ;  /* 0x0000004c00447947 */ /* 0x000fea0003800000 */
.L_x_1086:
[----:B------:R-:W-:Y:S01]  /*334c0*/  IADD3 R20, PT, PT, R6, 0x1, RZ ;  /* 0x0000000106147810 */ /* 0x000fe20007ffe0ff */
[----:B------:R-:W-:Y:S03]  /*334d0*/  BSSY.RECONVERGENT B6, `(.L_x_1099) ;  /* 0x0000048000067945 */ /* 0x000fe60003800200 */
        /* <DEDUP_REMOVED lines=37> */
.L_x_1102:
[----:B------:R-:W-:Y:S05]  /*33730*/  BSYNC.RECONVERGENT B7 ;  /* 0x0000000000077941 */ /* 0x000fea0003800200 */
.L_x_1101:
[----:B012---:R-:W-:-:S05]  /*33740*/  IMAD.IADD R9, R19, 0x1, -R6 ;  /* 0x0000000113097824 */ /* 0x007fca00078e0a06 */
[----:B------:R-:W-:-:S13]  /*33750*/  ISETP.GE.U32.AND P0, PT, R9, 0x3, PT ;  /* 0x000000030900780c */ /* 0x000fda0003f06070 */
[----:B------:R-:W-:Y:S05]  /*33760*/  @!P0 BRA `(.L_x_1100) ;  /* 0x0000000000788947 */ /* 0x000fea0003800000 */
.L_x_1103:
        /* <DEDUP_REMOVED lines=30> */
.L_x_1100:
[----:B------:R-:W-:Y:S05]  /*33950*/  BSYNC.RECONVERGENT B6 ;  /* 0x0000000000067941 */ /* 0x000fea0003800200 */
.L_x_1099:
[----:B------:R1:W-:Y:S01]  /*33960*/  STL [R36+0xc], R43 ;  /* 0x00000c2b24007387 */ /* 0x0003e20000100800 */
[----:B------:R-:W-:-:S03]  /*33970*/  VIADD R5, R5, 0x1 ;  /* 0x0000000105057836 */ /* 0x000fc60000000000 */
[----:B------:R1:W-:Y:S04]  /*33980*/  STL [R36+0x10], R8 ;  /* 0x0000100824007387 */ /* 0x0003e80000100800 */
[----:B------:R1:W-:Y:S01]  /*33990*/  STL [R36+0x14], RZ ;  /* 0x000014ff24007387 */ /* 0x0003e20000100800 */
[----:B------:R-:W-:Y:S05]  /*339a0*/  BRA `(.L_x_1041) ;  /* 0x0000004800087947 */ /* 0x000fea0003800000 */
.L_x_1073:
[----:B------:R-:W-:Y:S05]  /*339b0*/  BSYNC.RELIABLE B5 ;  /* 0x0000000000057941 */ /* 0x000fea0003800100 */
.L_x_1072:
[----:B------:R-:W-:Y:S01]  /*339c0*/  ISETP.GE.AND P0, PT, R8, 0x6, PT ;  /* 0x000000060800780c */ /* 0x000fe20003f06270 */
        /* <DEDUP_REMOVED lines=10> */
.L_x_1113:
        /* <DEDUP_REMOVED lines=8> */
[----:B------:R-:W2:Y:S02]  /*33af0*/  MUFU.RCP64H R19, R21 ;  /* 0x0000001500137308 */ /* 0x000ea40000001800 */
[----:B--2---:R-:W-:-:S08]  /*33b00*/  DFMA R22, -R20, R18, 1 ;  /* 0x3ff000001416742b */ /* 0x004fd00000000112 */
        /* <DEDUP_REMOVED lines=13> */
[----:B01----:R-:W-:-:S07]  /*33be0*/  MOV R37, 0x33c00 ;  /* 0x00033c0000257802 */ /* 0x003fce0000000f00 */
[----:B------:R-:W-:Y:S05]  /*33bf0*/  CALL.REL.NOINC `($__internal_0_$__cuda_sm20_div_rn_f64_full) ;  /* 0x000000a4000c7944 */ /* 0x000fea0003c00000 */
.L_x_1107:
[----:B------:R-:W-:Y:S05]  /*33c00*/  BSYNC.RECONVERGENT B6 ;  /* 0x0000000000067941 */ /* 0x000fea0003800200 */
.L_x_1106:
[----:B------:R-:W-:Y:S01]  /*33c10*/  DSETP.GE.AND P0, PT, R26, RZ, PT ;  /* 0x000000ff1a00722a */ /* 0x000fe20003f06000 */
[----:B------:R-:W-:-:S13]  /*33c20*/  BSSY.RECONVERGENT B0, `(.L_x_1108) ;  /* 0x0000033000007945 */ /* 0x000fda0003800200 */
[----:B------:R-:W-:Y:S05]  /*33c30*/  @!P0 BRA `(.L_x_1109) ;  /* 0x0000000000688947 */ /* 0x000fea0003800000 */
[----:B------:R-:W-:Y:S01]  /*33c40*/  IMAD.IADD R23, R1, 0x1, R10 ;  /* 0x0000000101177824 */ /* 0x000fe200078e020a */
[----:B------:R-:W2:Y:S01]  /*33c50*/  LDL.S8 R25, [R41+0x2913] ;  /* 0x0029130029197983 */ /* 0x000ea20000100200 */
[----:B------:R-:W0:Y:S01]  /*33c60*/  LDCU.64 UR6, c[0x0][0x3a0] ;  /* 0x00007400ff0677ac */ /* 0x000e220008000a00 */
[----:B------:R-:W3:Y:S02]  /*33c70*/  LDC.64 R18, c[0x0][0x3a0] ;  /* 0x0000e800ff127b82 */ /* 0x000ee40000000a00 */
[----:B------:R-:W4:Y:S04]  /*33c80*/  LDL.S8 R22, [R41+0x2914] ;  /* 0x0029140029167983 */ /* 0x000f280000100200 */
[----:B------:R-:W3:Y:S01]  /*33c90*/  LDL.S8 R23, [R23+0x2915] ;  /* 0x0029150017177983 */ /* 0x000ee20000100200 */
[--C-:B--2---:R-:W-:Y:S01]  /*33ca0*/  SHF.R.S32.HI R21, RZ, 0x1f, R25.reuse ;  /* 0x0000001fff157819 */ /* 0x104fe20000011419 */
[----:B------:R-:W-:-:S04]  /*33cb0*/  IMAD.MOV.U32 R20, RZ, RZ, R25 ;  /* 0x000000ffff147224 */ /* 0x000fc800078e0019 */
[----:B---3--:R-:W-:Y:S01]  /*33cc0*/  IMAD.WIDE R20, R23, 0x5, R20 ;  /* 0x0000000517147825 */ /* 0x008fe200078e0214 */
[----:B----4-:R-:W-:Y:S02]  /*33cd0*/  PRMT R22, R25, 0x5410, R22 ;  /* 0x0000541019167816 */ /* 0x010fe40000000016 */
[----:B01----:R-:W-:Y:S01]  /*33ce0*/  LEA R30, P0, R20, UR6, 0x3 ;  /* 0x00000006141e7c11 */ /* 0x003fe2000f8018ff */
[----:B------:R-:W-:-:S03]  /*33cf0*/  UMOV UR6, 0x519 ;  /* 0x0000051900067882 */ /* 0x000fc60000000000 */
[----:B------:R-:W-:Y:S01]  /*33d00*/  LEA.HI.X R31, R20, UR7, R21, 0x3, P0 ;  /* 0x00000007141f7c11 */ /* 0x000fe200080f1c15 */
[----:B------:R-:W-:Y:S02]  /*33d10*/  IMAD R20, R33, R10, R9 ;  /* 0x0000000a21147224 */ /* 0x000fe400078e0209 */
[----:B------:R-:W-:Y:S02]  /*33d20*/  IDP.2A.LO.S16.U8 R39, R22, UR6, R23 ;  /* 0x0000000616277c26 */ /* 0x000fe40008001217 */
[----:B------:R-:W2:Y:S01]  /*33d30*/  LDG.E.64 R28, desc[UR4][R30.64+0xb248] ;  /* 0x00b248041e1c7981 */ /* 0x000ea2000c1e1b00 */
[----:B------:R-:W-:Y:S02]  /*33d40*/  IMAD R37, R20, 0x8, R1 ;  /* 0x0000000814257824 */ /* 0x000fe400078e0201 */
[----:B------:R-:W-:Y:S01]  /*33d50*/  IMAD.WIDE R38, R39, 0x8, R18 ;  /* 0x0000000827267825 */ /* 0x000fe200078e0212 */
[----:B------:R-:W3:Y:S04]  /*33d60*/  LDG.E.64 R26, desc[UR4][R30.64+0xb180] ;  /* 0x00b180041e1a7981 */ /* 0x000ee8000c1e1b00 */
[----:B------:R0:W5:Y:S04]  /*33d70*/  LDL.64 R24, [R37] ;  /* 0x0000000025187983 */ /* 0x0001680000100a00 */
[----:B------:R0:W5:Y:S04]  /*33d80*/  LDL.64 R22, [R37+0x1388] ;  /* 0x0013880025167983 */ /* 0x0001680000100a00 */
[----:B------:R0:W5:Y:S04]  /*33d90*/  LDG.E.64 R20, desc[UR4][R38.64+0x5208] ;  /* 0x0052080426147981 */ /* 0x000168000c1e1b00 */
[----:B------:R0:W5:Y:S01]  /*33da0*/  LDG.E.64 R18, desc[UR4][R38.64+0x4e20] ;  /* 0x004e200426127981 */ /* 0x000162000c1e1b00 */
[----:B--2---:R-:W-:-:S02]  /*33db0*/  DADD R28, R50, R28 ;  /* 0x00000000321c7229 */ /* 0x004fc4000000001c */
[----:B---3--:R-:W-:Y:S01]  /*33dc0*/  DADD R48, R48, R26 ;  /* 0x0000000030307229 */ /* 0x008fe2000000001a */
[----:B0-----:R-:W-:Y:S10]  /*33dd0*/  BRA `(.L_x_1110) ;  /* 0x00000000005c7947 */ /* 0x001ff40003800000 */
.L_x_1109:
[----:B------:R-:W2:Y:S01]  /*33de0*/  LDL.S8 R25, [R41+0x2913] ;  /* 0x0029130029197983 */ /* 0x000ea20000100200 */
[----:B------:R-:W-:Y:S01]  /*33df0*/  IMAD.IADD R22, R1, 0x1, R10 ;  /* 0x0000000101167824 */ /* 0x000fe200078e020a */
[----:B------:R-:W3:Y:S01]  /*33e00*/  LDC.64 R18, c[0x0][0x3a0] ;  /* 0x0000e800ff127b82 */ /* 0x000ee20000000a00 */
[----:B------:R-:W4:Y:S01]  /*33e10*/  LDCU.64 UR6, c[0x0][0x3a0] ;  /* 0x00007400ff0677ac */ /* 0x000f220008000a00 */
[----:B------:R-:W4:Y:S04]  /*33e20*/  LDL.S8 R24, [R41+0x2914] ;  /* 0x0029140029187983 */ /* 0x000f280000100200 */
[----:B------:R-:W3:Y:S01]  /*33e30*/  LDL.S8 R23, [R22+0x2915] ;  /* 0x0029150016177983 */ /* 0x000ee20000100200 */
[----:B------:R-:W-:Y:S01]  /*33e40*/  IMAD R26, R33, R10, R9 ;  /* 0x0000000a211a7224 */ /* 0x000fe200078e0209 */
[----:B------:R-:W-:-:S03]  /*33e50*/  UMOV UR8, 0x519 ;  /* 0x0000051900087882 */ /* 0x000fc60000000000 */
[----:B01----:R-:W-:Y:S01]  /*33e60*/  IMAD R37, R26, 0x8, R1 ;  /* 0x000000081a257824 */ /* 0x003fe200078e0201 */
[--C-:B--2---:R-:W-:Y:S01]  /*33e70*/  SHF.R.S32.HI R21, RZ, 0x1f, R25.reuse ;  /* 0x0000001fff157819 */ /* 0x104fe20000011419 */
[----:B------:R-:W-:Y:S01]  /*33e80*/  IMAD.MOV.U32 R20, RZ, RZ, R25 ;  /* 0x000000ffff147224 */ /* 0x000fe200078e0019 */
[----:B----4-:R-:W-:-:S03]  /*33e90*/  PRMT R24, R25, 0x5410, R24 ;  /* 0x0000541019187816 */ /* 0x010fc60000000018 */
[----:B---3--:R-:W-:-:S04]  /*33ea0*/  IMAD.WIDE R20, R23, 0x5, R20 ;  /* 0x0000000517147825 */ /* 0x008fc800078e0214 */
[----:B------:R-:W-:Y:S01]  /*33eb0*/  IDP.2A.LO.S16.U8 R31, R24, UR8, R23 ;  /* 0x00000008181f7c26 */ /* 0x000fe20008001217 */
[C---:B------:R-:W-:Y:S01]  /*33ec0*/  LEA R26, P0, R20.reuse, UR6, 0x3 ;  /* 0x00000006141a7c11 */ /* 0x040fe2000f8018ff */
[----:B------:R0:W5:Y:S02]  /*33ed0*/  LDL.64 R24, [R37] ;  /* 0x0000000025187983 */ /* 0x0001640000100a00 */
[----:B------:R-:W-:Y:S01]  /*33ee0*/  IMAD.WIDE R30, R31, 0x8, R18 ;  /* 0x000000081f1e7825 */ /* 0x000fe200078e0212 */
[----:B------:R-:W-:Y:S01]  /*33ef0*/  LEA.HI.X R27, R20, UR7, R21, 0x3, P0 ;  /* 0x00000007141b7c11 */ /* 0x000fe200080f1c15 */
[----:B------:R0:W5:Y:S04]  /*33f00*/  LDL.64 R22, [R37+0x1388] ;  /* 0x0013880025167983 */ /* 0x0001680000100a00 */
[----:B------:R0:W5:Y:S04]  /*33f10*/  LDG.E.64 R20, desc[UR4][R30.64+0x5208] ;  /* 0x005208041e147981 */ /* 0x000168000c1e1b00 */
[----:B------:R0:W5:Y:S04]  /*33f20*/  LDG.E.64 R18, desc[UR4][R30.64+0x4e20] ;  /* 0x004e20041e127981 */ /* 0x000168000c1e1b00 */
[----:B------:R0:W5:Y:S04]  /*33f30*/  LDG.E.64 R28, desc[UR4][R26.64+0xb248] ;  /* 0x00b248041a1c7981 */ /* 0x000168000c1e1b00 */
[----:B------:R0:W5:Y:S02]  /*33f40*/  LDG.E.64 R48, desc[UR4][R26.64+0xb180] ;  /* 0x00b180041a307981 */ /* 0x000164000c1e1b00 */
.L_x_1110:
[----:B------:R-:W-:Y:S05]  /*33f50*/  BSYNC.RECONVERGENT B0 ;  /* 0x0000000000007941 */ /* 0x000fea0003800200 */
.L_x_1108:
        /* <DEDUP_REMOVED lines=14> */
[----:B------:R-:W-:Y:S02]  /*34040*/  FSEL R49, R19, -1.875, !P0 ;  /* 0xbff0000013317808 */ /* 0x000fe40004000000 */
[----:B------:R-:W-:-:S04]  /*34050*/  MOV R18, 0x1 ;  /* 0x0000000100127802 */ /* 0x000fc80000000f00 */
        /* <DEDUP_REMOVED lines=19> */
.L_x_1112:
[----:B------:R-:W-:Y:S05]  /*34190*/  BSYNC.RECONVERGENT B6 ;  /* 0x0000000000067941 */ /* 0x000fea0003800200 */
.L_x_1111:
        /* <DEDUP_REMOVED lines=11> */
.L_x_1105:
[----:B------:R-:W-:Y:S05]  /*34250*/  BSYNC.RECONVERGENT B5 ;  /* 0x0000000000057941 */ /* 0x000fea0003800200 */
.L_x_1104:
        /* <DEDUP_REMOVED lines=21> */
[----:B--2---:R-:W-:Y:S05]  /*343b0*/  @!P0 BRA `(.L_x_1117) ;  /* 0x0000000800088947 */ /* 0x004fea0003800000 */
[----:B------:R-:W-:Y:S02]  /*343c0*/  VIADD R9, R8, 0xfffffffe ;  /* 0xfffffffe08097836 */ /* 0x000fe40000000000 */
[----:B------:R-:W-:Y:S02]  /*343d0*/  IMAD.MOV.U32 R10, RZ, RZ, RZ ;  /* 0x000000ffff0a7224 */ /* 0x000fe400078e00ff */
[----:B------:R-:W-:Y:S02]  /*343e0*/  IMAD.MOV.U32 R46, RZ, RZ, 0x0 ;  /* 0x00000000ff2e7424 */ /* 0x000fe400078e00ff */
[----:B------:R-:W-:Y:S02]  /*343f0*/  IMAD.MOV.U32 R47, RZ, RZ, -0x100000 ;  /* 0xfff00000ff2f7424 */ /* 0x000fe400078e00ff */
[----:B------:R-:W-:Y:S02]  /*34400*/  IMAD.MOV.U32 R48, RZ, RZ, 0x0 ;  /* 0x00000000ff307424 */ /* 0x000fe400078e00ff */
[----:B------:R-:W-:-:S07]  /*34410*/  IMAD.MOV.U32 R49, RZ, RZ, 0x7ff00000 ;  /* 0x7ff00000ff317424 */ /* 0x000fce00078e00ff */
.L_x_1125:
        /* <DEDUP_REMOVED lines=24> */
[----:B-----5:R-:W-:Y:S05]  /*345a0*/  CALL.REL.NOINC `($__internal_0_$__cuda_sm20_div_rn_f64_full) ;  /* 0x0000009800a07944 */ /* 0x020fea0003c00000 */
.L_x_1119:
[----:B------:R-:W-:Y:S05]  /*345b0*/  BSYNC.RECONVERGENT B7 ;  /* 0x0000000000077941 */ /* 0x000fea0003800200 */
.L_x_1118:
        /* <DEDUP_REMOVED lines=29> */
.L_x_1121:
[----:B------:R-:W2:Y:S01]  /*34790*/  LDL.S8 R25, [R41+0x2913] ;  /* 0x0029130029197983 */ /* 0x000ea20000100200 */
[----:B------:R-:W-:Y:S01]  /*347a0*/  IMAD.IADD R22, R1, 0x1, R10 ;  /* 0x0000000101167824 */ /* 0x000fe200078e020a */
[----:B------:R-:W3:Y:S01]  /*347b0*/  LDC.64 R18, c[0x0][0x3a0] ;  /* 0x0000e800ff127b82 */ /* 0x000ee20000000a00 */
[----:B------:R-:W4:Y:S01]  /*347c0*/  LDCU.64 UR6, c[0x0][0x3a0] ;  /* 0x00007400ff0677ac */ /* 0x000f220008000a00 */
[----:B------:R-:W4:Y:S04]  /*347d0*/  LDL.S8 R24, [R41+0x2914] ;  /* 0x0029140029187983 */ /* 0x000f280000100200 */
[----:B------:R-:W3:Y:S01]  /*347e0*/  LDL.S8 R23, [R22+0x2915] ;  /* 0x0029150016177983 */ /* 0x000ee20000100200 */
[----:B------:R-:W-:Y:S01]  /*347f0*/  UMOV UR8, 0x519 ;  /* 0x0000051900087882 */ /* 0x000fe20000000000 */
[----:B------:R-:W-:-:S04]  /*34800*/  IMAD R26, R33, R10, R9 ;  /* 0x0000000a211a7224 */ /* 0x000fc800078e0209 */
        /* <DEDUP_REMOVED lines=15> */
.L_x_1122:
[----:B------:R-:W-:Y:S05]  /*34900*/  BSYNC.RECONVERGENT B0 ;  /* 0x0000000000007941 */ /* 0x000fea0003800200 */
.L_x_1120:
        /* <DEDUP_REMOVED lines=35> */
.L_x_1124:
[----:B------:R-:W-:Y:S05]  /*34b40*/  BSYNC.RECONVERGENT B7 ;  /* 0x0000000000077941 */ /* 0x000fea0003800200 */
.L_x_1123:
        /* <DEDUP_REMOVED lines=9> */
.L_x_1117:
[----:B------:R-:W-:Y:S05]  /*34be0*/  BSYNC.RECONVERGENT B6 ;  /* 0x0000000000067941 */ /* 0x000fea0003800200 */
.L_x_1116:
        /* <DEDUP_REMOVED lines=19> */
[----:B------:R-:W3:Y:S01]  /*34d20*/  LDL.S8 R21, [R41+0x2914] ;  /* 0x0029140029157983 */ /* 0x000ee20000100200 */
[----:B------:R-:W-:Y:S01]  /*34d30*/  IADD3 R9, PT, PT, R8, -0x2, RZ ;  /* 0xfffffffe08097810 */ /* 0x000fe20007ffe0ff */
[----:B------:R-:W-:Y:S01]  /*34d40*/  IMAD.MOV.U32 R8, RZ, RZ, RZ ;  /* 0x000000ffff087224 */ /* 0x000fe200078e00ff */
[----:B--2---:R-:W-:Y:S02]  /*34d50*/  SHF.R.S32.HI R19, RZ, 0x1f, R18 ;  /* 0x0000001fff137819 */ /* 0x004fe40000011412 */
[----:B---3--:R-:W-:-:S07]  /*34d60*/  PRMT R10, R18, 0x5410, R21 ;  /* 0x00005410120a7816 */ /* 0x008fce0000000015 */
.L_x_1132:
[----:B------:R-:W-:Y:S01]  /*34d70*/  IMAD.IADD R26, R1, 0x1, R8 ;  /* 0x00000001011a7824 */ /* 0x000fe200078e0208 */
[----:B------:R-:W2:Y:S01]  /*34d80*/  LDC.64 R22, c[0x0][0x3a0] ;  /* 0x0000e800ff167b82 */ /* 0x000ea20000000a00 */
[----:B------:R-:W3:Y:S03]  /*34d90*/  LDCU.64 UR6, c[0x0][0x3a0] ;  /* 0x00007400ff0677ac */ /* 0x000ee60008000a00 */
[----:B------:R-:W4:Y:S01]  /*34da0*/  LDL.S8 R21, [R26+0x2915] ;  /* 0x002915001a157983 */ /* 0x000f220000100200 */
[----:B------:R-:W-:Y:S01]  /*34db0*/  UMOV UR8, 0x519 ;  /* 0x0000051900087882 */ /* 0x000fe20000000000 */
[----:B-1----:R-:W-:-:S04]  /*34dc0*/  IMAD R28, R33, R8, R9 ;  /* 0x00000008211c7224 */ /* 0x002fc800078e0209 */
[----:B0-----:R-:W-:-:S05]  /*34dd0*/  IMAD R37, R28, 0x8, R1 ;  /* 0x000000081c257824 */ /* 0x001fca00078e0201 */
[----:B------:R-:W5:Y:S01]  /*34de0*/  LDL.64 R28, [R37+0x1388] ;  /* 0x00138800251c7983 */ /* 0x000f620000100a00 */
[----:B----4-:R-:W-:-:S04]  /*34df0*/  IMAD.WIDE R24, R21, 0x5, R18 ;  /* 0x0000000515187825 */ /* 0x010fc800078e0212 */
[----:B------:R-:W-:Y:S01]  /*34e00*/  IDP.2A.LO.S16.U8 R21, R10, UR8, R21 ;  /* 0x000000080a157c26 */ /* 0x000fe20008001215 */
[----:B---3--:R-:W-:-:S03]  /*34e10*/  LEA R20, P0, R24, UR6, 0x3 ;  /* 0x0000000618147c11 */ /* 0x008fc6000f8018ff */
[----:B--2---:R-:W-:Y:S01]  /*34e20*/  IMAD.WIDE R22, R21, 0x8, R22 ;  /* 0x0000000815167825 */ /* 0x004fe200078e0216 */
[----:B------:R-:W-:-:S04]  /*34e30*/  LEA.HI.X R21, R24, UR7, R25, 0x3, P0 ;  /* 0x0000000718157c11 */ /* 0x000fc800080f1c19 */
[----:B------:R-:W2:Y:S04]  /*34e40*/  LDG.E.64 R24, desc[UR4][R22.64+0x4e20] ;  /* 0x004e200416187981 */ /* 0x000ea8000c1e1b00 */
[----:B------:R-:W2:Y:S01]  /*34e50*/  LDG.E.64 R26, desc[UR4][R20.64+0xb180] ;  /* 0x00b18004141a7981 */ /* 0x000ea2000c1e1b00 */
[----:B------:R-:W-:Y:S02]  /*34e60*/  IMAD.MOV.U32 R38, RZ, RZ, -0x800000 ;  /* 0xff800000ff267424 */ /* 0x000fe400078e00ff */
[----:B------:R-:W-:Y:S01]  /*34e70*/  IMAD.MOV.U32 R39, RZ, RZ, 0x41cdcd64 ;  /* 0x41cdcd64ff277424 */ /* 0x000fe200078e00ff */
[----:B------:R-:W-:Y:S01]  /*34e80*/  BSSY.RELIABLE B0, `(.L_x_1126) ;  /* 0x0000014000007945 */ /* 0x000fe20003800100 */
[----:B------:R-:W-:Y:S01]  /*34e90*/  VIADD R43, R8, 0x1 ;  /* 0x00000001082b7836 */ /* 0x000fe20000000000 */
[----:B--2---:R-:W-:-:S08]  /*34ea0*/  DADD R30, R26, R24 ;  /* 0x000000001a1e7229 */ /* 0x004fd00000000018 */
[----:B-----5:R-:W-:Y:S01]  /*34eb0*/  DADD R40, R30, R28 ;  /* 0x000000001e287229 */ /* 0x020fe2000000001c */
        /* <DEDUP_REMOVED lines=16> */
.L_x_1127:
[----:B------:R-:W-:Y:S05]  /*34fc0*/  BSYNC.RELIABLE B0 ;  /* 0x0000000000007941 */ /* 0x000fea0003800100 */
.L_x_1126:
[----:B------:R-:W-:-:S05]  /*34fd0*/  IMAD R46, R8, 0x8, R1 ;  /* 0x00000008082e7824 */ /* 0x000fca00078e0201 */
[----:B------:R-:W2:Y:S01]  /*34fe0*/  LDL.64 R40, [R46+0x2710] ;  /* 0x002710002e287983 */ /* 0x000ea20000100a00 */
[----:B------:R-:W-:Y:S01]  /*34ff0*/  BSSY.RELIABLE B0, `(.L_x_1129) ;  /* 0x0000017000007945 */ /* 0x000fe20003800100 */
[----:B--2---:R-:W-:-:S08]  /*35000*/  DADD R40, R26, R40 ;  /* 0x000000001a287229 */ /* 0x004fd00000000028 */
[----:B------:R-:W-:-:S08]  /*35010*/  DADD R40, R24, R40 ;  /* 0x0000000018287229 */ /* 0x000fd00000000028 */
        /* <DEDUP_REMOVED lines=17> */
.L_x_1130:
[----:B------:R-:W-:-:S13]  /*35130*/  ISETP.NE.AND P0, PT, R43, R42, PT ;  /* 0x0000002a2b00720c */ /* 0x000fda0003f05270 */
[----:B------:R-:W-:Y:S05]  /*35140*/  @!P0 BREAK.RELIABLE B0 ;  /* 0x0000000000008942 */ /* 0x000fea0003800100 */
[----:B------:R-:W-:Y:S05]  /*35150*/  @!P0 BRA `(.L_x_1041) ;  /* 0x00000030001c8947 */ /* 0x000fea0003800000 */
[----:B------:R-:W-:Y:S05]  /*35160*/  BSYNC.RELIABLE B0 ;  /* 0x0000000000007941 */ /* 0x000fea0003800100 */
.L_x_1129:
[----:B------:R-:W-:Y:S01]  /*35170*/  IMAD.MOV.U32 R8, RZ, RZ, R43 ;  /* 0x000000ffff087224 */ /* 0x000fe200078e002b */
[----:B------:R-:W-:Y:S06]  /*35180*/  BRA `(.L_x_1132) ;  /* 0xfffffff800f87947 */ /* 0x000fec000383ffff */
.L_x_1131:
        /* <DEDUP_REMOVED lines=39> */
.L_x_1136:
[----:B------:R-:W-:Y:S05]  /*35400*/  BSYNC.RECONVERGENT B7 ;  /* 0x0000000000077941 */ /* 0x000fea0003800200 */
.L_x_1135:
[----:B012---:R-:W-:-:S05]  /*35410*/  IMAD.IADD R10, R21, 0x1, -R6 ;  /* 0x00000001150a7824 */ /* 0x007fca00078e0a06 */
[----:B------:R-:W-:-:S13]  /*35420*/  ISETP.GE.U32.AND P0, PT, R10, 0x3, PT ;  /* 0x000000030a00780c */ /* 0x000fda0003f06070 */
[----:B------:R-:W-:Y:S05]  /*35430*/  @!P0 BRA `(.L_x_1134) ;  /* 0x0000000000788947 */ /* 0x000fea0003800000 */
.L_x_1137:
        /* <DEDUP_REMOVED lines=30> */
.L_x_1134:
[----:B------:R-:W-:Y:S05]  /*35620*/  BSYNC.RECONVERGENT B6 ;  /* 0x0000000000067941 */ /* 0x000fea0003800200 */
.L_x_1133:
[----:B------:R1:W-:Y:S01]  /*35630*/  STL [R36+0xc], R43 ;  /* 0x00000c2b24007387 */ /* 0x0003e20000100800 */
[----:B------:R-:W-:Y:S01]  /*35640*/  ISETP.GT.AND P0, PT, R5, R6, PT ;  /* 0x000000060500720c */ /* 0x000fe20003f04270 */
[----:B------:R-:W-:Y:S01]  /*35650*/  BSSY.RECONVERGENT B6, `(.L_x_1138) ;  /* 0x0000012000067945 */ /* 0x000fe20003800200 */
[----:B0-----:R-:W-:Y:S01]  /*35660*/  IMAD.MOV.U32 R23, RZ, RZ, 0x1 ;  /* 0x00000001ff177424 */ /* 0x001fe200078e00ff */
[----:B------:R1:W-:Y:S04]  /*35670*/  STL [R36+0x10], R3 ;  /* 0x0000100324007387 */ /* 0x0003e80000100800 */
[----:B------:R1:W-:Y:S06]  /*35680*/  STL [R36+0x14], RZ ;  /* 0x000014ff24007387 */ /* 0x0003ec0000100800 */
[----:B------:R-:W-:Y:S05]  /*35690*/  @!P0 BRA `(.L_x_1139) ;  /* 0x0000000000348947 */ /* 0x000fea0003800000 */
[----:B-1----:R-:W-:-:S07]  /*356a0*/  VIADD R3, R5, 0x1 ;  /* 0x0000000105037836 */ /* 0x002fce0000000000 */
.L_x_1140:
[----:B0-----:R-:W-:-:S04]  /*356b0*/  IMAD.MOV.U32 R10, RZ, RZ, 0x3 ;  /* 0x00000003ff0a7424 */ /* 0x001fc800078e00ff */
        /* <DEDUP_REMOVED lines=11> */
.L_x_1139:
[----:B------:R-:W-:Y:S05]  /*35770*/  BSYNC.RECONVERGENT B6 ;  /* 0x0000000000067941 */ /* 0x000fea0003800200 */
.L_x_1138:
[----:B------:R3:W-:Y:S01]  /*35780*/  STL [R36+0xc], R8 ;  /* 0x00000c0824007387 */ /* 0x0007e20000100800 */
[----:B------:R-:W-:-:S03]  /*35790*/  VIADD R5, R5, 0x2 ;  /* 0x0000000205057836 */ /* 0x000fc60000000000 */
[----:B------:R3:W-:Y:S04]  /*357a0*/  STL [R36+0x14], R23 ;  /* 0x0000141724007387 */ /* 0x0007e80000100800 */
[----:B------:R3:W-:Y:S01]  /*357b0*/  STL [R36+0x10], RZ ;  /* 0x000010ff24007387 */ /* 0x0007e20000100800 */
[----:B------:R-:W-:Y:S05]  /*357c0*/  BRA `(.L_x_1041) ;  /* 0x0000002800807947 */ /* 0x000fea0003800000 */
.L_x_1128:
[----:B------:R-:W-:Y:S01]  /*357d0*/  VIADD R20, R6, 0x1 ;  /* 0x0000000106147836 */ /* 0x000fe20000000000 */
[----:B------:R-:W-:Y:S04]  /*357e0*/  BSSY.RECONVERGENT B6, `(.L_x_1141) ;  /* 0x0000048000067945 */ /* 0x000fe80003800200 */
[----:B------:R-:W-:-:S13]  /*357f0*/  ISETP.GT.AND P0, PT, R5, R20, PT ;  /* 0x000000140500720c */ /* 0x000fda0003f04270 */
[----:B------:R-:W-:Y:S05]  /*35800*/  @!P0 BRA `(.L_x_1142) ;  /* 0x0000000400148947 */ /* 0x000fea0003800000 */
[----:B------:R-:W-:Y:S01]  /*35810*/  LOP3.LUT R8, RZ, R6, RZ, 0x33, !PT ;  /* 0x00000006ff087212 */ /* 0x000fe200078e33ff */
[----:B------:R-:W-:Y:S01]  /*35820*/  BSSY.RECONVERGENT B7, `(.L_x_1143) ;  /* 0x0000022000077945 */ /* 0x000fe20003800200 */
[C---:B------:R-:W-:Y:S02]  /*35830*/  VIADD R19, R5.reuse, 0xfffffffe ;  /* 0xfffffffe05137836 */ /* 0x040fe40000000000 */
[----:B------:R-:W-:-:S04]  /*35840*/  IADD3 R8, PT, PT, R5, R8, RZ ;  /* 0x0000000805087210 */ /* 0x000fc80007ffe0ff */
[----:B------:R-:W-:Y:S01]  /*35850*/  LOP3.LUT P0, R21, R8, 0x3, RZ, 0xc0, !PT ;  /* 0x0000000308157812 */ /* 0x000fe2000780c0ff */
[----:B------:R-:W-:-:S12]  /*35860*/  IMAD.MOV.U32 R8, RZ, RZ, R5 ;  /* 0x000000ffff087224 */ /* 0x000fd800078e0005 */
        /* <DEDUP_REMOVED lines=29> */
.L_x_1144:
[----:B------:R-:W-:Y:S05]  /*35a40*/  BSYNC.RECONVERGENT B7 ;  /* 0x0000000000077941 */ /* 0x000fea0003800200 */
.L_x_1143:
[----:B012---:R-:W-:-:S05]  /*35a50*/  IMAD.IADD R9, R19, 0x1, -R6 ;  /* 0x0000000113097824 */ /* 0x007fca00078e0a06 */
[----:B------:R-:W-:-:S13]  /*35a60*/  ISETP.GE.U32.AND P0, PT, R9, 0x3, PT ;  /* 0x000000030900780c */ /* 0x000fda0003f06070 */
[----:B------:R-:W-:Y:S05]  /*35a70*/  @!P0 BRA `(.L_x_1142) ;  /* 0x0000000000788947 */ /* 0x000fea0003800000 */
.L_x_1145:
        /* <DEDUP_REMOVED lines=30> */
.L_x_1142:
[----:B------:R-:W-:Y:S05]  /*35c60*/  BSYNC.RECONVERGENT B6 ;  /* 0x0000000000067941 */ /* 0x000fea0003800200 */
.L_x_1141:
[----:B------:R2:W-:Y:S01]  /*35c70*/  STL [R36+0xc], R43 ;  /* 0x00000c2b24007387 */ /* 0x0005e20000100800 */
[----:B------:R-:W-:-:S03]  /*35c80*/  VIADD R5, R5, 0x1 ;  /* 0x0000000105057836 */ /* 0x000fc60000000000 */
[----:B------:R2:W-:Y:S04]  /*35c90*/  STL [R36+0x10], R3 ;  /* 0x0000100324007387 */ /* 0x0005e80000100800 */
[----:B------:R2:W-:Y:S01]  /*35ca0*/  STL [R36+0x14], RZ ;  /* 0x000014ff24007387 */ /* 0x0005e20000100800 */
[----:B------:R-:W-:Y:S05]  /*35cb0*/  BRA `(.L_x_1041) ;  /* 0x0000002400447947 */ /* 0x000fea0003800000 */
.L_x_1115:
[----:B------:R-:W-:Y:S05]  /*35cc0*/  BSYNC.RELIABLE B5 ;  /* 0x0000000000057941 */ /* 0x000fea0003800100 */
.L_x_1114:
[C---:B------:R-:W-:Y:S01]  /*35cd0*/  ISETP.GE.AND P0, PT, R8.reuse, 0x7, PT ;  /* 0x000000070800780c */ /* 0x040fe20003f06270 */
[----:B------:R-:W-:Y:S01]  /*35ce0*/  BSSY.RECONVERGENT B5, `(.L_x_1146) ;  /* 0x0000091000057945 */ /* 0x000fe20003800200 */
[----:B------:R-:W-:Y:S02]  /*35cf0*/  VIADD R10, R8, 0xfffffffa ;  /* 0xfffffffa080a7836 */ /* 0x000fe40000000000 */
[----:B------:R-:W-:Y:S02]  /*35d00*/  IMAD.MOV.U32 R46, RZ, RZ, 0x0 ;  /* 0x00000000ff2e7424 */ /* 0x000fe400078e00ff */
[----:B------:R-:W-:-:S07]  /*35d10*/  IMAD.MOV.U32 R47, RZ, RZ, -0x40100000 ;  /* 0xbff00000ff2f7424 */ /* 0x000fce00078e00ff */
[----:B------:R-:W-:Y:S05]  /*35d20*/  @!P0 BRA `(.L_x_1147) ;  /* 0x0000000800308947 */ /* 0x000fea0003800000 */
[----:B------:R-:W-:Y:S02]  /*35d30*/  VIADD R9, R8, 0xfffffffe ;  /* 0xfffffffe08097836 */ /* 0x000fe40000000000 */
[----:B------:R-:W-:Y:S02]  /*35d40*/  IMAD.MOV.U32 R42, RZ, RZ, RZ ;  /* 0x000000ffff2a7224 */ /* 0x000fe400078e00ff */
[----:B------:R-:W-:Y:S02]  /*35d50*/  IMAD.MOV.U32 R44, RZ, RZ, 0x0 ;  /* 0x00000000ff2c7424 */ /* 0x000fe400078e00ff */
[----:B------:R-:W-:Y:S02]  /*35d60*/  IMAD.MOV.U32 R45, RZ, RZ, -0x100000 ;  /* 0xfff00000ff2d7424 */ /* 0x000fe400078e00ff */
[----:B------:R-:W-:Y:S02]  /*35d70*/  IMAD.MOV.U32 R46, RZ, RZ, 0x0 ;  /* 0x00000000ff2e7424 */ /* 0x000fe400078e00ff */
[----:B------:R-:W-:-:S07]  /*35d80*/  IMAD.MOV.U32 R47, RZ, RZ, -0x40100000 ;  /* 0xbff00000ff2f7424 */ /* 0x000fce00078e00ff */
.L_x_1155:
        /* <DEDUP_REMOVED lines=25> */
.L_x_1149:
[----:B------:R-:W-:Y:S05]  /*35f20*/  BSYNC.RECONVERGENT B6 ;  /* 0x0000000000067941 */ /* 0x000fea0003800200 */
.L_x_1148:
[----:B------:R-:W-:Y:S01]  /*35f30*/  DSETP.GE.AND P0, PT, R26, RZ, PT ;  /* 0x000000ff1a00722a */ /* 0x000fe20003f06000 */
[----:B------:R-:W-:-:S13]  /*35f40*/  BSSY.RECONVERGENT B0, `(.L_x_1150) ;  /* 0x000003b000007945 */ /* 0x000fda0003800200 */
[----:B------:R-:W-:Y:S05]  /*35f50*/  @!P0 BRA `(.L_x_1151) ;  /* 0x0000000000788947 */ /* 0x000fea0003800000 */
[----:B------:R-:W2:Y:S01]  /*35f60*/  LDL.U8 R22, [R41+0x2913] ;  /* 0x0029130029167983 */ /* 0x000ea20000100000 */
[----:B------:R-:W-:Y:S01]  /*35f70*/  IMAD.IADD R27, R1, 0x1, R42 ;  /* 0x00000001011b7824 */ /* 0x000fe200078e022a */
[----:B------:R-:W0:Y:S01]  /*35f80*/  LDCU.64 UR6, c[0x0][0x3a0] ;  /* 0x00007400ff0677ac */ /* 0x000e220008000a00 */
[----:B------:R-:W3:Y:S01]  /*35f90*/  LDC.64 R18, c[0x0][0x3a0] ;  /* 0x0000e800ff127b82 */ /* 0x000ee20000000a00 */
[----:B------:R-:W4:Y:S04]  /*35fa0*/  LDL.U8 R25, [R41+0x2914] ;  /* 0x0029140029197983 */ /* 0x000f280000100000 */
[----:B------:R-:W3:Y:S04]  /*35fb0*/  LDL.S8 R23, [R27+0x2916] ;  /* 0x002916001b177983 */ /* 0x000ee80000100200 */
[----:B------:R-:W3:Y:S01]  /*35fc0*/  LDL.S8 R24, [R27+0x2915] ;  /* 0x002915001b187983 */ /* 0x000ee20000100200 */
[----:B------:R-:W-:Y:S01]  /*35fd0*/  IMAD R26, R33, R42, R33 ;  /* 0x0000002a211a7224 */ /* 0x000fe200078e0221 */
[----:B--2---:R-:W-:-:S04]  /*35fe0*/  PRMT R20, R22, 0x8880, RZ ;  /* 0x0000888016147816 */ /* 0x004fc800000000ff */
[--C-:B------:R-:W-:Y:S02]  /*35ff0*/  SHF.R.S32.HI R21, RZ, 0x1f, R20.reuse ;  /* 0x0000001fff157819 */ /* 0x100fe40000011414 */
[----:B----4-:R-:W-:Y:S01]  /*36000*/  PRMT R25, R22, 0x3340, R25 ;  /* 0x0000334016197816 */ /* 0x010fe20000000019 */
[C---:B---3--:R-:W-:Y:S01]  /*36010*/  IMAD.WIDE R20, R23.reuse, 0x5, R20 ;  /* 0x0000000517147825 */ /* 0x048fe200078e0214 */
[----:B------:R-:W-:Y:S02]  /*36020*/  PRMT R22, R23, 0x3340, RZ ;  /* 0x0000334017167816 */ /* 0x000fe400000000ff */
[C---:B01----:R-:W-:Y:S02]  /*36030*/  LEA R30, P0, R20.reuse, UR6, 0x3 ;  /* 0x00000006141e7c11 */ /* 0x043fe4000f8018ff */
[----:B------:R-:W-:Y:S01]  /*36040*/  PRMT R25, R25, 0x5410, R22 ;  /* 0x0000541019197816 */ /* 0x000fe20000000016 */
[----:B------:R-:W-:Y:S01]  /*36050*/  UMOV UR6, 0x5197d ;  /* 0x0005197d00067882 */ /* 0x000fe20000000000 */
[----:B------:R-:W-:Y:S01]  /*36060*/  LEA.HI.X R31, R20, UR7, R21, 0x3, P0 ;  /* 0x00000007141f7c11 */ /* 0x000fe200080f1c15 */
[----:B------:R-:W-:-:S02]  /*36070*/  IMAD.IADD R20, R9, 0x1, R26 ;  /* 0x0000000109147824 */ /* 0x000fc400078e021a */
[----:B------:R-:W-:Y:S02]  /*36080*/  IDP.4A.S8.U8 R25, R25, UR6, R24 ;  /* 0x0000000619197c26 */ /* 0x000fe40008000218 */
        /* <DEDUP_REMOVED lines=11> */
.L_x_1151:
[----:B------:R-:W2:Y:S01]  /*36140*/  LDL.U8 R21, [R41+0x2913] ;  /* 0x0029130029157983 */ /* 0x000ea20000100000 */
[----:B------:R-:W-:Y:S01]  /*36150*/  IMAD.IADD R22, R1, 0x1, R42 ;  /* 0x0000000101167824 */ /* 0x000fe200078e022a */
[----:B------:R-:W3:Y:S01]  /*36160*/  LDC.64 R18, c[0x0][0x3a0] ;  /* 0x0000e800ff127b82 */ /* 0x000ee20000000a00 */
[----:B------:R-:W4:Y:S01]  /*36170*/  LDCU.64 UR6, c[0x0][0x3a0] ;  /* 0x00007400ff0677ac */ /* 0x000f220008000a00 */
[----:B------:R-:W4:Y:S04]  /*36180*/  LDL.U8 R26, [R41+0x2914] ;  /* 0x00291400291a7983 */ /* 0x000f280000100000 */
[----:B------:R-:W3:Y:S04]  /*36190*/  LDL.S8 R23, [R22+0x2916] ;  /* 0x0029160016177983 */ /* 0x000ee80000100200 */
[----:B------:R-:W3:Y:S01]  /*361a0*/  LDL.S8 R24, [R22+0x2915] ;  /* 0x0029150016187983 */ /* 0x000ee20000100200 */
[----:B-1----:R-:W-:Y:S01]  /*361b0*/  IMAD R28, R33, R42, R33 ;  /* 0x0000002a211c7224 */ /* 0x002fe200078e0221 */
[----:B------:R-:W-:-:S03]  /*361c0*/  UMOV UR8, 0x5197d ;  /* 0x0005197d00087882 */ /* 0x000fc60000000000 */
[----:B------:R-:W-:-:S04]  /*361d0*/  IMAD.IADD R28, R9, 0x1, R28 ;  /* 0x00000001091c7824 */ /* 0x000fc800078e021c */
[----:B0-----:R-:W-:Y:S01]  /*361e0*/  IMAD R37, R28, 0x8, R1 ;  /* 0x000000081c257824 */ /* 0x001fe200078e0201 */
[C---:B--2---:R-:W-:Y:S02]  /*361f0*/  PRMT R20, R21.reuse, 0x8880, RZ ;  /* 0x0000888015147816 */ /* 0x044fe400000000ff */
[----:B----4-:R-:W-:Y:S02]  /*36200*/  PRMT R26, R21, 0x3340, R26 ;  /* 0x00003340151a7816 */ /* 0x010fe4000000001a */
[--C-:B------:R-:W-:Y:S02]  /*36210*/  SHF.R.S32.HI R21, RZ, 0x1f, R20.reuse ;  /* 0x0000001fff157819 */ /* 0x100fe40000011414 */
[C---:B---3--:R-:W-:Y:S01]  /*36220*/  PRMT R25, R23.reuse, 0x3340, RZ ;  /* 0x0000334017197816 */ /* 0x048fe200000000ff */
[----:B------:R-:W-:-:S03]  /*36230*/  IMAD.WIDE R20, R23, 0x5, R20 ;  /* 0x0000000517147825 */ /* 0x000fc600078e0214 */
[----:B------:R-:W-:Y:S01]  /*36240*/  PRMT R25, R26, 0x5410, R25 ;  /* 0x000054101a197816 */ /* 0x000fe20000000019 */
[----:B------:R0:W5:Y:S01]  /*36250*/  LDL.64 R22, [R37+0x1388] ;  /* 0x0013880025167983 */ /* 0x0001620000100a00 */
[----:B------:R-:W-:-:S03]  /*36260*/  LEA R26, P0, R20, UR6, 0x3 ;  /* 0x00000006141a7c11 */ /* 0x000fc6000f8018ff */
[----:B------:R-:W-:Y:S01]  /*36270*/  IDP.4A.S8.U8 R25, R25, UR8, R24 ;  /* 0x0000000819197c26 */ /* 0x000fe20008000218 */
[----:B------:R-:W-:-:S03]  /*36280*/  LEA.HI.X R27, R20, UR7, R21, 0x3, P0 ;  /* 0x00000007141b7c11 */ /* 0x000fc600080f1c15 */
[----:B------:R-:W-:Y:S02]  /*36290*/  IMAD.WIDE R30, R25, 0x8, R18 ;  /* 0x00000008191e7825 */ /* 0x000fe400078e0212 */
[----:B------:R0:W5:Y:S04]  /*362a0*/  LDL.64 R24, [R37] ;  /* 0x0000000025187983 */ /* 0x0001680000100a00 */
[----:B------:R0:W5:Y:S04]  /*362b0*/  LDG.E.64 R20, desc[UR4][R30.64+0x9df8] ;  /* 0x009df8041e147981 */ /* 0x000168000c1e1b00 */
[----:B------:R0:W5:Y:S04]  /*362c0*/  LDG.E.64 R18, desc[UR4][R30.64+0x8a70] ;  /* 0x008a70041e127981 */ /* 0x000168000c1e1b00 */
[----:B------:R0:W5:Y:S04]  /*362d0*/  LDG.E.64 R28, desc[UR4][R26.64+0xb248] ;  /* 0x00b248041a1c7981 */ /* 0x000168000c1e1b00 */
[----:B------:R0:W5:Y:S02]  /*362e0*/  LDG.E.64 R48, desc[UR4][R26.64+0xb180] ;  /* 0x00b180041a307981 */ /* 0x000164000c1e1b00 */
.L_x_1152:
[----:B------:R-:W-:Y:S05]  /*362f0*/  BSYNC.RECONVERGENT B0 ;  /* 0x0000000000007941 */ /* 0x000fea0003800200 */
.L_x_1150:
        /* <DEDUP_REMOVED lines=35> */
.L_x_1154:
[----:B------:R-:W-:Y:S05]  /*36530*/  BSYNC.RECONVERGENT B6 ;  /* 0x0000000000067941 */ /* 0x000fea0003800200 */
.L_x_1153:
        /* <DEDUP_REMOVED lines=11> */
.L_x_1147:
[----:B------:R-:W-:Y:S05]  /*365f0*/  BSYNC.RECONVERGENT B5 ;  /* 0x0000000000057941 */ /* 0x000fea0003800200 */
.L_x_1146:
[C-C-:B------:R-:W-:Y:S01]  /*36600*/  DSETP.MAX.AND P1, P2, |R52|.reuse, |R46|.reuse, PT ;  /* 0x4000002e3400722a */ /* 0x140fe20003a2f200 */
        /* <DEDUP_REMOVED lines=26> */
.L_x_1165:
        /* <DEDUP_REMOVED lines=25> */
.L_x_1159:
[----:B------:R-:W-:Y:S05]  /*36940*/  BSYNC.RECONVERGENT B6 ;  /* 0x0000000000067941 */ /* 0x000fea0003800200 */
.L_x_1158:
        /* <DEDUP_REMOVED lines=33> */
.L_x_1161:
        /* <DEDUP_REMOVED lines=27> */
.L_x_1162:
[----:B------:R-:W-:Y:S05]  /*36d10*/  BSYNC.RECONVERGENT B0 ;  /* 0x0000000000007941 */ /* 0x000fea0003800200 */
.L_x_1160:
        /* <DEDUP_REMOVED lines=35> */
.L_x_1164:
[----:B------:R-:W-:Y:S05]  /*36f50*/  BSYNC.RECONVERGENT B6 ;  /* 0x0000000000067941 */ /* 0x000fea0003800200 */
.L_x_1163:
        /* <DEDUP_REMOVED lines=9> */
.L_x_1157:
[----:B------:R-:W-:Y:S05]  /*36ff0*/  BSYNC.RECONVERGENT B5 ;  /* 0x0000000000057941 */ /* 0x000fea0003800200 */
.L_x_1156:
        /* <DEDUP_REMOVED lines=13> */
[----:B------:R-:W-:-:S06]  /*370d0*/  DSETP.GT.OR P0, PT, R18, UR6, P0 ;  /* 0x0000000612007e2a */ /* 0x000fcc0008704400 */
[----:B------:R-:W-:-:S13]  /*370e0*/  ISETP.LT.OR P0, PT, R8, 0x7, P0 ;  /* 0x000000070800780c */ /* 0x000fda0000701670 */
[----:B------:R-:W-:Y:S05]  /*370f0*/  @P0 BRA `(.L_x_1041) ;  /* 0x0000001000340947 */ /* 0x000fea0003800000 */
[----:B------:R-:W2:Y:S04]  /*37100*/  LDL.U8 R9, [R41+0x2913] ;  /* 0x0029130029097983 */ /* 0x000ea80000100000 */
[----:B------:R-:W3:Y:S04]  /*37110*/  LDL.U8 R20, [R41+0x2914] ;  /* 0x0029140029147983 */ /* 0x000ee80000100000 */
[----:B------:R4:W5:Y:S01]  /*37120*/  LDL.U8 R24, [R1+0x2915] ;  /* 0x0029150001187983 */ /* 0x0009620000100000 */
[----:B------:R-:W-:Y:S02]  /*37130*/  IADD3 R8, PT, PT, R8, -0x2, RZ ;  /* 0xfffffffe08087810 */ /* 0x000fe40007ffe0ff */
[----:B--2---:R-:W-:-:S02]  /*37140*/  PRMT R18, R9, 0x8880, RZ ;  /* 0x0000888009127816 */ /* 0x004fc400000000ff */
[----:B---3--:R-:W-:Y:S01]  /*37150*/  PRMT R9, R9, 0x3340, R20 ;  /* 0x0000334009097816 */ /* 0x008fe20000000014 */
[----:B------:R-:W-:Y:S01]  /*37160*/  IMAD.MOV.U32 R20, RZ, RZ, RZ ;  /* 0x000000ffff147224 */ /* 0x000fe200078e00ff */
[----:B----4-:R-:W-:-:S07]  /*37170*/  SHF.R.S32.HI R19, RZ, 0x1f, R18 ;  /* 0x0000001fff137819 */ /* 0x010fce0000011412 */
.L_x_1172:
[----:B------:R-:W-:Y:S01]  /*37180*/  IMAD.IADD R50, R1, 0x1, R20 ;  /* 0x0000000101327824 */ /* 0x000fe200078e0214 */
[----:B------:R-:W2:Y:S04]  /*37190*/  LDC.64 R22, c[0x0][0x3a0] ;  /* 0x0000e800ff167b82 */ /* 0x000ea80000000a00 */
[----:B------:R-:W3:Y:S01]  /*371a0*/  LDL.U8 R21, [R50+0x2916] ;  /* 0x0029160032157983 */ /* 0x000ee20000100000 */
[----:B-----5:R-:W-:Y:S01]  /*371b0*/  LOP3.LUT R24, R24, 0xffff, RZ, 0xc0, !PT ;  /* 0x0000ffff18187812 */ /* 0x020fe200078ec0ff */
[----:B------:R-:W-:Y:S01]  /*371c0*/  UMOV UR6, 0x5197d ;  /* 0x0005197d00067882 */ /* 0x000fe20000000000 */
[----:B-1----:R-:W-:Y:S02]  /*371d0*/  IMAD R29, R33, R20, R33 ;  /* 0x00000014211d7224 */ /* 0x002fe400078e0221 */
[----:B------:R-:W-:-:S02]  /*371e0*/  PRMT R25, R24, 0x8880, RZ ;  /* 0x0000888018197816 */ /* 0x000fc400000000ff */
[C---:B---3--:R-:W-:Y:S02]  /*371f0*/  PRMT R26, R21.reuse, 0x3340, RZ ;  /* 0x00003340151a7816 */ /* 0x048fe400000000ff */
[----:B------:R-:W-:Y:S02]  /*37200*/  PRMT R27, R21, 0x8880, RZ ;  /* 0x00008880151b7816 */ /* 0x000fe400000000ff */
[----:B------:R-:W-:-:S05]  /*37210*/  PRMT R26, R9, 0x5410, R26 ;  /* 0x00005410091a7816 */ /* 0x000fca000000001a */
[----:B------:R-:W-:Y:S02]  /*37220*/  IDP.4A.S8.U8 R51, R26, UR6, RZ ;  /* 0x000000061a337c26 */ /* 0x000fe400080002ff */
[----:B------:R-:W-:-:S03]  /*37230*/  IMAD.WIDE R26, R27, 0x5, R18 ;  /* 0x000000051b1a7825 */ /* 0x000fc600078e0212 */
[----:B------:R-:W-:Y:S02]  /*37240*/  SHF.R.S32.HI R54, RZ, 0x1f, R51 ;  /* 0x0000001fff367819 */ /* 0x000fe40000011433 */
[----:B------:R-:W-:Y:S02]  /*37250*/  IADD3 R28, P1, PT, R51, R25, RZ ;  /* 0x00000019331c7210 */ /* 0x000fe40007f3e0ff */
[----:B--2---:R-:W-:Y:S02]  /*37260*/  LEA R24, P0, R26, R22, 0x3 ;  /* 0x000000161a187211 */ /* 0x004fe400078018ff */
[----:B0-----:R-:W-:Y:S02]  /*37270*/  LEA.HI.X.SX32 R30, R25, R54, 0x1, P1 ;  /* 0x00000036191e7211 */ /* 0x001fe400008f0eff */
[----:B------:R-:W-:Y:S02]  /*37280*/  LEA R40, P1, R28, R22, 0x3 ;  /* 0x000000161c287211 */ /* 0x000fe400078218ff */
[----:B------:R-:W-:-:S02]  /*37290*/  LEA.HI.X R25, R26, R23, R27, 0x3, P0 ;  /* 0x000000171a197211 */ /* 0x000fc400000f1c1b */
[----:B------:R-:W-:Y:S01]  /*372a0*/  LEA.HI.X R41, R28, R23, R30, 0x3, P1 ;  /* 0x000000171c297211 */ /* 0x000fe200008f1c1e */
[----:B------:R-:W-:Y:S02]  /*372b0*/  IMAD.IADD R28, R8, 0x1, R29 ;  /* 0x00000001081c7824 */ /* 0x000fe400078e021d */
[----:B------:R-:W2:Y:S04]  /*372c0*/  LDG.E.64 R26, desc[UR4][R24.64+0xb180] ;  /* 0x00b18004181a7981 */ /* 0x000ea8000c1e1b00 */
[----:B------:R-:W2:Y:S01]  /*372d0*/  LDG.E.64 R42, desc[UR4][R40.64+0x8a70] ;  /* 0x008a7004282a7981 */ /* 0x000ea2000c1e1b00 */
[----:B------:R-:W-:-:S05]  /*372e0*/  IMAD R37, R28, 0x8, R1 ;  /* 0x000000081c257824 */ /* 0x000fca00078e0201 */
[----:B------:R-:W3:Y:S01]  /*372f0*/  LDL.64 R28, [R37+0x1388] ;  /* 0x00138800251c7983 */ /* 0x000ee20000100a00 */
[----:B------:R-:W-:Y:S01]  /*37300*/  IMAD.MOV.U32 R30, RZ, RZ, -0x771c970f ;  /* 0x88e368f1ff1e7424 */ /* 0x000fe200078e00ff */
[----:B------:R-:W-:Y:S01]  /*37310*/  BSSY.RELIABLE B0, `(.L_x_1166) ;  /* 0x0000016000007945 */ /* 0x000fe20003800100 */
[----:B------:R-:W-:Y:S02]  /*37320*/  IMAD.MOV.U32 R31, RZ, RZ, 0x3ee4f8b5 ;  /* 0x3ee4f8b5ff1f7424 */ /* 0x000fe400078e00ff */
[----:B------:R-:W-:Y:S02]  /*37330*/  IMAD.MOV.U32 R38, RZ, RZ, -0x800000 ;  /* 0xff800000ff267424 */ /* 0x000fe400078e00ff */
[----:B------:R-:W-:Y:S02]  /*37340*/  IMAD.MOV.U32 R39, RZ, RZ, 0x41cdcd64 ;  /* 0x41cdcd64ff277424 */ /* 0x000fe400078e00ff */
[C---:B------:R-:W-:Y:S02]  /*37350*/  VIADD R48, R20.reuse, 0x2 ;  /* 0x0000000214307836 */ /* 0x040fe40000000000 */
[----:B------:R-:W-:Y:S01]  /*37360*/  VIADD R49, R20, 0x1 ;  /* 0x0000000114317836 */ /* 0x000fe20000000000 */
[----:B--2---:R-:W-:-:S08]  /*37370*/  DADD R42, R26, R42 ;  /* 0x000000001a2a7229 */ /* 0x004fd0000000002a */
[----:B---3--:R-:W-:-:S08]  /*37380*/  DADD R42, R42, R28 ;  /* 0x000000002a2a7229 */ /* 0x008fd0000000001c */
        /* <DEDUP_REMOVED lines=14> */
.L_x_1167:
[----:B------:R-:W-:Y:S05]  /*37470*/  BSYNC.RELIABLE B0 ;  /* 0x0000000000007941 */ /* 0x000fea0003800100 */
.L_x_1166:
[----:B------:R-:W2:Y:S01]  /*37480*/  LDL.S8 R50, [R50+0x2915] ;  /* 0x0029150032327983 */ /* 0x000ea20000100200 */
[----:B------:R-:W-:-:S05]  /*37490*/  IMAD R46, R20, 0x8, R1 ;  /* 0x00000008142e7824 */ /* 0x000fca00078e0201 */
[----:B------:R-:W3:Y:S01]  /*374a0*/  LDL.64 R40, [R46+0x2710] ;  /* 0x002710002e287983 */ /* 0x000ee20000100a00 */
[----:B--2---:R-:W-:-:S04]  /*374b0*/  IADD3 R51, P0, PT, R51, R50, RZ ;  /* 0x0000003233337210 */ /* 0x004fc80007f1e0ff */
[----:B------:R-:W-:Y:S02]  /*374c0*/  LEA.HI.X.SX32 R54, R50, R54, 0x1, P0 ;  /* 0x0000003632367211 */ /* 0x000fe400000f0eff */
[----:B------:R-:W-:-:S04]  /*374d0*/  LEA R22, P0, R51, R22, 0x3 ;  /* 0x0000001633167211 */ /* 0x000fc800078018ff */
[----:B------:R-:W-:-:S05]  /*374e0*/  LEA.HI.X R23, R51, R23, R54, 0x3, P0 ;  /* 0x0000001733177211 */ /* 0x000fca00000f1c36 */
[----:B------:R-:W2:Y:S01]  /*374f0*/  LDG.E.64 R42, desc[UR4][R22.64+0x8a70] ;  /* 0x008a7004162a7981 */ /* 0x000ea2000c1e1b00 */
[----:B---3--:R-:W-:Y:S01]  /*37500*/  DADD R40, R26, R40 ;  /* 0x000000001a287229 */ /* 0x008fe20000000028 */
[----:B------:R-:W-:Y:S07]  /*37510*/  BSSY.RELIABLE B0, `(.L_x_1169) ;  /* 0x0000016000007945 */ /* 0x000fee0003800100 */
        /* <DEDUP_REMOVED lines=18> */
.L_x_1170:
[----:B------:R-:W-:-:S13]  /*37640*/  ISETP.NE.AND P0, PT, R49, R10, PT ;  /* 0x0000000a3100720c */ /* 0x000fda0003f05270 */
[----:B------:R-:W-:Y:S05]  /*37650*/  @!P0 BREAK.RELIABLE B0 ;  /* 0x0000000000008942 */ /* 0x000fea0003800100 */
[----:B------:R-:W-:Y:S05]  /*37660*/  @!P0 BRA `(.L_x_1041) ;  /* 0x0000000800d88947 */ /* 0x000fea0003800000 */
[----:B------:R-:W-:Y:S05]  /*37670*/  BSYNC.RELIABLE B0 ;  /* 0x0000000000007941 */ /* 0x000fea0003800100 */
.L_x_1169:
[----:B------:R-:W-:Y:S01]  /*37680*/  PRMT R24, R21, 0x7610, R24 ;  /* 0x0000761015187816 */ /* 0x000fe20000000018 */
[----:B------:R-:W-:Y:S01]  /*37690*/  IMAD.MOV.U32 R20, RZ, RZ, R49 ;  /* 0x000000ffff147224 */ /* 0x000fe200078e0031 */
[----:B------:R-:W-:Y:S06]  /*376a0*/  BRA `(.L_x_1172) ;  /* 0xfffffff800b47947 */ /* 0x000fec000383ffff */
.L_x_1171:
[----:B------:R-:W-:Y:S01]  /*376b0*/  VIADD R22, R6, 0x1 ;  /* 0x0000000106167836 */ /* 0x000fe20000000000 */
[----:B------:R-:W-:Y:S04]  /*376c0*/  BSSY.RECONVERGENT B5, `(.L_x_1173) ;  /* 0x0000048000057945 */ /* 0x000fe80003800200 */
[----:B------:R-:W-:-:S13]  /*376d0*/  ISETP.GT.AND P0, PT, R5, R22, PT ;  /* 0x000000160500720c */ /* 0x000fda0003f04270 */
[----:B------:R-:W-:Y:S05]  /*376e0*/  @!P0 BRA `(.L_x_1174) ;  /* 0x0000000400148947 */ /* 0x000fea0003800000 */
[----:B------:R-:W-:Y:S01]  /*376f0*/  LOP3.LUT R8, RZ, R6, RZ, 0x33, !PT ;  /* 0x00000006ff087212 */ /* 0x000fe200078e33ff */
[----:B------:R-:W-:Y:S01]  /*37700*/  BSSY.RECONVERGENT B6, `(.L_x_1175) ;  /* 0x0000022000067945 */ /* 0x000fe20003800200 */
[----:B------:R-:W-:-:S03]  /*37710*/  VIADD R19, R5, 0xfffffffe ;  /* 0xfffffffe05137836 */ /* 0x000fc60000000000 */
[----:B------:R-:W-:-:S05]  /*37720*/  IMAD.IADD R8, R5, 0x1, R8 ;  /* 0x0000000105087824 */ /* 0x000fca00078e0208 */
        /* <DEDUP_REMOVED lines=31> */
.L_x_1176:
[----:B------:R-:W-:Y:S05]  /*37920*/  BSYNC.RECONVERGENT B6 ;  /* 0x0000000000067941 */ /* 0x000fea0003800200 */
.L_x_1175:
[----:B012---:R-:W-:-:S05]  /*37930*/  IMAD.IADD R9, R19, 0x1, -R6 ;  /* 0x0000000113097824 */ /* 0x007fca00078e0a06 */
[----:B------:R-:W-:-:S13]  /*37940*/  ISETP.GE.U32.AND P0, PT, R9, 0x3, PT ;  /* 0x000000030900780c */ /* 0x000fda0003f06070 */
[----:B------:R-:W-:Y:S05]  /*37950*/  @!P0 BRA `(.L_x_1174) ;  /* 0x0000000000788947 */ /* 0x000fea0003800000 */
.L_x_1177:
        /* <DEDUP_REMOVED lines=30> */
.L_x_1174:
[----:B------:R-:W-:Y:S05]  /*37b40*/  BSYNC.RECONVERGENT B5 ;  /* 0x0000000000057941 */ /* 0x000fea0003800200 */
.L_x_1173:
        /* <DEDUP_REMOVED lines=8> */
.L_x_1180:
        /* <DEDUP_REMOVED lines=12> */
.L_x_1179:
[----:B------:R-:W-:Y:S05]  /*37c90*/  BSYNC.RECONVERGENT B5 ;  /* 0x0000000000057941 */ /* 0x000fea0003800200 */
.L_x_1178:
[----:B------:R2:W-:Y:S01]  /*37ca0*/  STL [R36+0xc], R20 ;  /* 0x00000c1424007387 */ /* 0x0005e20000100800 */
[----:B------:R-:W-:-:S03]  /*37cb0*/  IADD3 R5, PT, PT, R5, 0x2, RZ ;  /* 0x0000000205057810 */ /* 0x000fc60007ffe0ff */
[----:B------:R2:W-:Y:S04]  /*37cc0*/  STL [R36+0x14], R23 ;  /* 0x0000141724007387 */ /* 0x0005e80000100800 */
[----:B------:R2:W-:Y:S01]  /*37cd0*/  STL [R36+0x10], RZ ;  /* 0x000010ff24007387 */ /* 0x0005e20000100800 */
[----:B------:R-:W-:Y:S05]  /*37ce0*/  BRA `(.L_x_1041) ;  /* 0x0000000400387947 */ /* 0x000fea0003800000 */
.L_x_1168:
        /* <DEDUP_REMOVED lines=39> */
.L_x_1184:
[----:B------:R-:W-:Y:S05]  /*37f60*/  BSYNC.RECONVERGENT B6 ;  /* 0x0000000000067941 */ /* 0x000fea0003800200 */
.L_x_1183:
[----:B012---:R-:W-:-:S05]  /*37f70*/  IMAD.IADD R9, R19, 0x1, -R6 ;  /* 0x0000000113097824 */ /* 0x007fca00078e0a06 */
[----:B------:R-:W-:-:S13]  /*37f80*/  ISETP.GE.U32.AND P0, PT, R9, 0x3, PT ;  /* 0x000000030900780c */ /* 0x000fda0003f06070 */
[----:B------:R-:W-:Y:S05]  /*37f90*/  @!P0 BRA `(.L_x_1182) ;  /* 0x0000000000788947 */ /* 0x000fea0003800000 */
.L_x_1185:
        /* <DEDUP_REMOVED lines=30> */
.L_x_1182:
[----:B------:R-:W-:Y:S05]  /*38180*/  BSYNC.RECONVERGENT B5 ;  /* 0x0000000000057941 */ /* 0x000fea0003800200 */
.L_x_1181:
[----:B------:R4:W-:Y:S01]  /*38190*/  STL [R36+0xc], R48 ;  /* 0x00000c3024007387 */ /* 0x0009e20000100800 */
[----:B------:R-:W-:-:S03]  /*381a0*/  VIADD R5, R5, 0x1 ;  /* 0x0000000105057836 */ /* 0x000fc60000000000 */
[----:B------:R4:W-:Y:S04]  /*381b0*/  STL [R36+0x10], R3 ;  /* 0x0000100324007387 */ /* 0x0009e80000100800 */
[----:B------:R4:W-:Y:S02]  /*381c0*/  STL [R36+0x14], RZ ;  /* 0x000014ff24007387 */ /* 0x0009e40000100800 */
.L_x_1041:
[----:B------:R-:W-:Y:S05]  /*381d0*/  BSYNC.RECONVERGENT B4 ;  /* 0x0000000000047941 */ /* 0x000fea0003800200 */
.L_x_1020:
[----:B------:R-:W-:Y:S05]  /*381e0*/  BRA `(.L_x_998) ;  /* 0x0000005000107947 */ /* 0x000fea0003800000 */
.L_x_997:
[----:B-----5:R-:W-:Y:S01]  /*381f0*/  VIADD R10, R8, 0xffffffff ;  /* 0xffffffff080a7836 */ /* 0x020fe20000000000 */
[----:B------:R-:W-:Y:S01]  /*38200*/  LOP3.LUT R19, RZ, R3, RZ, 0x33, !PT ;  /* 0x00000003ff137212 */ /* 0x000fe200078e33ff */
[C-C-:B------:R-:W-:Y:S01]  /*38210*/  IMAD R9, R3.reuse, 0x4, R11.reuse ;  /* 0x0000000403097824 */ /* 0x140fe200078e020b */
[----:B------:R-:W-:Y:S01]  /*38220*/  ISETP.GE.AND P0, PT, R4, R8, PT ;  /* 0x000000080400720c */ /* 0x000fe20003f06270 */
[----:B------:R-:W-:Y:S01]  /*38230*/  IMAD R10, R10, 0x4, R11 ;  /* 0x000000040a0a7824 */ /* 0x000fe200078e020b */
[----:B------:R-:W-:Y:S01]  /*38240*/  BSSY.RECONVERGENT B0, `(.L_x_1186) ;  /* 0x00000f1000007945 */ /* 0x000fe20003800200 */
[----:B------:R-:W-:Y:S01]  /*38250*/  IMAD.IADD R31, R8, 0x1, R19 ;  /* 0x00000001081f7824 */ /* 0x000fe200078e0213 */
[----:B------:R0:W-:Y:S01]  /*38260*/  STL [R9+-0x4], R8 ;  /* 0xfffffc0809007387 */ /* 0x0001e20000100800 */
[----:B------:R-:W-:-:S03]  /*38270*/  ISETP.LE.AND P0, PT, R3, R2, !P0 ;  /* 0x000000020300720c */ /* 0x000fc60004703270 */
[----:B------:R0:W-:Y:S01]  /*38280*/  STL [R10], R3 ;  /* 0x000000030a007387 */ /* 0x0001e20000100800 */
[----:B------:R-:W-:-:S13]  /*38290*/  ISETP.LT.OR P0, PT, R31, 0x3, P0 ;  /* 0x000000031f00780c */ /* 0x000fda0000701670 */
[----:B0-----:R-:W-:Y:S05]  /*382a0*/  @P0 BRA `(.L_x_1187) ;  /* 0x0000000c00a80947 */ /* 0x001fea0003800000 */
[----:B------:R-:W-:-:S13]  /*382b0*/  ISETP.GE.U32.AND P1, PT, R31, 0x1f, PT ;  /* 0x0000001f1f00780c */ /* 0x000fda0003f26070 */
[----:B------:R-:W0:Y:S02]  /*382c0*/  @P1 LDC.64 R24, c[0x0][0x3a0] ;  /* 0x0000e800ff181b82 */ /* 0x000e240000000a00 */
[----:B0-----:R0:W5:Y:S04]  /*382d0*/  @P1 LDG.E.64 R20, desc[UR4][R24.64+0x6178] ;  /* 0x0061780418141981 */ /* 0x001168000c1e1b00 */
        /* <DEDUP_REMOVED lines=8> */
[----:B0-----:R-:W-:Y:S06]  /*38360*/  @P1 BRA `(.L_x_1190) ;  /* 0x00000004009c1947 */ /* 0x001fec0003800000 */
[----:B------:R-:W0:Y:S02]  /*38370*/  LDC.64 R24, c[0x0][0x3a0] ;  /* 0x0000e800ff187b82 */ /* 0x000e240000000a00 */
[----:B0-----:R-:W-:-:S05]  /*38380*/  IMAD.WIDE.U32 R24, R31, 0x8, R24 ;  /* 0x000000081f187825 */ /* 0x001fca00078e0018 */
[----:B-----5:R0:W5:Y:S04]  /*38390*/  LDG.E.64 R20, desc[UR4][R24.64+0x6088] ;  /* 0x0060880418147981 */ /* 0x020168000c1e1b00 */
[----:B------:R0:W5:Y:S01]  /*383a0*/  LDG.E.64 R22, desc[UR4][R24.64+0x5db8] ;  /* 0x005db80418167981 */ /* 0x000162000c1e1b00 */
[----:B------:R-:W-:-:S13]  /*383b0*/  ISETP.NE.AND P0, PT, R31, 0x3, PT ;  /* 0x000000031f00780c */ /* 0x000fda0003f05270 */
[----:B------:R-:W-:Y:S05]  /*383c0*/  @!P0 BREAK.RELIABLE B5 ;  /* 0x0000000000058942 */ /* 0x000fea0003800100 */
[----:B0-----:R-:W-:Y:S05]  /*383d0*/  @P0 BRA `(.L_x_1190) ;  /* 0x0000000400800947 */ /* 0x001fea0003800000 */
[C---:B------:R-:W-:Y:S01]  /*383e0*/  IMAD.IADD R18, R1.reuse, 0x1, R18 ;  /* 0x0000000101127824 */ /* 0x040fe200078e0212 */
[----:B------:R-:W0:Y:S01]  /*383f0*/  LDCU.64 UR6, c[0x0][0x3a0] ;  /* 0x00007400ff0677ac */ /* 0x000e220008000a00 */
[----:B------:R-:W-:-:S03]  /*38400*/  IMAD.IADD R28, R1, 0x1, R10 ;  /* 0x00000001011c7824 */ /* 0x000fc600078e020a */
[----:B------:R-:W2:Y:S04]  /*38410*/  LDL.U8 R9, [R18+0x2914] ;  /* 0x0029140012097983 */ /* 0x000ea80000100000 */
[----:B------:R-:W3:Y:S01]  /*38420*/  LDL.S8 R24, [R28+0x2914] ;  /* 0x002914001c187983 */ /* 0x000ee20000100200 */
[----:B------:R-:W1:Y:S03]  /*38430*/  LDC.64 R30, c[0x0][0x3b0] ;  /* 0x0000ec00ff1e7b82 */ /* 0x000e660000000a00 */
[----:B-1----:R-:W4:Y:S01]  /*38440*/  LDG.E R10, desc[UR4][R30.64] ;  /* 0x000000041e0a7981 */ /* 0x002f22000c1e1900 */
[----:B--2---:R-:W-:Y:S02]  /*38450*/  PRMT R19, R9, 0x8880, RZ ;  /* 0x0000888009137816 */ /* 0x004fe400000000ff */
[----:B---3--:R-:W-:-:S03]  /*38460*/  SHF.R.S32.HI R25, RZ, 0x1f, R24 ;  /* 0x0000001fff197819 */ /* 0x008fc60000011418 */
[----:B------:R-:W-:-:S03]  /*38470*/  IMAD.WIDE R24, R19, 0x5, R24 ;  /* 0x0000000513187825 */ /* 0x000fc600078e0218 */
[----:B0-----:R-:W-:-:S04]  /*38480*/  LEA R26, P0, R24, UR6, 0x3 ;  /* 0x00000006181a7c11 */ /* 0x001fc8000f8018ff */
        /* <DEDUP_REMOVED lines=9> */
.L_x_1196:
[----:B------:R-:W0:Y:S01]  /*38520*/  LDCU.64 UR6, c[0x0][0x3a8] ;  /* 0x00007500ff0677ac */ /* 0x000e220008000a00 */
[----:B------:R-:W-:-:S04]  /*38530*/  IMAD.IADD R28, R10, 0x1, R19 ;  /* 0x000000010a1c7824 */ /* 0x000fc800078e0213 */
[----:B------:R-:W-:-:S05]  /*38540*/  IMAD R25, R28, 0x5, RZ ;  /* 0x000000051c197824 */ /* 0x000fca00078e02ff */
[----:B0-----:R-:W-:-:S04]  /*38550*/  IADD3 R24, P0, PT, R25, UR6, RZ ;  /* 0x0000000619187c10 */ /* 0x001fc8000ff1e0ff */
        /* <DEDUP_REMOVED lines=22> */
.L_x_1194:
[----:B------:R-:W-:Y:S05]  /*386c0*/  BSYNC.RELIABLE B7 ;  /* 0x0000000000077941 */ /* 0x000fea0003800100 */
.L_x_1193:
[----:B------:R-:W-:-:S05]  /*386d0*/  VIADD R19, R19, 0x1 ;  /* 0x0000000113137836 */ /* 0x000fca0000000000 */
[----:B------:R-:W-:-:S13]  /*386e0*/  ISETP.NE.AND P0, PT, R19, R10, PT ;  /* 0x0000000a1300720c */ /* 0x000fda0003f05270 */
[----:B------:R-:W-:Y:S05]  /*386f0*/  @P0 BRA `(.L_x_1196) ;  /* 0xfffffffc00880947 */ /* 0x000fea000383ffff */
[----:B------:R-:W-:Y:S05]  /*38700*/  BRA `(.L_x_1197) ;  /* 0x0000000000147947 */ /* 0x000fea0003800000 */
.L_x_1195:
[----:B------:R-:W0:Y:S01]  /*38710*/  LDC.64 R24, c[0x0][0x3a0] ;  /* 0x0000e800ff187b82 */ /* 0x000e220000000a00 */
[----:B------:R-:W-:-:S04]  /*38720*/  VIADD R19, R28, 0x1662 ;  /* 0x000016621c137836 */ /* 0x000fc80000000000 */
[----:B0-----:R-:W-:-:S06]  /*38730*/  IMAD.WIDE R24, R19, 0x8, R24 ;  /* 0x0000000813187825 */ /* 0x001fcc00078e0218 */
[----:B------:R-:W2:Y:S02]  /*38740*/  LDG.E.64 R24, desc[UR4][R24.64] ;  /* 0x0000000418187981 */ /* 0x000ea4000c1e1b00 */
[----:B--2---:R-:W-:-:S11]  /*38750*/  DADD R20, R20, R24 ;  /* 0x0000000014147229 */ /* 0x004fd60000000018 */
.L_x_1197:
[----:B------:R-:W-:Y:S05]  /*38760*/  BSYNC.RECONVERGENT B6 ;  /* 0x0000000000067941 */ /* 0x000fea0003800200 */
.L_x_1192:
[----:B------:R-:W-:-:S13]  /*38770*/  ISETP.GE.AND P0, PT, R10, 0x1, PT ;  /* 0x000000010a00780c */ /* 0x000fda0003f06270 */
[----:B------:R-:W-:Y:S05]  /*38780*/  @!P0 BRA `(.L_x_1191) ;  /* 0x0000000800508947 */ /* 0x000fea0003800000 */
[----:B------:R-:W-:-:S07]  /*38790*/  IMAD.MOV.U32 R27, RZ, RZ, RZ ;  /* 0x000000ffff1b7224 */ /* 0x000fce00078e00ff */
.L_x_1201:
[----:B------:R-:W0:Y:S01]  /*387a0*/  LDC.64 R24, c[0x0][0x3a8] ;  /* 0x0000ea00ff187b82 */ /* 0x000e220000000a00 */
[----:B------:R-:W-:-:S05]  /*387b0*/  IMAD R19, R27, 0x5, RZ ;  /* 0x000000051b137824 */ /* 0x000fca00078e02ff */
[----:B0-----:R-:W-:-:S05]  /*387c0*/  IADD3 R24, P0, PT, R19, R24, RZ ;  /* 0x0000001813187210 */ /* 0x001fca0007f1e0ff */
        /* <DEDUP_REMOVED lines=22> */
.L_x_1199:
[----:B------:R-:W-:-:S05]  /*38930*/  VIADD R27, R27, 0x1 ;  /* 0x000000011b1b7836 */ /* 0x000fca0000000000 */
[----:B------:R-:W-:-:S13]  /*38940*/  ISETP.NE.AND P0, PT, R27, R10, PT ;  /* 0x0000000a1b00720c */ /* 0x000fda0003f05270 */
[----:B------:R-:W-:Y:S05]  /*38950*/  @!P0 BREAK.RELIABLE B6 ;  /* 0x0000000000068942 */ /* 0x000fea0003800100 */
[----:B------:R-:W-:Y:S05]  /*38960*/  @!P0 BRA `(.L_x_1191) ;  /* 0x0000000400d88947 */ /* 0x000fea0003800000 */
[----:B------:R-:W-:Y:S05]  /*38970*/  BSYNC.RELIABLE B6 ;  /* 0x0000000000067941 */ /* 0x000fea0003800100 */
.L_x_1198:
[----:B------:R-:W-:Y:S05]  /*38980*/  BRA `(.L_x_1201) ;  /* 0xfffffffc00847947 */ /* 0x000fea000383ffff */
.L_x_1200:
[----:B------:R-:W0:Y:S02]  /*38990*/  LDC.64 R18, c[0x0][0x3a0] ;  /* 0x0000e800ff127b82 */ /* 0x000e240000000a00 */
[----:B0-----:R-:W-:-:S06]  /*389a0*/  IMAD.WIDE.U32 R18, R27, 0x8, R18 ;  /* 0x000000081b127825 */ /* 0x001fcc00078e0012 */
[----:B------:R-:W2:Y:S02]  /*389b0*/  LDG.E.64 R18, desc[UR4][R18.64+0xb310] ;  /* 0x00b3100412127981 */ /* 0x000ea4000c1e1b00 */
[----:B--2---:R-:W-:Y:S01]  /*389c0*/  DADD R22, R22, R18 ;  /* 0x0000000016167229 */ /* 0x004fe20000000012 */
[----:B------:R-:W-:Y:S10]  /*389d0*/  BRA `(.L_x_1191) ;  /* 0x0000000400bc7947 */ /* 0x000ff40003800000 */
.L_x_1190:
[----:B------:R-:W-:Y:S05]  /*389e0*/  BSYNC.RELIABLE B5 ;  /* 0x0000000000057941 */ /* 0x000fea0003800100 */
.L_x_1189:
[C---:B------:R-:W-:Y:S01]  /*389f0*/  IMAD.IADD R30, R1.reuse, 0x1, R10 ;  /* 0x00000001011e7824 */ /* 0x040fe200078e020a */
[----:B------:R-:W-:Y:S01]  /*38a00*/  IADD3 R18, PT, PT, R1, R18, RZ ;  /* 0x0000001201127210 */ /* 0x000fe20007ffe0ff */
[----:B------:R-:W0:Y:S03]  /*38a10*/  LDC.64 R24, c[0x0][0x3a0] ;  /* 0x0000e800ff187b82 */ /* 0x000e260000000a00 */
[----:B------:R-:W2:Y:S04]  /*38a20*/  LDL.U8 R26, [R30+0x2914] ;  /* 0x002914001e1a7983 */ /* 0x000ea80000100000 */
[----:B------:R-:W3:Y:S04]  /*38a30*/  LDL.U8 R9, [R18+0x2914] ;  /* 0x0029140012097983 */ /* 0x000ee80000100000 */
[----:B------:R-:W3:Y:S04]  /*38a40*/  LDL.U8 R10, [R18+0x2915] ;  /* 0x00291500120a7983 */ /* 0x000ee80000100000 */
[----:B------:R-:W4:Y:S01]  /*38a50*/  LDL.S8 R19, [R30+0x2913] ;  /* 0x002913001e137983 */ /* 0x000f220000100200 */
[----:B------:R-:W-:Y:S01]  /*38a60*/  UMOV UR6, 0x5197d ;  /* 0x0005197d00067882 */ /* 0x000fe20000000000 */
[----:B--2---:R-:W-:-:S02]  /*38a70*/  PRMT R27, R26, 0x3340, RZ ;  /* 0x000033401a1b7816 */ /* 0x004fc400000000ff */
[----:B---3--:R-:W-:-:S04]  /*38a80*/  PRMT R26, R9, 0x3340, R10 ;  /* 0x00003340091a7816 */ /* 0x008fc8000000000a */
[----:B------:R-:W-:-:S05]  /*38a90*/  PRMT R26, R26, 0x5410, R27 ;  /* 0x000054101a1a7816 */ /* 0x000fca000000001b */
[----:B----4-:R-:W-:-:S04]  /*38aa0*/  IDP.4A.S8.U8 R19, R26, UR6, R19 ;  /* 0x000000061a137c26 */ /* 0x010fc80008000213 */
[----:B0-----:R-:W-:-:S05]  /*38ab0*/  IMAD.WIDE R24, R19, 0x8, R24 ;  /* 0x0000000813187825 */ /* 0x001fca00078e0218 */
[----:B------:R-:W2:Y:S04]  /*38ac0*/  LDG.E.64 R26, desc[UR4][R24.64+0x9df8] ;  /* 0x009df804181a7981 */ /* 0x000ea8000c1e1b00 */
[----:B------:R-:W3:Y:S01]  /*38ad0*/  LDG.E.64 R28, desc[UR4][R24.64+0x8a70] ;  /* 0x008a7004181c7981 */ /* 0x000ee2000c1e1b00 */
[----:B------:R-:W-:Y:S01]  /*38ae0*/  ISETP.NE.AND P0, PT, R31, 0x4, PT ;  /* 0x000000041f00780c */ /* 0x000fe20003f05270 */
[----:B--2--5:R-:W-:Y:S02]  /*38af0*/  DADD R20, R26, R20 ;  /* 0x000000001a147229 */ /* 0x024fe40000000014 */
[----:B---3--:R-:W-:-:S10]  /*38b00*/  DADD R22, R28, R22 ;  /* 0x000000001c167229 */ /* 0x008fd40000000016 */
[----:B------:R-:W-:Y:S05]  /*38b10*/  @P0 BRA `(.L_x_1191) ;  /* 0x00000004006c0947 */ /* 0x000fea0003800000 */
[----:B------:R-:W0:Y:S02]  /*38b20*/  LDC.64 R26, c[0x0][0x3b0] ;  /* 0x0000ec00ff1a7b82 */ /* 0x000e240000000a00 */
[----:B0-----:R-:W2:Y:S02]  /*38b30*/  LDG.E R19, desc[UR4][R26.64+0x4] ;  /* 0x000004041a137981 */ /* 0x001ea4000c1e1900 */
[----:B--2---:R-:W-:-:S13]  /*38b40*/  ISETP.GE.AND P0, PT, R19, 0x1, PT ;  /* 0x000000011300780c */ /* 0x004fda0003f06270 */
[----:B------:R-:W-:Y:S05]  /*38b50*/  @!P0 BRA `(.L_x_1191) ;  /* 0x00000004005c8947 */ /* 0x000fea0003800000 */
[----:B------:R-:W2:Y:S01]  /*38b60*/  LDG.E R26, desc[UR4][R26.64] ;  /* 0x000000041a1a7981 */ /* 0x000ea2000c1e1900 */
[----:B------:R-:W-:Y:S01]  /*38b70*/  BSSY.RECONVERGENT B5, `(.L_x_1202) ;  /* 0x000002b000057945 */ /* 0x000fe20003800200 */
[----:B------:R-:W-:Y:S02]  /*38b80*/  IMAD.MOV.U32 R30, RZ, RZ, RZ ;  /* 0x000000ffff1e7224 */ /* 0x000fe400078e00ff */
[----:B--2---:R-:W-:-:S07]  /*38b90*/  IMAD R28, R26, 0xa, RZ ;  /* 0x0000000a1a1c7824 */ /* 0x004fce00078e02ff */
.L_x_1206:
[----:B------:R-:W0:Y:S01]  /*38ba0*/  LDCU.64 UR6, c[0x0][0x3a8] ;  /* 0x00007500ff0677ac */ /* 0x000e220008000a00 */
[----:B------:R-:W-:-:S04]  /*38bb0*/  IMAD.IADD R25, R19, 0x1, R30 ;  /* 0x0000000113197824 */ /* 0x000fc800078e021e */
[----:B------:R-:W-:-:S05]  /*38bc0*/  IMAD R25, R25, 0x6, R28 ;  /* 0x0000000619197824 */ /* 0x000fca00078e021c */
[----:B0-----:R-:W-:-:S04]  /*38bd0*/  IADD3 R24, P0, PT, R25, UR6, RZ ;  /* 0x0000000619187c10 */ /* 0x001fc8000ff1e0ff */
        /* <DEDUP_REMOVED lines=25> */
.L_x_1204:
[----:B------:R-:W-:Y:S05]  /*38d70*/  BSYNC.RELIABLE B6 ;  /* 0x0000000000067941 */ /* 0x000fea0003800100 */
.L_x_1203:
[----:B------:R-:W-:-:S05]  /*38d80*/  VIADD R30, R30, 0x1 ;  /* 0x000000011e1e7836 */ /* 0x000fca0000000000 */
[----:B------:R-:W-:-:S13]  /*38d90*/  ISETP.NE.AND P0, PT, R30, R19, PT ;  /* 0x000000131e00720c */ /* 0x000fda0003f05270 */
[----:B------:R-:W-:Y:S05]  /*38da0*/  @P0 BRA `(.L_x_1206) ;  /* 0xfffffffc007c0947 */ /* 0x000fea000383ffff */
[----:B------:R-:W-:Y:S05]  /*38db0*/  BRA `(.L_x_1207) ;  /* 0x0000000000187947 */ /* 0x000fea0003800000 */
.L_x_1205:
[----:B------:R-:W0:Y:S01]  /*38dc0*/  LDC.64 R24, c[0x0][0x3a0] ;  /* 0x0000e800ff187b82 */ /* 0x000e220000000a00 */
[----:B------:R-:W-:-:S05]  /*38dd0*/  IMAD R30, R26, 0x2, R30 ;  /* 0x000000021a1e7824 */ /* 0x000fca00078e021e */
[----:B------:R-:W-:-:S05]  /*38de0*/  IADD3 R27, PT, PT, R30, 0x1662, R19 ;  /* 0x000016621e1b7810 */ /* 0x000fca0007ffe013 */
[----:B0-----:R-:W-:-:S06]  /*38df0*/  IMAD.WIDE R24, R27, 0x8, R24 ;  /* 0x000000081b187825 */ /* 0x001fcc00078e0218 */
[----:B------:R-:W2:Y:S02]  /*38e00*/  LDG.E.64 R24, desc[UR4][R24.64] ;  /* 0x0000000418187981 */ /* 0x000ea4000c1e1b00 */
[----:B--2---:R-:W-:-:S11]  /*38e10*/  DADD R20, R20, R24 ;  /* 0x0000000014147229 */ /* 0x004fd60000000018 */
.L_x_1207:
[----:B------:R-:W-:Y:S05]  /*38e20*/  BSYNC.RECONVERGENT B5 ;  /* 0x0000000000057941 */ /* 0x000fea0003800200 */
.L_x_1202:
[----:B------:R-:W-:-:S13]  /*38e30*/  ISETP.GE.AND P0, PT, R19, 0x1, PT ;  /* 0x000000011300780c */ /* 0x000fda0003f06270 */
[----:B------:R-:W-:Y:S05]  /*38e40*/  @!P0 BRA `(.L_x_1191) ;  /* 0x0000000000a08947 */ /* 0x000fea0003800000 */
[----:B------:R-:W-:-:S07]  /*38e50*/  IMAD.MOV.U32 R27, RZ, RZ, RZ ;  /* 0x000000ffff1b7224 */ /* 0x000fce00078e00ff */
.L_x_1211:
[----:B------:R-:W0:Y:S01]  /*38e60*/  LDCU.64 UR6, c[0x0][0x3a8] ;  /* 0x00007500ff0677ac */ /* 0x000e220008000a00 */
        /* <DEDUP_REMOVED lines=27> */
.L_x_1209:
[----:B------:R-:W-:Y:S05]  /*39020*/  BSYNC.RELIABLE B5 ;  /* 0x0000000000057941 */ /* 0x000fea0003800100 */
.L_x_1208:
[----:B------:R-:W-:-:S05]  /*39030*/  VIADD R27, R27, 0x1 ;  /* 0x000000011b1b7836 */ /* 0x000fca0000000000 */
[----:B------:R-:W-:-:S13]  /*39040*/  ISETP.NE.AND P0, PT, R27, R19, PT ;  /* 0x000000131b00720c */ /* 0x000fda0003f05270 */
[----:B------:R-:W-:Y:S05]  /*39050*/  @P0 BRA `(.L_x_1211) ;  /* 0xfffffffc00800947 */ /* 0x000fea000383ffff */
[----:B------:R-:W-:Y:S05]  /*39060*/  BRA `(.L_x_1191) ;  /* 0x0000000000187947 */ /* 0x000fea0003800000 */
.L_x_1210:
[----:B------:R-:W0:Y:S01]  /*39070*/  LDC.64 R18, c[0x0][0x3a0] ;  /* 0x0000e800ff127b82 */ /* 0x000e220000000a00 */
[----:B------:R-:W-:-:S04]  /*39080*/  IMAD R26, R26, 0x2, R27 ;  /* 0x000000021a1a7824 */ /* 0x000fc800078e021b */
[----:B------:R-:W-:-:S04]  /*39090*/  VIADD R9, R26, 0x1662 ;  /* 0x000016621a097836 */ /* 0x000fc80000000000 */
[----:B0-----:R-:W-:-:S06]  /*390a0*/  IMAD.WIDE R18, R9, 0x8, R18 ;  /* 0x0000000809127825 */ /* 0x001fcc00078e0212 */
[----:B------:R-:W2:Y:S02]  /*390b0*/  LDG.E.64 R18, desc[UR4][R18.64] ;  /* 0x0000000412127981 */ /* 0x000ea4000c1e1b00 */
[----:B--2---:R-:W-:-:S11]  /*390c0*/  DADD R22, R22, R18 ;  /* 0x0000000016167229 */ /* 0x004fd60000000012 */
.L_x_1191:
[----:B------:R-:W-:Y:S05]  /*390d0*/  BSYNC.RECONVERGENT B4 ;  /* 0x0000000000047941 */ /* 0x000fea0003800200 */
.L_x_1188:
[----:B------:R-:W-:Y:S01]  /*390e0*/  UMOV UR6, 0xff800000 ;  /* 0xff80000000067882 */ /* 0x000fe20000000000 */
[----:B------:R-:W-:Y:S02]  /*390f0*/  UMOV UR7, 0x41cdcd64 ;  /* 0x41cdcd6400077882 */ /* 0x000fe40000000000 */
[----:B------:R-:W-:-:S06]  /*39100*/  DSETP.GT.AND P0, PT, |R20|, UR6, PT ;  /* 0x0000000614007e2a */ /* 0x000fcc000bf04200 */
[----:B------:R-:W-:Y:S02]  /*39110*/  FSEL R68, R20, RZ, !P0 ;  /* 0x000000ff14447208 */ /* 0x000fe40004000000 */
[----:B------:R-:W-:Y:S02]  /*39120*/  FSEL R69, R21, +QNAN , !P0 ;  /* 0x7ff0000015457808 */ /* 0x000fe40004000000 */
[----:B------:R-:W-:Y:S02]  /*39130*/  FSEL R66, R22, RZ, !P0 ;  /* 0x000000ff16427208 */ /* 0x000fe40004000000 */
[----:B------:R-:W-:-:S07]  /*39140*/  FSEL R67, R23, -1.875, !P0 ;  /* 0xbff0000017437808 */ /* 0x000fce0004000000 */
.L_x_1187:
[----:B------:R-:W-:Y:S05]  /*39150*/  BSYNC.RECONVERGENT B0 ;  /* 0x0000000000007941 */ /* 0x000fea0003800200 */
.L_x_1186:
[----:B------:R-:W-:Y:S01]  /*39160*/  IMAD.IADD R41, R8, 0x1, -R3 ;  /* 0x0000000108297824 */ /* 0x000fe200078e0a03 */
[----:B------:R-:W-:Y:S01]  /*39170*/  BSSY.RECONVERGENT B7, `(.L_x_1212) ;  /* 0x00001f8000077945 */ /* 0x000fe20003800200 */
[----:B------:R-:W-:Y:S02]  /*39180*/  IMAD.MOV.U32 R24, RZ, RZ, 0x0 ;  /* 0x00000000ff187424 */ /* 0x000fe400078e00ff */
[----:B------:R-:W-:Y:S01]  /*39190*/  IMAD.MOV.U32 R25, RZ, RZ, -0x40100000 ;  /* 0xbff00000ff197424 */ /* 0x000fe200078e00ff */
[C---:B------:R-:W-:Y:S01]  /*391a0*/  ISETP.GE.AND P0, PT, R41.reuse, 0x7, PT ;  /* 0x000000072900780c */ /* 0x040fe20003f06270 */
[----:B------:R-:W-:Y:S02]  /*391b0*/  IMAD.MOV.U32 R22, RZ, RZ, 0x0 ;  /* 0x00000000ff167424 */ /* 0x000fe400078e00ff */
[----:B------:R-:W-:Y:S02]  /*391c0*/  IMAD.MOV.U32 R23, RZ, RZ, 0x7ff00000 ;  /* 0x7ff00000ff177424 */ /* 0x000fe400078e00ff */
[----:B------:R-:W-:-:S02]  /*391d0*/  VIADD R42, R41, 0xfffffffd ;  /* 0xfffffffd292a7836 */ /* 0x000fc40000000000 */
[----:B------:R-:W-:-:S06]  /*391e0*/  VIADD R43, R41, 0xffffffe0 ;  /* 0xffffffe0292b7836 */ /* 0x000fcc0000000000 */
[----:B------:R-:W-:Y:S05]  /*391f0*/  @!P0 BRA `(.L_x_1213) ;  /* 0x0000001c00bc8947 */ /* 0x000fea0003800000 */
[----:B------:R-:W-:Y:S01]  /*39200*/  VIMNMX R44, PT, PT, R43, 0x4, !PT ;  /* 0x000000042b2c7848 */ /* 0x000fe20007fe0100 */
[C---:B------:R-:W-:Y:S02]  /*39210*/  IMAD.IADD R45, R1.reuse, 0x1, R3 ;  /* 0x00000001012d7824 */ /* 0x040fe400078e0203 */
[----:B------:R-:W-:Y:S02]  /*39220*/  IMAD.IADD R46, R1, 0x1, R8 ;  /* 0x00000001012e7824 */ /* 0x000fe400078e0208 */
[----:B------:R-:W-:Y:S02]  /*39230*/  IMAD.MOV.U32 R47, RZ, RZ, R42 ;  /* 0x000000ffff2f7224 */ /* 0x000fe400078e002a */
[----:B------:R-:W-:Y:S02]  /*39240*/  IMAD.MOV.U32 R22, RZ, RZ, 0x0 ;  /* 0x00000000ff167424 */ /* 0x000fe400078e00ff */
[----:B------:R-:W-:Y:S02]  /*39250*/  IMAD.MOV.U32 R23, RZ, RZ, 0x7ff00000 ;  /* 0x7ff00000ff177424 */ /* 0x000fe400078e00ff */
[----:B------:R-:W-:-:S02]  /*39260*/  IMAD.MOV.U32 R24, RZ, RZ, 0x0 ;  /* 0x00000000ff187424 */ /* 0x000fc400078e00ff */
[----:B------:R-:W-:-:S07]  /*39270*/  IMAD.MOV.U32 R25, RZ, RZ, -0x40100000 ;  /* 0xbff00000ff197424 */ /* 0x000fce00078e00ff */
.L_x_1242:
[----:B------:R-:W-:Y:S01]  /*39280*/  IMAD.IADD R9, R8, 0x1, -R47 ;  /* 0x0000000108097824 */ /* 0x000fe200078e0a2f */
[----:B------:R-:W-:Y:S01]  /*39290*/  BSSY.RECONVERGENT B6, `(.L_x_1214) ;  /* 0x00001e2000067945 */ /* 0x000fe20003800200 */
[----:B------:R-:W-:-:S05]  /*392a0*/  VIADD R10, R3, 0x1 ;  /* 0x00000001030a7836 */ /* 0x000fca0000000000 */
[----:B------:R-:W-:-:S04]  /*392b0*/  ISETP.GE.AND P0, PT, R10, R9, PT ;  /* 0x000000090a00720c */ /* 0x000fc80003f06270 */
[----:B------:R-:W-:-:S13]  /*392c0*/  ISETP.GE.OR P0, PT, R3, R2, P0 ;  /* 0x000000020300720c */ /* 0x000fda0000706670 */
[----:B------:R-:W-:Y:S05]  /*392d0*/  @P0 BRA `(.L_x_1215) ;  /* 0x0000001c00740947 */ /* 0x000fea0003800000 */
[C---:B------:R-:W-:Y:S01]  /*392e0*/  IADD3 R49, PT, PT, R47.reuse, R3, -R8 ;  /* 0x000000032f317210 */ /* 0x040fe20007ffe808 */
[----:B------:R-:W-:Y:S01]  /*392f0*/  IMAD.MOV.U32 R9, RZ, RZ, R10 ;  /* 0x000000ffff097224 */ /* 0x000fe200078e000a */
[----:B------:R-:W-:Y:S01]  /*39300*/  IADD3 R50, PT, PT, -R47, R8, -R3 ;  /* 0x000000082f327210 */ /* 0x000fe20007ffe903 */
[----:B------:R-:W-:Y:S02]  /*39310*/  IMAD R48, R3, R4, R47 ;  /* 0x0000000403307224 */ /* 0x000fe400078e022f */
[----:B------:R-:W-:Y:S02]  /*39320*/  IMAD.MOV.U32 R51, RZ, RZ, 0x1 ;  /* 0x00000001ff337424 */ /* 0x000fe400078e00ff */
[----:B------:R-:W-:Y:S02]  /*39330*/  IMAD.MOV.U32 R52, RZ, RZ, R3 ;  /* 0x000000ffff347224 */ /* 0x000fe400078e0003 */
[----:B------:R-:W-:Y:S02]  /*39340*/  IMAD.IADD R10, R9, 0x1, R47 ;  /* 0x00000001090a7824 */ /* 0x000fe400078e022f */
[----:B------:R-:W-:-:S07]  /*39350*/  VIADD R53, R49, 0x2 ;  /* 0x0000000231357836 */ /* 0x000fce0000000000 */
.L_x_1241:
[----:B------:R-:W-:-:S06]  /*39360*/  IMAD R20, R48, 0x8, R1 ;  /* 0x0000000830147824 */ /* 0x000fcc00078e0201 */
[----:B------:R-:W2:Y:S01]  /*39370*/  LDL.64 R20, [R20] ;  /* 0x0000000014147983 */ /* 0x000ea20000100a00 */
[----:B------:R-:W-:Y:S01]  /*39380*/  MOV R18, 0xff800000 ;  /* 0xff80000000127802 */ /* 0x000fe20000000f00 */
[----:B------:R-:W-:Y:S01]  /*39390*/  IMAD.MOV.U32 R19, RZ, RZ, 0x41cdcd64 ;  /* 0x41cdcd64ff137424 */ /* 0x000fe200078e00ff */
[----:B------:R-:W-:Y:S05]  /*393a0*/  BSSY.RECONVERGENT B5, `(.L_x_1216) ;  /* 0x00001c3000057945 */ /* 0x000fea0003800200 */
[----:B--2---:R-:W-:-:S14]  /*393b0*/  DSETP.GEU.AND P0, PT, |R20|, R18, PT ;  /* 0x000000121400722a */ /* 0x004fdc0003f0e200 */
[----:B------:R-:W-:Y:S05]  /*393c0*/  @P0 BRA `(.L_x_1217) ;  /* 0x0000001c00000947 */ /* 0x000fea0003800000 */
[----:B------:R-:W-:Y:S01]  /*393d0*/  VIADD R26, R51, 0xffffffff ;  /* 0xffffffff331a7836 */ /* 0x000fe20000000000 */
[----:B------:R-:W-:Y:S01]  /*393e0*/  BSSY.RECONVERGENT B4, `(.L_x_1218) ;  /* 0x00001b2000047945 */ /* 0x000fe20003800200 */
[----:B------:R-:W-:Y:S02]  /*393f0*/  VIADD R29, R50, 0xfffffffe ;  /* 0xfffffffe321d7836 */ /* 0x000fe40000000000 */
[----:B------:R-:W-:Y:S02]  /*39400*/  IMAD.MOV.U32 R54, RZ, RZ, R23 ;  /* 0x000000ffff367224 */ /* 0x000fe400078e0017 */
[----:B------:R-:W-:Y:S02]  /*39410*/  IMAD.IADD R27, R26, 0x1, R29 ;  /* 0x000000011a1b7824 */ /* 0x000fe400078e021d */
[----:B------:R-:W-:Y:S02]  /*39420*/  IMAD.MOV.U32 R55, RZ, RZ, R22 ;  /* 0x000000ffff377224 */ /* 0x000fe400078e0016 */
[----:B------:R-:W-:Y:S01]  /*39430*/  IMAD.MOV.U32 R56, RZ, RZ, R25 ;  /* 0x000000ffff387224 */ /* 0x000fe200078e0019 */
[----:B------:R-:W-:Y:S01]  /*39440*/  ISETP.GT.AND P0, PT, R27, 0x1e, PT ;  /* 0x0000001e1b00780c */ /* 0x000fe20003f04270 */
[----:B------:R-:W-:-:S02]  /*39450*/  IMAD.MOV.U32 R57, RZ, RZ, R24 ;  /* 0x000000ffff397224 */ /* 0x000fc400078e0018 */
[----:B------:R-:W-:Y:S02]  /*39460*/  IMAD.MOV.U32 R24, RZ, RZ, 0x0 ;  /* 0x00000000ff187424 */ /* 0x000fe400078e00ff */
[----:B------:R-:W-:Y:S02]  /*39470*/  IMAD.MOV.U32 R25, RZ, RZ, -0x40100000 ;  /* 0xbff00000ff197424 */ /* 0x000fe400078e00ff */
[----:B------:R-:W-:Y:S02]  /*39480*/  IMAD.MOV.U32 R22, RZ, RZ, 0x0 ;  /* 0x00000000ff167424 */ /* 0x000fe400078e00ff */
[----:B------:R-:W-:-:S04]  /*39490*/  IMAD.MOV.U32 R23, RZ, RZ, 0x7ff00000 ;  /* 0x7ff00000ff177424 */ /* 0x000fc800078e00ff */
[----:B------:R-:W-:Y:S05]  /*394a0*/  @P0 BRA `(.L_x_1219) ;  /* 0x0000001800940947 */ /* 0x000fea0003800000 */
[----:B------:R-:W-:Y:S01]  /*394b0*/  ISETP.NE.AND P2, PT, R51, 0x1, PT ;  /* 0x000000013300780c */ /* 0x000fe20003f45270 */
[----:B------:R-:W-:Y:S01]  /*394c0*/  VIADD R58, R8, 0xffffffff ;  /* 0xffffffff083a7836 */ /* 0x000fe20000000000 */
[----:B------:R-:W-:Y:S02]  /*394d0*/  ISETP.NE.AND P0, PT, R50, 0x2, PT ;  /* 0x000000023200780c */ /* 0x000fe40003f05270 */
[----:B------:R-:W-:Y:S02]  /*394e0*/  ISETP.GT.AND P1, PT, R29, RZ, !P2 ;  /* 0x000000ff1d00720c */ /* 0x000fe40005724270 */
[----:B------:R-:W-:-:S13]  /*394f0*/  ISETP.LT.OR P0, PT, R26, 0x1, P0 ;  /* 0x000000011a00780c */ /* 0x000fda0000701670 */
[----:B------:R-:W-:Y:S05]  /*39500*/  @P0 BRA !P1, `(.L_x_1220) ;  /* 0x0000000c00240947 */ /* 0x000fea0004800000 */
[----:B------:R-:W-:Y:S02]  /*39510*/  ISETP.NE.AND P0, PT, R53, -0x1, PT ;  /* 0xffffffff3500780c */ /* 0x000fe40003f05270 */
[----:B------:R-:W-:-:S13]  /*39520*/  ISETP.NE.AND P1, PT, R51, 0x2, PT ;  /* 0x000000023300780c */ /* 0x000fda0003f25270 */
[----:B------:R-:W-:Y:S05]  /*39530*/  @P0 BRA P1, `(.L_x_1221) ;  /* 0x0000000400900947 */ /* 0x000fea0000800000 */
[----:B------:R-:W-:-:S06]  /*39540*/  IMAD R22, R48, 0x8, R0 ;  /* 0x0000000830167824 */ /* 0x000fcc00078e0200 */
[----:B------:R-:W5:Y:S01]  /*39550*/  LDL.64 R22, [R22] ;  /* 0x0000000016167983 */ /* 0x000f620000100a00 */
[----:B------:R-:W-:Y:S01]  /*39560*/  ISETP.NE.AND P1, PT, R50, 0x2, PT ;  /* 0x000000023200780c */ /* 0x000fe20003f25270 */
[----:B------:R-:W-:Y:S01]  /*39570*/  BSSY.RECONVERGENT B0, `(.L_x_1222) ;  /* 0x000001c000007945 */ /* 0x000fe20003800200 */
[----:B------:R-:W-:Y:S02]  /*39580*/  ISETP.EQ.AND P0, PT, R53, -0x1, !P2 ;  /* 0xffffffff3500780c */ /* 0x000fe40005702270 */
[----:B------:R-:W-:Y:S02]  /*39590*/  CS2R R28, SRZ ;  /* 0x00000000001c7805 */ /* 0x000fe4000001ff00 */
[----:B------:R-:W-:Y:S01]  /*395a0*/  ISETP.EQ.AND P1, PT, R51, 0x2, !P1 ;  /* 0x000000023300780c */ /* 0x000fe20004f22270 */
[----:B------:R-:W-:Y:S02]  /*395b0*/  IMAD.MOV.U32 R24, RZ, RZ, 0x0 ;  /* 0x00000000ff187424 */ /* 0x000fe400078e00ff */
[----:B------:R-:W-:Y:S01]  /*395c0*/  IMAD.MOV.U32 R25, RZ, RZ, -0x3f56d000 ;  /* 0xc0a93000ff197424 */ /* 0x000fe200078e00ff */
[----:B------:R-:W-:-:S13]  /*395d0*/  PLOP3.LUT P0, PT, P0, P1, PT, 0xf8, 0x8f ;  /* 0x00000000008f781c */ /* 0x000fda0000703f70 */
[----:B------:R-:W-:Y:S05]  /*395e0*/  @!P0 BRA `(.L_x_1223) ;  /* 0x0000000000508947 */ /* 0x000fea0003800000 */
[C---:B------:R-:W-:Y:S01]  /*395f0*/  IMAD.IADD R31, R1.reuse, 0x1, R9 ;  /* 0x00000001011f7824 */ /* 0x040fe200078e0209 */
[----:B------:R-:W2:Y:S04]  /*39600*/  LDL.U8 R29, [R45+0x2914] ;  /* 0x002914002d1d7983 */ /* 0x000ea80000100000 */
[----:B------:R-:W3:Y:S01]  /*39610*/  LDL.U8 R30, [R46+0x292f] ;  /* 0x00292f002e1e7983 */ /* 0x000ee20000100000 */
[----:B------:R-:W-:Y:S01]  /*39620*/  IMAD.IADD R37, R1, 0x1, R10 ;  /* 0x0000000101257824 */ /* 0x000fe200078e020a */
[----:B------:R-:W0:Y:S02]  /*39630*/  LDC.64 R24, c[0x0][0x3a0] ;  /* 0x0000e800ff187b82 */ /* 0x000e240000000a00 */
[----:B------:R-:W2:Y:S04]  /*39640*/  LDL.U8 R28, [R31+0x2914] ;  /* 0x002914001f1c7983 */ /* 0x000ea80000100000 */
[----:B------:R-:W4:Y:S01]  /*39650*/  LDL.S8 R26, [R37+0x292f] ;  /* 0x00292f00251a7983 */ /* 0x000f220000100200 */
[----:B------:R-:W-:Y:S01]  /*39660*/  UMOV UR6, 0x5197d ;  /* 0x0005197d00067882 */ /* 0x000fe20000000000 */
[----:B--2---:R-:W-:-:S02]  /*39670*/  PRMT R28, R29, 0x3340, R28 ;  /* 0x000033401d1c7816 */ /* 0x004fc4000000001c */
[----:B---3--:R-:W-:-:S04]  /*39680*/  PRMT R29, R30, 0x3340, RZ ;  /* 0x000033401e1d7816 */ /* 0x008fc800000000ff */
[----:B------:R-:W-:-:S05]  /*39690*/  PRMT R29, R28, 0x5410, R29 ;  /* 0x000054101c1d7816 */ /* 0x000fca000000001d */
[----:B----4-:R-:W-:Y:S02]  /*396a0*/  IDP.4A.S8.U8 R29, R29, UR6, R26 ;  /* 0x000000061d1d7c26 */ /* 0x010fe4000800021a */
[----:B0-----:R-:W-:-:S04]  /*396b0*/  IMAD.WIDE.U32 R26, R27, 0x8, R24 ;  /* 0x000000081b1a7825 */ /* 0x001fc800078e0018 */
[----:B------:R-:W-:Y:S01]  /*396c0*/  IMAD.WIDE R24, R29, 0x8, R24 ;  /* 0x000000081d187825 */ /* 0x000fe200078e0218 */
[----:B------:R-:W2:Y:S04]  /*396d0*/  LDG.E.64 R30, desc[UR4][R26.64+0x6268] ;  /* 0x006268041a1e7981 */ /* 0x000ea8000c1e1b00 */
[----:B------:R-:W2:Y:S04]  /*396e0*/  LDG.E.64 R28, desc[UR4][R24.64+0x1388] ;  /* 0x00138804181c7981 */ /* 0x000ea8000c1e1b00 */
[----:B------:R-:W3:Y:S04]  /*396f0*/  LDG.E.64 R26, desc[UR4][R26.64+0x5f98] ;  /* 0x005f98041a1a7981 */ /* 0x000ee8000c1e1b00 */
[----:B------:R-:W3:Y:S01]  /*39700*/  LDG.E.64 R24, desc[UR4][R24.64] ;  /* 0x0000000418187981 */ /* 0x000ee2000c1e1b00 */
[----:B--2---:R-:W-:-:S02]  /*39710*/  DADD R28, R30, R28 ;  /* 0x000000001e1c7229 */ /* 0x004fc4000000001c */
[----:B---3--:R-:W-:-:S11]  /*39720*/  DADD R24, R26, R24 ;  /* 0x000000001a187229 */ /* 0x008fd60000000018 */
.L_x_1223:
[----:B------:R-:W-:Y:S05]  /*39730*/  BSYNC.RECONVERGENT B0 ;  /* 0x0000000000007941 */ /* 0x000fea0003800200 */
.L_x_1222:
        /* <DEDUP_REMOVED lines=11> */
[----:B------:R-:W-:-:S06]  /*397f0*/  DADD R20, R60, -UR6 ;  /* 0x800000063c147e29 */ /* 0x000fcc0008000000 */
[----:B------:R-:W0:Y:S02]  /*39800*/  MUFU.RCP64H R19, R21 ;  /* 0x0000001500137308 */ /* 0x000e240000001800 */
[----:B0-----:R-:W-:-:S08]  /*39810*/  DFMA R22, -R20, R18, 1 ;  /* 0x3ff000001416742b */ /* 0x001fd00000000112 */
        /* <DEDUP_REMOVED lines=15> */
[----:B------:R-:W-:Y:S02]  /*39910*/  IMAD.MOV.U32 R64, RZ, RZ, R26 ;  /* 0x000000ffff407224 */ /* 0x000fe400078e001a */
[----:B------:R-:W-:-:S07]  /*39920*/  IMAD.MOV.U32 R65, RZ, RZ, R27 ;  /* 0x000000ffff417224 */ /* 0x000fce00078e001b */
.L_x_1225:
[----:B------:R-:W-:Y:S05]  /*39930*/  BSYNC.RECONVERGENT B8 ;  /* 0x0000000000087941 */ /* 0x000fea0003800200 */
.L_x_1224:
[----:B------:R-:W-:-:S04]  /*39940*/  VIADD R18, R3, 0xffffffff ;  /* 0xffffffff03127836 */ /* 0x000fc80000000000 */
[----:B------:R-:W-:-:S04]  /*39950*/  IMAD R18, R33, R18, R58 ;  /* 0x0000001221127224 */ /* 0x000fc800078e023a */
        /* <DEDUP_REMOVED lines=27> */
.L_x_1227:
[----:B------:R-:W-:Y:S05]  /*39b10*/  BSYNC.RECONVERGENT B8 ;  /* 0x0000000000087941 */ /* 0x000fea0003800200 */
.L_x_1226:
[----:B------:R-:W-:-:S06]  /*39b20*/  DSETP.GE.AND P0, PT, R64, R22, PT ;  /* 0x000000164000722a */ /* 0x000fcc0003f06000 */
[----:B------:R-:W-:Y:S02]  /*39b30*/  FSEL R22, R55, R62, !P0 ;  /* 0x0000003e37167208 */ /* 0x000fe40004000000 */
[----:B------:R-:W-:Y:S02]  /*39b40*/  FSEL R23, R54, R63, !P0 ;  /* 0x0000003f36177208 */ /* 0x000fe40004000000 */
[----:B------:R-:W-:Y:S02]  /*39b50*/  FSEL R24, R57, R60, !P0 ;  /* 0x0000003c39187208 */ /* 0x000fe40004000000 */
[----:B------:R-:W-:Y:S01]  /*39b60*/  FSEL R25, R56, R61, !P0 ;  /* 0x0000003d38197208 */ /* 0x000fe20004000000 */
[----:B------:R-:W-:Y:S06]  /*39b70*/  BRA `(.L_x_1219) ;  /* 0x0000001000e07947 */ /* 0x000fec0003800000 */
.L_x_1221:
        /* <DEDUP_REMOVED lines=8> */
[----:B0-----:R-:W-:-:S05]  /*39c00*/  IMAD.WIDE R28, R27, 0x8, R28 ;  /* 0x000000081b1c7825 */ /* 0x001fca00078e021c */
[----:B------:R-:W5:Y:S04]  /*39c10*/  LDG.E.64 R58, desc[UR4][R28.64+0x6268] ;  /* 0x006268041c3a7981 */ /* 0x000f68000c1e1b00 */
[----:B------:R-:W5:Y:S01]  /*39c20*/  LDG.E.64 R28, desc[UR4][R28.64+0x5f98] ;  /* 0x005f98041c1c7981 */ /* 0x000f62000c1e1b00 */
[----:B------:R-:W-:Y:S02]  /*39c30*/  LEA R37, R48, R0, 0x3 ;  /* 0x0000000030257211 */ /* 0x000fe400078e18ff */
[----:B--2---:R-:W-:-:S03]  /*39c40*/  SHF.R.S32.HI R25, RZ, 0x1f, R24 ;  /* 0x0000001fff197819 */ /* 0x004fc60000011418 */
[----:B---3--:R-:W-:Y:S01]  /*39c50*/  IMAD.WIDE R24, R23, 0x5, R24 ;  /* 0x0000000517187825 */ /* 0x008fe200078e0218 */
[--C-:B----4-:R-:W-:Y:S02]  /*39c60*/  SHF.R.S32.HI R23, RZ, 0x1f, R22.reuse ;  /* 0x0000001fff177819 */ /* 0x110fe40000011416 */
[----:B-1----:R-:W-:Y:S01]  /*39c70*/  LEA R26, P0, R24, UR6, 0x3 ;  /* 0x00000006181a7c11 */ /* 0x002fe2000f8018ff */
[----:B-----5:R-:W-:-:S03]  /*39c80*/  IMAD.WIDE R22, R31, 0x5, R22 ;  /* 0x000000051f167825 */ /* 0x020fc600078e0216 */
[----:B------:R-:W-:Y:S02]  /*39c90*/  LEA.HI.X R27, R24, UR7, R25, 0x3, P0 ;  /* 0x00000007181b7c11 */ /* 0x000fe400080f1c19 */
[----:B------:R-:W-:-:S03]  /*39ca0*/  LEA R24, P0, R22, UR6, 0x3 ;  /* 0x0000000616187c11 */ /* 0x000fc6000f8018ff */
[----:B------:R-:W2:Y:S01]  /*39cb0*/  LDG.E.64 R38, desc[UR4][R26.64+0xb248] ;  /* 0x00b248041a267981 */ /* 0x000ea2000c1e1b00 */
[----:B------:R-:W-:-:S03]  /*39cc0*/  LEA.HI.X R25, R22, UR7, R23, 0x3, P0 ;  /* 0x0000000716197c11 */ /* 0x000fc600080f1c17 */
[----:B------:R-:W3:Y:S04]  /*39cd0*/  LDL.64 R22, [R37] ;  /* 0x0000000025167983 */ /* 0x000ee80000100a00 */
[----:B------:R-:W4:Y:S04]  /*39ce0*/  LDG.E.64 R30, desc[UR4][R24.64+0xb248] ;  /* 0x00b24804181e7981 */ /* 0x000f28000c1e1b00 */
[----:B------:R-:W5:Y:S04]  /*39cf0*/  LDG.E.64 R26, desc[UR4][R26.64+0xb180] ;  /* 0x00b180041a1a7981 */ /* 0x000f68000c1e1b00 */
[----:B------:R-:W3:Y:S01]  /*39d00*/  LDG.E.64 R24, desc[UR4][R24.64+0xb180] ;  /* 0x00b1800418187981 */ /* 0x000ee2000c1e1b00 */
[----:B------:R-:W-:Y:S01]  /*39d10*/  UMOV UR6, 0xe1796495 ;  /* 0xe179649500067882 */ /* 0x000fe20000000000 */
[----:B------:R-:W-:Y:S01]  /*39d20*/  UMOV UR7, 0x3da5fd7f ;  /* 0x3da5fd7f00077882 */ /* 0x000fe20000000000 */
[----:B------:R-:W-:Y:S01]  /*39d30*/  BSSY.RECONVERGENT B8, `(.L_x_1228) ;  /* 0x0000021000087945 */ /* 0x000fe20003800200 */
[----:B--2---:R-:W-:-:S08]  /*39d40*/  DADD R38, R58, R38 ;  /* 0x000000003a267229 */ /* 0x004fd00000000026 */
[----:B----4-:R-:W-:Y:S02]  /*39d50*/  DADD R30, R38, R30 ;  /* 0x00000000261e7229 */ /* 0x010fe4000000001e */
[----:B-----5:R-:W-:-:S08]  /*39d60*/  DADD R26, R28, R26 ;  /* 0x000000001c1a7229 */ /* 0x020fd0000000001a */
[----:B---3--:R-:W-:Y:S02]  /*39d70*/  DADD R24, R26, R24 ;  /* 0x000000001a187229 */ /* 0x008fe40000000018 */
[----:B------:R-:W-:-:S06]  /*39d80*/  DADD R26, R20, R30 ;  /* 0x00000000141a7229 */ /* 0x000fcc000000001e */
[----:B------:R-:W-:Y:S02]  /*39d90*/  DADD R22, R24, R22 ;  /* 0x0000000018167229 */ /* 0x000fe40000000016 */
[----:B------:R-:W-:-:S08]  /*39da0*/  DSETP.GT.AND P0, PT, |R26|, R18, PT ;  /* 0x000000121a00722a */ /* 0x000fd00003f04200 */
        /* <DEDUP_REMOVED lines=25> */
.L_x_1229:
[----:B------:R-:W-:Y:S05]  /*39f40*/  BSYNC.RECONVERGENT B8 ;  /* 0x0000000000087941 */ /* 0x000fea0003800200 */
.L_x_1228:
[----:B------:R-:W-:-:S04]  /*39f50*/  VIADD R18, R3, 0xffffffff ;  /* 0xffffffff03127836 */ /* 0x000fc80000000000 */
[----:B------:R-:W-:-:S04]  /*39f60*/  IMAD R18, R33, R18, R8 ;  /* 0x0000001221127224 */ /* 0x000fc800078e0208 */
[----:B------:R-:W-:-:S04]  /*39f70*/  VIADD R18, R18, 0xffffffff ;  /* 0xffffffff12127836 */ /* 0x000fc80000000000 */
        /* <DEDUP_REMOVED lines=27> */
.L_x_1231:
[----:B------:R-:W-:Y:S05]  /*3a130*/  BSYNC.RECONVERGENT B8 ;  /* 0x0000000000087941 */ /* 0x000fea0003800200 */
.L_x_1230:
[----:B------:R-:W-:-:S06]  /*3a140*/  DSETP.GE.AND P0, PT, R62, R22, PT ;  /* 0x000000163e00722a */ /* 0x000fcc0003f06000 */
[----:B------:R-:W-:Y:S02]  /*3a150*/  FSEL R22, R55, R60, !P0 ;  /* 0x0000003c37167208 */ /* 0x000fe40004000000 */
[----:B------:R-:W-:Y:S02]  /*3a160*/  FSEL R23, R54, R61, !P0 ;  /* 0x0000003d36177208 */ /* 0x000fe40004000000 */
[----:B------:R-:W-:Y:S02]  /*3a170*/  FSEL R24, R57, R58, !P0 ;  /* 0x0000003a39187208 */ /* 0x000fe40004000000 */
[----:B------:R-:W-:Y:S01]  /*3a180*/  FSEL R25, R56, R59, !P0 ;  /* 0x0000003b38197208 */ /* 0x000fe20004000000 */
[----:B------:R-:W-:Y:S06]  /*3a190*/  BRA `(.L_x_1219) ;  /* 0x0000000c00587947 */ /* 0x000fec0003800000 */
.L_x_1220:
[----:B------:R-:W-:-:S04]  /*3a1a0*/  ISETP.NE.AND P0, PT, R53, -0x1, PT ;  /* 0xffffffff3500780c */ /* 0x000fc80003f05270 */
[----:B------:R-:W-:-:S13]  /*3a1b0*/  ISETP.NE.OR P0, PT, R51, 0x2, P0 ;  /* 0x000000023300780c */ /* 0x000fda0000705670 */
[----:B------:R-:W-:Y:S05]  /*3a1c0*/  @P0 BRA `(.L_x_1232) ;  /* 0x0000000400900947 */ /* 0x000fea0003800000 */
[C---:B------:R-:W-:Y:S01]  /*3a1d0*/  IMAD.IADD R37, R1.reuse, 0x1, R3 ;  /* 0x0000000101257824 */ /* 0x040fe200078e0203 */
[----:B------:R-:W0:Y:S01]  /*3a1e0*/  LDC.64 R28, c[0x0][0x3a0] ;  /* 0x0000e800ff1c7b82 */ /* 0x000e220000000a00 */
[C---:B------:R-:W-:Y:S02]  /*3a1f0*/  IMAD.IADD R39, R1.reuse, 0x1, R10 ;  /* 0x0000000101277824 */ /* 0x040fe400078e020a */
[C---:B------:R-:W-:Y:S01]  /*3a200*/  IMAD.IADD R38, R1.reuse, 0x1, R8 ;  /* 0x0000000101267824 */ /* 0x040fe200078e0208 */
[----:B------:R-:W2:Y:S01]  /*3a210*/  LDL.U8 R23, [R37+0x2915] ;  /* 0x0029150025177983 */ /* 0x000ea20000100000 */
[----:B------:R-:W-:-:S03]  /*3a220*/  IMAD.IADD R40, R1, 0x1, R9 ;  /* 0x0000000101287824 */ /* 0x000fc600078e0209 */
[----:B------:R1:W2:Y:S04]  /*3a230*/  LDL.U8 R24, [R37+0x2914] ;  /* 0x0029140025187983 */ /* 0x0002a80000100000 */
[----:B------:R-:W3:Y:S04]  /*3a240*/  LDL.U8 R27, [R39+0x2930] ;  /* 0x00293000271b7983 */ /* 0x000ee80000100000 */
[----:B------:R-:W3:Y:S04]  /*3a250*/  LDL.U8 R30, [R39+0x292f] ;  /* 0x00292f00271e7983 */ /* 0x000ee80000100000 */
[----:B------:R-:W4:Y:S04]  /*3a260*/  LDL.U8 R25, [R38+0x292f] ;  /* 0x00292f0026197983 */ /* 0x000f280000100000 */
[----:B------:R-:W5:Y:S04]  /*3a270*/  LDL.U8 R31, [R40+0x2914] ;  /* 0x00291400281f7983 */ /* 0x000f680000100000 */
[----:B------:R-:W5:Y:S04]  /*3a280*/  LDL.S8 R22, [R38+0x292e] ;  /* 0x00292e0026167983 */ /* 0x000f680000100200 */
[----:B------:R-:W5:Y:S01]  /*3a290*/  LDL.S8 R26, [R40+0x2913] ;  /* 0x00291300281a7983 */ /* 0x000f620000100200 */
[----:B------:R-:W-:Y:S01]  /*3a2a0*/  UMOV UR6, 0x5197d ;  /* 0x0005197d00067882 */ /* 0x000fe20000000000 */
[----:B-1----:R-:W-:Y:S01]  /*3a2b0*/  IMAD R37, R48, 0x8, R0 ;  /* 0x0000000830257824 */ /* 0x002fe200078e0200 */
[----:B--2---:R-:W-:-:S02]  /*3a2c0*/  PRMT R23, R24, 0x3340, R23 ;  /* 0x0000334018177816 */ /* 0x004fc40000000017 */
[----:B---3--:R-:W-:Y:S02]  /*3a2d0*/  PRMT R27, R30, 0x3340, R27 ;  /* 0x000033401e1b7816 */ /* 0x008fe4000000001b */
[----:B----4-:R-:W-:Y:S02]  /*3a2e0*/  PRMT R24, R25, 0x3340, RZ ;  /* 0x0000334019187816 */ /* 0x010fe400000000ff */
[----:B-----5:R-:W-:Y:S02]  /*3a2f0*/  PRMT R30, R31, 0x3340, RZ ;  /* 0x000033401f1e7816 */ /* 0x020fe400000000ff */
[----:B------:R-:W-:Y:S02]  /*3a300*/  PRMT R23, R23, 0x5410, R24 ;  /* 0x0000541017177816 */ /* 0x000fe40000000018 */
[----:B------:R-:W-:-:S03]  /*3a310*/  PRMT R27, R27, 0x5410, R30 ;  /* 0x000054101b1b7816 */ /* 0x000fc6000000001e */
[----:B------:R-:W-:Y:S02]  /*3a320*/  IDP.4A.S8.U8 R23, R23, UR6, R22 ;  /* 0x0000000617177c26 */ /* 0x000fe40008000216 */
[----:B------:R-:W-:Y:S02]  /*3a330*/  IDP.4A.S8.U8 R27, R27, UR6, R26 ;  /* 0x000000061b1b7c26 */ /* 0x000fe4000800021a */
[--C-:B0-----:R-:W-:Y:S02]  /*3a340*/  IMAD.WIDE R30, R23, 0x8, R28.reuse ;  /* 0x00000008171e7825 */ /* 0x101fe400078e021c */
[----:B------:R-:W2:Y:S02]  /*3a350*/  LDL.64 R22, [R37] ;  /* 0x0000000025167983 */ /* 0x000ea40000100a00 */
[----:B------:R-:W-:Y:S02]  /*3a360*/  IMAD.WIDE R28, R27, 0x8, R28 ;  /* 0x000000081b1c7825 */ /* 0x000fe400078e021c */
        /* <DEDUP_REMOVED lines=37> */
.L_x_1234:
[----:B------:R-:W-:Y:S05]  /*3a5c0*/  BSYNC.RECONVERGENT B8 ;  /* 0x0000000000087941 */ /* 0x000fea0003800200 */
.L_x_1233:
        /* <DEDUP_REMOVED lines=29> */
.L_x_1236:
[----:B------:R-:W-:Y:S05]  /*3a7a0*/  BSYNC.RECONVERGENT B8 ;  /* 0x0000000000087941 */ /* 0x000fea0003800200 */
.L_x_1235:
[----:B------:R-:W-:-:S06]  /*3a7b0*/  DSETP.GE.AND P0, PT, R64, R22, PT ;  /* 0x000000164000722a */ /* 0x000fcc0003f06000 */
[----:B------:R-:W-:Y:S02]  /*3a7c0*/  FSEL R22, R55, R62, !P0 ;  /* 0x0000003e37167208 */ /* 0x000fe40004000000 */
[----:B------:R-:W-:Y:S02]  /*3a7d0*/  FSEL R23, R54, R63, !P0 ;  /* 0x0000003f36177208 */ /* 0x000fe40004000000 */
[----:B------:R-:W-:Y:S02]  /*3a7e0*/  FSEL R24, R57, R60, !P0 ;  /* 0x0000003c39187208 */ /* 0x000fe40004000000 */
[----:B------:R-:W-:Y:S01]  /*3a7f0*/  FSEL R25, R56, R61, !P0 ;  /* 0x0000003d38197208 */ /* 0x000fe20004000000 */
[----:B------:R-:W-:Y:S06]  /*3a800*/  BRA `(.L_x_1219) ;  /* 0x0000000400bc7947 */ /* 0x000fec0003800000 */
.L_x_1232:
[C---:B------:R-:W-:Y:S01]  /*3a810*/  IMAD.IADD R29, R1.reuse, 0x1, R3 ;  /* 0x00000001011d7824 */ /* 0x040fe200078e0203 */
[----:B------:R-:W0:Y:S01]  /*3a820*/  LDC.64 R30, c[0x0][0x3a0] ;  /* 0x0000e800ff1e7b82 */ /* 0x000e220000000a00 */
[----:B------:R-:W-:-:S03]  /*3a830*/  IMAD.IADD R39, R1, 0x1, R8 ;  /* 0x0000000101277824 */ /* 0x000fc600078e0208 */
[----:B------:R-:W2:Y:S04]  /*3a840*/  LDL.U8 R25, [R29+0x2915] ;  /* 0x002915001d197983 */ /* 0x000ea80000100000 */
[----:B------:R-:W2:Y:S04]  /*3a850*/  LDL.U8 R26, [R29+0x2914] ;  /* 0x002914001d1a7983 */ /* 0x000ea80000100000 */
[----:B------:R-:W3:Y:S01]  /*3a860*/  LDL.U8 R28, [R39+0x292f] ;  /* 0x00292f00271c7983 */ /* 0x000ee20000100000 */
[C---:B------:R-:W-:Y:S02]  /*3a870*/  IMAD.IADD R40, R1.reuse, 0x1, R10 ;  /* 0x0000000101287824 */ /* 0x040fe400078e020a */
[----:B------:R-:W-:Y:S01]  /*3a880*/  IMAD.IADD R60, R1, 0x1, R9 ;  /* 0x00000001013c7824 */ /* 0x000fe200078e0209 */
[----:B------:R-:W4:Y:S04]  /*3a890*/  LDL.S8 R24, [R39+0x292e] ;  /* 0x00292e0027187983 */ /* 0x000f280000100200 */
[----:B------:R-:W5:Y:S04]  /*3a8a0*/  LDL.U8 R37, [R40+0x2930] ;  /* 0x0029300028257983 */ /* 0x000f680000100000 */
[----:B------:R-:W5:Y:S04]  /*3a8b0*/  LDL.U8 R38, [R40+0x292f] ;  /* 0x00292f0028267983 */ /* 0x000f680000100000 */
[----:B------:R-:W5:Y:S04]  /*3a8c0*/  LDL.U8 R22, [R60+0x2914] ;  /* 0x002914003c167983 */ /* 0x000f680000100000 */
[----:B------:R-:W5:Y:S01]  /*3a8d0*/  LDL.S8 R23, [R60+0x2913] ;  /* 0x002913003c177983 */ /* 0x000f620000100200 */
[----:B------:R-:W-:Y:S01]  /*3a8e0*/  UMOV UR6, 0x5197d ;  /* 0x0005197d00067882 */ /* 0x000fe20000000000 */
[----:B--2---:R-:W-:-:S02]  /*3a8f0*/  PRMT R25, R26, 0x3340, R25 ;  /* 0x000033401a197816 */ /* 0x004fc40000000019 */
[----:B---3--:R-:W-:-:S04]  /*3a900*/  PRMT R28, R28, 0x3340, RZ ;  /* 0x000033401c1c7816 */ /* 0x008fc800000000ff */
[----:B------:R-:W-:Y:S01]  /*3a910*/  PRMT R25, R25, 0x5410, R28 ;  /* 0x0000541019197816 */ /* 0x000fe2000000001c */
[----:B0-----:R-:W-:-:S04]  /*3a920*/  IMAD.WIDE R28, R27, 0x8, R30 ;  /* 0x000000081b1c7825 */ /* 0x001fc800078e021e */
[----:B----4-:R-:W-:Y:S01]  /*3a930*/  IDP.4A.S8.U8 R25, R25, UR6, R24 ;  /* 0x0000000619197c26 */ /* 0x010fe20008000218 */
[----:B------:R-:W2:Y:S01]  /*3a940*/  LDG.E.64 R58, desc[UR4][R28.64+0x6178] ;  /* 0x006178041c3a7981 */ /* 0x000ea2000c1e1b00 */
[----:B-----5:R-:W-:Y:S02]  /*3a950*/  PRMT R37, R38, 0x3340, R37 ;  /* 0x0000334026257816 */ /* 0x020fe40000000025 */
[----:B------:R-:W-:Y:S01]  /*3a960*/  IMAD.WIDE R26, R25, 0x8, R30 ;  /* 0x00000008191a7825 */ /* 0x000fe200078e021e */
[----:B------:R-:W-:-:S04]  /*3a970*/  PRMT R22, R22, 0x3340, RZ ;  /* 0x0000334016167816 */ /* 0x000fc800000000ff */
[----:B------:R-:W2:Y:S01]  /*3a980*/  LDG.E.64 R38, desc[UR4][R26.64+0x76e8] ;  /* 0x0076e8041a267981 */ /* 0x000ea2000c1e1b00 */
[----:B------:R-:W-:-:S03]  /*3a990*/  PRMT R22, R37, 0x5410, R22 ;  /* 0x0000541025167816 */ /* 0x000fc60000000016 */
[----:B------:R-:W3:Y:S02]  /*3a9a0*/  LDG.E.64 R28, desc[UR4][R28.64+0x5ea8] ;  /* 0x005ea8041c1c7981 */ /* 0x000ee4000c1e1b00 */
[----:B------:R-:W-:Y:S02]  /*3a9b0*/  IDP.4A.S8.U8 R23, R22, UR6, R23 ;  /* 0x0000000616177c26 */ /* 0x000fe40008000217 */
[----:B------:R-:W3:Y:S02]  /*3a9c0*/  LDG.E.64 R26, desc[UR4][R26.64+0x6360] ;  /* 0x006360041a1a7981 */ /* 0x000ee4000c1e1b00 */
[----:B------:R-:W-:-:S05]  /*3a9d0*/  IMAD.WIDE R30, R23, 0x8, R30 ;  /* 0x00000008171e7825 */ /* 0x000fca00078e021e */
[----:B------:R-:W4:Y:S01]  /*3a9e0*/  LDG.E.64 R24, desc[UR4][R30.64+0x6360] ;  /* 0x006360041e187981 */ /* 0x000f22000c1e1b00 */
[----:B------:R-:W-:-:S06]  /*3a9f0*/  LEA R22, R48, R0, 0x3 ;  /* 0x0000000030167211 */ /* 0x000fcc00078e18ff */
[----:B------:R-:W5:Y:S04]  /*3aa00*/  LDL.64 R22, [R22] ;  /* 0x0000000016167983 */ /* 0x000f680000100a00 */
[----:B------:R-:W5:Y:S01]  /*3aa10*/  LDG.E.64 R30, desc[UR4][R30.64+0x76e8] ;  /* 0x0076e8041e1e7981 */ /* 0x000f62000c1e1b00 */
[----:B------:R-:W-:-:S05]  /*3aa20*/  VIADD R37, R49, 0x2 ;  /* 0x0000000231257836 */ /* 0x000fca0000000000 */
[----:B------:R-:W-:Y:S01]  /*3aa30*/  IABS R37, R37 ;  /* 0x0000002500257213 */ /* 0x000fe20000000000 */
[----:B------:R-:W-:Y:S01]  /*3aa40*/  UMOV UR6, 0x64b31d04 ;  /* 0x64b31d0400067882 */ /* 0x000fe20000000000 */
[----:B------:R-:W-:Y:S01]  /*3aa50*/  UMOV UR7, 0x3feef3e8 ;  /* 0x3feef3e800077882 */ /* 0x000fe20000000000 */
[----:B------:R-:W-:Y:S01]  /*3aa60*/  BSSY.RECONVERGENT B8, `(.L_x_1237) ;  /* 0x0000025000087945 */ /* 0x000fe20003800200 */
[----:B--2---:R-:W-:Y:S02]  /*3aa70*/  DADD R38, R58, R38 ;  /* 0x000000003a267229 */ /* 0x004fe40000000026 */
[----:B---3--:R-:W-:Y:S01]  /*3aa80*/  DADD R28, R28, R26 ;  /* 0x000000001c1c7229 */ /* 0x008fe2000000001a */
[----:B------:R-:W0:Y:S07]  /*3aa90*/  I2F.F64 R26, R37 ;  /* 0x00000025001a7312 */ /* 0x000e2e0000201c00 */
[----:B----4-:R-:W-:-:S02]  /*3aaa0*/  DADD R24, R28, R24 ;  /* 0x000000001c187229 */ /* 0x010fc40000000018 */
        /* <DEDUP_REMOVED lines=32> */
.L_x_1238:
[----:B------:R-:W-:Y:S05]  /*3acb0*/  BSYNC.RECONVERGENT B8 ;  /* 0x0000000000087941 */ /* 0x000fea0003800200 */
.L_x_1237:
        /* <DEDUP_REMOVED lines=30> */
.L_x_1240:
[----:B------:R-:W-:Y:S05]  /*3aea0*/  BSYNC.RECONVERGENT B8 ;  /* 0x0000000000087941 */ /* 0x000fea0003800200 */
.L_x_1239:
[----:B------:R-:W-:-:S06]  /*3aeb0*/  DSETP.GE.AND P0, PT, R62, R22, PT ;  /* 0x000000163e00722a */ /* 0x000fcc0003f06000 */
[----:B------:R-:W-:Y:S02]  /*3aec0*/  FSEL R22, R55, R60, !P0 ;  /* 0x0000003c37167208 */ /* 0x000fe40004000000 */
[----:B------:R-:W-:Y:S02]  /*3aed0*/  FSEL R23, R54, R61, !P0 ;  /* 0x0000003d36177208 */ /* 0x000fe40004000000 */
[----:B------:R-:W-:Y:S02]  /*3aee0*/  FSEL R24, R57, R58, !P0 ;  /* 0x0000003a39187208 */ /* 0x000fe40004000000 */
[----:B------:R-:W-:-:S07]  /*3aef0*/  FSEL R25, R56, R59, !P0 ;  /* 0x0000003b38197208 */ /* 0x000fce0004000000 */
.L_x_1219:
[----:B------:R-:W-:Y:S05]  /*3af00*/  BSYNC.RECONVERGENT B4 ;  /* 0x0000000000047941 */ /* 0x000fea0003800200 */
.L_x_1218:
[----:B------:R-:W-:Y:S01]  /*3af10*/  UMOV UR6, 0xff800000 ;  /* 0xff80000000067882 */ /* 0x000fe20000000000 */
[----:B------:R-:W-:Y:S02]  /*3af20*/  UMOV UR7, 0x41cdcd64 ;  /* 0x41cdcd6400077882 */ /* 0x000fe40000000000 */
[----:B------:R-:W-:-:S14]  /*3af30*/  DSETP.GEU.AND P0, PT, |R22|, UR6, PT ;  /* 0x0000000616007e2a */ /* 0x000fdc000bf0e200 */
[----:B------:R-:W-:-:S06]  /*3af40*/  @!P0 DSETP.GEU.AND P1, PT, R24, -2500, PT ;  /* 0xc0a388001800842a */ /* 0x000fcc0003f2e000 */
[----:B------:R-:W-:Y:S02]  /*3af50*/  @!P0 FSEL R20, R22, RZ, P1 ;  /* 0x000000ff16148208 */ /* 0x000fe40000800000 */
[----:B------:R-:W-:Y:S02]  /*3af60*/  @!P0 FSEL R21, R23, RZ, P1 ;  /* 0x000000ff17158208 */ /* 0x000fe40000800000 */
[----:B------:R-:W-:Y:S01]  /*3af70*/  @!P0 FSEL R18, R24, RZ, P1 ;  /* 0x000000ff18128208 */ /* 0x000fe20000800000 */
[----:B------:R-:W-:Y:S01]  /*3af80*/  @!P0 IMAD.MOV.U32 R22, RZ, RZ, R20 ;  /* 0x000000ffff168224 */ /* 0x000fe200078e0014 */
[----:B------:R-:W-:Y:S01]  /*3af90*/  @!P0 FSEL R19, R25, -5.287109375, P1 ;  /* 0xc0a9300019138808 */ /* 0x000fe20000800000 */
[----:B------:R-:W-:Y:S02]  /*3afa0*/  @!P0 IMAD.MOV.U32 R23, RZ, RZ, R21 ;  /* 0x000000ffff178224 */ /* 0x000fe400078e0015 */
[----:B------:R-:W-:Y:S02]  /*3afb0*/  @!P0 IMAD.MOV.U32 R24, RZ, RZ, R18 ;  /* 0x000000ffff188224 */ /* 0x000fe400078e0012 */
[----:B------:R-:W-:-:S07]  /*3afc0*/  @!P0 IMAD.MOV.U32 R25, RZ, RZ, R19 ;  /* 0x000000ffff198224 */ /* 0x000fce00078e0013 */
.L_x_1217:
[----:B------:R-:W-:Y:S05]  /*3afd0*/  BSYNC.RECONVERGENT B5 ;  /* 0x0000000000057941 */ /* 0x000fea0003800200 */
.L_x_1216:
[----:B------:R-:W-:Y:S02]  /*3afe0*/  VIADD R18, R52, 0x2 ;  /* 0x0000000234127836 */ /* 0x000fe40000000000 */
[----:B------:R-:W-:Y:S02]  /*3aff0*/  IMAD.IADD R19, R8, 0x1, -R47 ;  /* 0x0000000108137824 */ /* 0x000fe400078e0a2f */
[----:B------:R-:W-:Y:S02]  /*3b000*/  VIADD R52, R52, 0x1 ;  /* 0x0000000134347836 */ /* 0x000fe40000000000 */
[----:B------:R-:W-:Y:S01]  /*3b010*/  VIADD R9, R9, 0x1 ;  /* 0x0000000109097836 */ /* 0x000fe20000000000 */
[----:B------:R-:W-:Y:S01]  /*3b020*/  ISETP.LT.AND P1, PT, R18, R19, PT ;  /* 0x000000131200720c */ /* 0x000fe20003f21270 */
[----:B------:R-:W-:Y:S01]  /*3b030*/  IMAD.IADD R48, R48, 0x1, R4 ;  /* 0x0000000130307824 */ /* 0x000fe200078e0204 */
[----:B------:R-:W-:Y:S01]  /*3b040*/  ISETP.GE.AND P0, PT, R52, R2, PT ;  /* 0x000000023400720c */ /* 0x000fe20003f06270 */
[----:B------:R-:W-:-:S02]  /*3b050*/  VIADD R51, R51, 0x1 ;  /* 0x0000000133337836 */ /* 0x000fc40000000000 */
[----:B------:R-:W-:Y:S02]  /*3b060*/  VIADD R49, R49, 0x2 ;  /* 0x0000000231317836 */ /* 0x000fe40000000000 */
[----:B------:R-:W-:Y:S02]  /*3b070*/  VIADD R10, R10, 0x1 ;  /* 0x000000010a0a7836 */ /* 0x000fe40000000000 */
[----:B------:R-:W-:Y:S02]  /*3b080*/  VIADD R50, R50, 0xffffffff ;  /* 0xffffffff32327836 */ /* 0x000fe40000000000 */
[----:B------:R-:W-:-:S04]  /*3b090*/  VIADD R53, R53, 0x1 ;  /* 0x0000000135357836 */ /* 0x000fc80000000000 */
[----:B------:R-:W-:Y:S05]  /*3b0a0*/  @!P0 BRA P1, `(.L_x_1241) ;  /* 0xffffffe000ac8947 */ /* 0x000fea000083ffff */
.L_x_1215:
[----:B------:R-:W-:Y:S05]  /*3b0b0*/  BSYNC.RECONVERGENT B6 ;  /* 0x0000000000067941 */ /* 0x000fea0003800200 */
.L_x_1214:
[C---:B------:R-:W-:Y:S01]  /*3b0c0*/  ISETP.GT.AND P0, PT, R47.reuse, R44, PT ;  /* 0x0000002c2f00720c */ /* 0x040fe20003f04270 */
[----:B------:R-:W-:-:S12]  /*3b0d0*/  VIADD R47, R47, 0xffffffff ;  /* 0xffffffff2f2f7836 */ /* 0x000fd80000000000 */
[----:B------:R-:W-:Y:S05]  /*3b0e0*/  @P0 BRA `(.L_x_1242) ;  /* 0xffffffe000640947 */ /* 0x000fea000383ffff */
.L_x_1213:
[----:B------:R-:W-:Y:S05]  /*3b0f0*/  BSYNC.RECONVERGENT B7 ;  /* 0x0000000000077941 */ /* 0x000fea0003800200 */
.L_x_1212:
[----:B------:R-:W-:Y:S02]  /*3b100*/  IMAD R30, R33, R3, R8 ;  /* 0x00000003211e7224 */ /* 0x000fe400078e0208 */
[----:B------:R-:W-:Y:S02]  /*3b110*/  VIADD R10, R3, 0xffffffff ;  /* 0xffffffff030a7836 */ /* 0x000fe40000000000 */
[----:B------:R-:W-:Y:S02]  /*3b120*/  VIADD R40, R8, 0xffffffff ;  /* 0xffffffff08287836 */ /* 0x000fe40000000000 */
[----:B------:R-:W-:Y:S02]  /*3b130*/  VIADD R30, R30, 0xfffffffe ;  /* 0xfffffffe1e1e7836 */ /* 0x000fe40000000000 */
[----:B------:R-:W-:-:S03]  /*3b140*/  IMAD R10, R33, R10, R40 ;  /* 0x0000000a210a7224 */ /* 0x000fc600078e0228 */
[----:B------:R-:W-:Y:S01]  /*3b150*/  LEA R20, R30, R0, 0x3 ;  /* 0x000000001e147211 */ /* 0x000fe200078e18ff */
[----:B------:R-:W-:-:S05]  /*3b160*/  IMAD R37, R10, 0x8, R1 ;  /* 0x000000080a257824 */ /* 0x000fca00078e0201 */
[----:B------:R-:W5:Y:S04]  /*3b170*/  LDL.64 R20, [R20] ;  /* 0x0000000014147983 */ /* 0x000f680000100a00 */
[----:B------:R0:W5:Y:S01]  /*3b180*/  LDL.64 R18, [R37+0x1388] ;  /* 0x0013880025127983 */ /* 0x0001620000100a00 */
[----:B------:R-:W-:Y:S01]  /*3b190*/  VIADD R9, R4, 0x1 ;  /* 0x0000000104097836 */ /* 0x000fe20000000000 */
[----:B------:R-:W-:Y:S01]  /*3b1a0*/  BSSY.RECONVERGENT B0, `(.L_x_1243) ;  /* 0x0000019000007945 */ /* 0x000fe20003800200 */
[----:B------:R-:W-:Y:S02]  /*3b1b0*/  IMAD.MOV.U32 R26, RZ, RZ, 0x0 ;  /* 0x00000000ff1a7424 */ /* 0x000fe400078e00ff */
[----:B------:R-:W-:Y:S01]  /*3b1c0*/  IMAD.MOV.U32 R27, RZ, RZ, -0x40100000 ;  /* 0xbff00000ff1b7424 */ /* 0x000fe200078e00ff */
[----:B------:R-:W-:-:S04]  /*3b1d0*/  ISETP.NE.AND P0, PT, R8, R9, PT ;  /* 0x000000090800720c */ /* 0x000fc80003f05270 */
[----:B------:R-:W-:-:S04]  /*3b1e0*/  ISETP.EQ.OR P0, PT, R3, R2, !P0 ;  /* 0x000000020300720c */ /* 0x000fc80004702670 */
[----:B------:R-:W-:-:S13]  /*3b1f0*/  ISETP.GE.OR P1, PT, R3, R8, P0 ;  /* 0x000000080300720c */ /* 0x000fda0000726670 */
[----:B0-----:R-:W-:Y:S05]  /*3b200*/  @P1 BRA `(.L_x_1244) ;  /* 0x0000000000481947 */ /* 0x001fea0003800000 */
[----:B------:R-:W-:Y:S01]  /*3b210*/  ISETP.GT.AND P0, PT, R3, R2, PT ;  /* 0x000000020300720c */ /* 0x000fe20003f04270 */
[----:B------:R-:W0:Y:S01]  /*3b220*/  LDC.64 R26, c[0x0][0x3a0] ;  /* 0x0000e800ff1a7b82 */ /* 0x000e220000000a00 */
[----:B------:R-:W-:Y:S02]  /*3b230*/  ISETP.GT.AND P2, PT, R8, R4, PT ;  /* 0x000000040800720c */ /* 0x000fe40003f44270 */
[----:B------:R-:W-:Y:S02]  /*3b240*/  SEL R10, R2, RZ, P0 ;  /* 0x000000ff020a7207 */ /* 0x000fe40000000000 */
[----:B------:R-:W-:Y:S02]  /*3b250*/  SEL R9, R4, RZ, P2 ;  /* 0x000000ff04097207 */ /* 0x000fe40001000000 */
[C---:B------:R-:W-:Y:S02]  /*3b260*/  IADD3 R31, PT, PT, R1.reuse, R3, -R10 ;  /* 0x00000003011f7210 */ /* 0x040fe40007ffe80a */
[----:B------:R-:W-:-:S03]  /*3b270*/  IADD3 R38, PT, PT, R1, R8, -R9 ;  /* 0x0000000801267210 */ /* 0x000fc60007ffe809 */
[----:B------:R-:W2:Y:S04]  /*3b280*/  LDL.U8 R10, [R31+0x2915] ;  /* 0x002915001f0a7983 */ /* 0x000ea80000100000 */
[----:B------:R-:W2:Y:S04]  /*3b290*/  LDL.U8 R29, [R31+0x2914] ;  /* 0x002914001f1d7983 */ /* 0x000ea80000100000 */
[----:B------:R-:W3:Y:S04]  /*3b2a0*/  LDL.U8 R28, [R38+0x292f] ;  /* 0x00292f00261c7983 */ /* 0x000ee80000100000 */
[----:B------:R-:W4:Y:S01]  /*3b2b0*/  LDL.S8 R9, [R38+0x292e] ;  /* 0x00292e0026097983 */ /* 0x000f220000100200 */
[----:B------:R-:W-:Y:S01]  /*3b2c0*/  UMOV UR6, 0x5197d ;  /* 0x0005197d00067882 */ /* 0x000fe20000000000 */
[----:B--2---:R-:W-:-:S02]  /*3b2d0*/  PRMT R10, R29, 0x3340, R10 ;  /* 0x000033401d0a7816 */ /* 0x004fc4000000000a */
[----:B---3--:R-:W-:-:S04]  /*3b2e0*/  PRMT R29, R28, 0x3340, RZ ;  /* 0x000033401c1d7816 */ /* 0x008fc800000000ff */
[----:B------:R-:W-:-:S05]  /*3b2f0*/  PRMT R10, R10, 0x5410, R29 ;  /* 0x000054100a0a7816 */ /* 0x000fca000000001d */
[----:B----4-:R-:W-:-:S04]  /*3b300*/  IDP.4A.S8.U8 R9, R10, UR6, R9 ;  /* 0x000000060a097c26 */ /* 0x010fc80008000209 */
[----:B0-----:R-:W-:-:S06]  /*3b310*/  IMAD.WIDE R26, R9, 0x8, R26 ;  /* 0x00000008091a7825 */ /* 0x001fcc00078e021a */
[----:B------:R-:W5:Y:S02]  /*3b320*/  LDG.E.64 R26, desc[UR4][R26.64] ;  /* 0x000000041a1a7981 */ /* 0x000f64000c1e1b00 */
.L_x_1244:
[----:B------:R-:W-:Y:S05]  /*3b330*/  BSYNC.RECONVERGENT B0 ;  /* 0x0000000000007941 */ /* 0x000fea0003800200 */
.L_x_1243:
[----:B-----5:R-:W-:Y:S01]  /*3b340*/  DADD R28, R20, R26 ;  /* 0x00000000141c7229 */ /* 0x020fe2000000001a */
[----:B------:R-:W-:Y:S01]  /*3b350*/  IMAD.MOV.U32 R9, RZ, RZ, R19 ;  /* 0x000000ffff097224 */ /* 0x000fe200078e0013 */
[----:B------:R-:W-:Y:S01]  /*3b360*/  BSSY.RECONVERGENT B0, `(.L_x_998) ;  /* 0x00001ec000007945 */ /* 0x000fe20003800200 */
[----:B------:R-:W-:-:S03]  /*3b370*/  IMAD.MOV.U32 R20, RZ, RZ, -0x771c970f ;  /* 0x88e368f1ff147424 */ /* 0x000fc600078e00ff */
[----:B------:R-:W-:Y:S01]  /*3b380*/  BSSY.RELIABLE B4, `(.L_x_1245) ;  /* 0x0000088000047945 */ /* 0x000fe20003800100 */
[----:B------:R-:W-:Y:S01]  /*3b390*/  IMAD.MOV.U32 R21, RZ, RZ, 0x3ee4f8b5 ;  /* 0x3ee4f8b5ff157424 */ /* 0x000fe200078e00ff */
[C-C-:B------:R-:W-:Y:S02]  /*3b3a0*/  DSETP.MAX.AND P2, P3, |R18|.reuse, |R28|.reuse, PT ;  /* 0x4000001c1200722a */ /* 0x140fe40003b4f200 */
[----:B------:R-:W-:Y:S01]  /*3b3b0*/  DADD R26, R18, -R28 ;  /* 0x00000000121a7229 */ /* 0x000fe2000000081c */
[----:B------:R-:W-:Y:S02]  /*3b3c0*/  IMAD.MOV.U32 R10, RZ, RZ, R28 ;  /* 0x000000ffff0a7224 */ /* 0x000fe400078e001c */
[----:B------:R-:W-:Y:S01]  /*3b3d0*/  IMAD.MOV.U32 R28, RZ, RZ, -0x800000 ;  /* 0xff800000ff1c7424 */ /* 0x000fe200078e00ff */
[----:B------:R-:W-:Y:S01]  /*3b3e0*/  FSEL R31, |R9|, |R29|, P2 ;  /* 0x4000001d091f7208 */ /* 0x000fe20001000200 */
[----:B------:R-:W-:-:S03]  /*3b3f0*/  IMAD.MOV.U32 R9, RZ, RZ, R18 ;  /* 0x000000ffff097224 */ /* 0x000fc600078e0012 */
[----:B------:R-:W-:Y:S02]  /*3b400*/  DSETP.GEU.AND P0, PT, |R26|, R20, PT ;  /* 0x000000141a00722a */ /* 0x000fe40003f0e200 */
[----:B------:R-:W-:Y:S02]  /*3b410*/  SEL R26, R9, R10, P2 ;  /* 0x0000000a091a7207 */ /* 0x000fe40001000000 */
[----:B------:R-:W-:Y:S01]  /*3b420*/  @P3 LOP3.LUT R31, R29, 0x80000, RZ, 0xfc, !PT ;  /* 0x000800001d1f3812 */ /* 0x000fe200078efcff */
[----:B------:R-:W-:-:S04]  /*3b430*/  IMAD.MOV.U32 R29, RZ, RZ, 0x41cdcd64 ;  /* 0x41cdcd64ff1d7424 */ /* 0x000fc800078e00ff */
[----:B------:R-:W-:-:S06]  /*3b440*/  IMAD.MOV.U32 R27, RZ, RZ, R31 ;  /* 0x000000ffff1b7224 */ /* 0x000fcc00078e001f */
[----:B------:R-:W-:-:S14]  /*3b450*/  DSETP.GT.OR P0, PT, R26, R28, P0 ;  /* 0x0000001c1a00722a */ /* 0x000fdc0000704400 */
[----:B------:R-:W-:Y:S05]  /*3b460*/  @P0 BRA `(.L_x_1246) ;  /* 0x0000000400e40947 */ /* 0x000fea0003800000 */
[----:B------:R-:W-:Y:S01]  /*3b470*/  IMAD R30, R30, 0x8, R1 ;  /* 0x000000081e1e7824 */ /* 0x000fe200078e0201 */
[----:B------:R0:W5:Y:S05]  /*3b480*/  LDL.64 R26, [R37] ;  /* 0x00000000251a7983 */ /* 0x00016a0000100a00 */
[----:B------:R-:W5:Y:S01]  /*3b490*/  LDL.64 R30, [R30] ;  /* 0x000000001e1e7983 */ /* 0x000f620000100a00 */
[----:B------:R-:W-:Y:S01]  /*3b4a0*/  BSSY.RECONVERGENT B5, `(.L_x_1247) ;  /* 0x0000019000057945 */ /* 0x000fe20003800200 */
[----:B------:R-:W-:Y:S02]  /*3b4b0*/  IMAD.MOV.U32 R38, RZ, RZ, 0x0 ;  /* 0x00000000ff267424 */ /* 0x000fe400078e00ff */
[----:B------:R-:W-:Y:S01]  /*3b4c0*/  IMAD.MOV.U32 R39, RZ, RZ, 0x7ff00000 ;  /* 0x7ff00000ff277424 */ /* 0x000fe200078e00ff */
[----:B0-----:R-:W-:Y:S06]  /*3b4d0*/  @P1 BRA `(.L_x_1248) ;  /* 0x0000000000541947 */ /* 0x001fec0003800000 */
        /* <DEDUP_REMOVED lines=17> */
[----:B------:R-:W2:Y:S02]  /*3b5f0*/  LDG.E.64 R44, desc[UR4][R44.64+0x1388] ;  /* 0x001388042c2c7981 */ /* 0x000ea4000c1e1b00 */
[----:B--2---:R-:W-:-:S14]  /*3b600*/  DSETP.GEU.AND P0, PT, |R44|, R28, PT ;  /* 0x0000001c2c00722a */ /* 0x004fdc0003f0e200 */
[----:B------:R-:W-:Y:S02]  /*3b610*/  @!P0 IMAD.MOV.U32 R38, RZ, RZ, R44 ;  /* 0x000000ffff268224 */ /* 0x000fe400078e002c */
[----:B------:R-:W-:-:S07]  /*3b620*/  @!P0 IMAD.MOV.U32 R39, RZ, RZ, R45 ;  /* 0x000000ffff278224 */ /* 0x000fce00078e002d */
.L_x_1248:
[----:B------:R-:W-:Y:S05]  /*3b630*/  BSYNC.RECONVERGENT B5 ;  /* 0x0000000000057941 */ /* 0x000fea0003800200 */
.L_x_1247:
[----:B-----5:R-:W-:Y:S01]  /*3b640*/  DADD R30, R30, R38 ;  /* 0x000000001e1e7229 */ /* 0x020fe20000000026 */
[----:B------:R-:W-:-:S07]  /*3b650*/  IMAD.MOV.U32 R9, RZ, RZ, R27 ;  /* 0x000000ffff097224 */ /* 0x000fce00078e001b */
[C-C-:B------:R-:W-:Y:S02]  /*3b660*/  DSETP.MAX.AND P1, P2, |R26|.reuse, |R30|.reuse, PT ;  /* 0x4000001e1a00722a */ /* 0x140fe40003a2f200 */
[----:B------:R-:W-:Y:S01]  /*3b670*/  DADD R38, R26, -R30 ;  /* 0x000000001a267229 */ /* 0x000fe2000000081e */
[----:B------:R-:W-:-:S03]  /*3b680*/  IMAD.MOV.U32 R10, RZ, RZ, R31 ;  /* 0x000000ffff0a7224 */ /* 0x000fc600078e001f */
[----:B------:R-:W-:Y:S02]  /*3b690*/  SEL R26, R26, R30, P1 ;  /* 0x0000001e1a1a7207 */ /* 0x000fe40000800000 */
[----:B------:R-:W-:Y:S02]  /*3b6a0*/  FSEL R27, |R9|, |R10|, P1 ;  /* 0x4000000a091b7208 */ /* 0x000fe40000800200 */
[----:B------:R-:W-:-:S04]  /*3b6b0*/  DSETP.GEU.AND P0, PT, |R38|, R20, PT ;  /* 0x000000142600722a */ /* 0x000fc80003f0e200 */
[----:B------:R-:W-:-:S06]  /*3b6c0*/  @P2 LOP3.LUT R27, R10, 0x80000, RZ, 0xfc, !PT ;  /* 0x000800000a1b2812 */ /* 0x000fcc00078efcff */
[----:B------:R-:W-:-:S14]  /*3b6d0*/  DSETP.GT.OR P0, PT, R26, R28, P0 ;  /* 0x0000001c1a00722a */ /* 0x000fdc0000704400 */
[----:B------:R-:W-:Y:S05]  /*3b6e0*/  @!P0 BREAK.RELIABLE B4 ;  /* 0x0000000000048942 */ /* 0x000fea0003800100 */
[----:B------:R-:W-:Y:S05]  /*3b6f0*/  @P0 BRA `(.L_x_1246) ;  /* 0x0000000400400947 */ /* 0x000fea0003800000 */
        /* <DEDUP_REMOVED lines=39> */
.L_x_1252:
[----:B------:R-:W-:Y:S05]  /*3b970*/  BSYNC.RECONVERGENT B6 ;  /* 0x0000000000067941 */ /* 0x000fea0003800200 */
.L_x_1251:
[----:B012---:R-:W-:-:S05]  /*3b980*/  IMAD.IADD R9, R19, 0x1, -R6 ;  /* 0x0000000113097824 */ /* 0x007fca00078e0a06 */
[----:B------:R-:W-:-:S13]  /*3b990*/  ISETP.GE.U32.AND P0, PT, R9, 0x3, PT ;  /* 0x000000030900780c */ /* 0x000fda0003f06070 */
[----:B------:R-:W-:Y:S05]  /*3b9a0*/  @!P0 BRA `(.L_x_1250) ;  /* 0x0000000000788947 */ /* 0x000fea0003800000 */
.L_x_1253:
[----:B0-----:R-:W-:-:S04]  /*3b9b0*/  IMAD.MOV.U32 R9, RZ, RZ, 0x3 ;  /* 0x00000003ff097424 */ /* 0x001fc800078e00ff */
[----:B------:R-:W-:-:S05]  /*3b9c0*/  IMAD R10, R8, R9, -0x3 ;  /* 0xfffffffd080a7424 */ /* 0x000fca00078e0209 */
[----:B------:R-:W-:-:S05]  /*3b9d0*/  LEA R10, R10, R7, 0x2 ;  /* 0x000000070a0a7211 */ /* 0x000fca00078e10ff */
        /* <DEDUP_REMOVED lines=27> */
.L_x_1250:
[----:B------:R-:W-:Y:S05]  /*3bb90*/  BSYNC.RECONVERGENT B5 ;  /* 0x0000000000057941 */ /* 0x000fea0003800200 */
.L_x_1249:
[----:B------:R-:W-:Y:S01]  /*3bba0*/  VIADD R3, R3, 0x1 ;  /* 0x0000000103037836 */ /* 0x000fe20000000000 */
[----:B------:R2:W-:Y:S01]  /*3bbb0*/  STL [R36+0x10], R40 ;  /* 0x0000102824007387 */ /* 0x0005e20000100800 */
[----:B------:R-:W-:-:S03]  /*3bbc0*/  VIADD R5, R5, 0x1 ;  /* 0x0000000105057836 */ /* 0x000fc60000000000 */
[----:B------:R2:W-:Y:S04]  /*3bbd0*/  STL [R36+0x14], RZ ;  /* 0x000014ff24007387 */ /* 0x0005e80000100800 */
[----:B------:R2:W-:Y:S01]  /*3bbe0*/  STL [R36+0xc], R3 ;  /* 0x00000c0324007387 */ /* 0x0005e20000100800 */
[----:B------:R-:W-:Y:S05]  /*3bbf0*/  BRA `(.L_x_1254) ;  /* 0x0000001400887947 */ /* 0x000fea0003800000 */
.L_x_1246:
[----:B------:R-:W-:Y:S05]  /*3bc00*/  BSYNC.RELIABLE B4 ;  /* 0x0000000000047941 */ /* 0x000fea0003800100 */
.L_x_1245:
[C-C-:B------:R-:W-:Y:S01]  /*3bc10*/  DSETP.MAX.AND P1, P2, |R18|.reuse, |R66|.reuse, PT ;  /* 0x400000421200722a */ /* 0x140fe20003a2f200 */
[----:B------:R-:W-:Y:S01]  /*3bc20*/  IMAD.MOV.U32 R9, RZ, RZ, R19 ;  /* 0x000000ffff097224 */ /* 0x000fe200078e0013 */
[----:B------:R-:W-:Y:S01]  /*3bc30*/  DADD R26, R18, -R66 ;  /* 0x00000000121a7229 */ /* 0x000fe20000000842 */
[----:B------:R-:W-:Y:S01]  /*3bc40*/  IMAD.MOV.U32 R10, RZ, RZ, R66 ;  /* 0x000000ffff0a7224 */ /* 0x000fe200078e0042 */
[----:B------:R-:W-:Y:S02]  /*3bc50*/  BSSY.RELIABLE B4, `(.L_x_1255) ;  /* 0x0000016000047945 */ /* 0x000fe40003800100 */
[----:B------:R-:W-:Y:S01]  /*3bc60*/  FSEL R31, |R9|, |R67|, P1 ;  /* 0x40000043091f7208 */ /* 0x000fe20000800200 */
[----:B------:R-:W-:-:S03]  /*3bc70*/  IMAD.MOV.U32 R9, RZ, RZ, R18 ;  /* 0x000000ffff097224 */ /* 0x000fc600078e0012 */
[----:B------:R-:W-:Y:S02]  /*3bc80*/  DSETP.GEU.AND P0, PT, |R26|, R20, PT ;  /* 0x000000141a00722a */ /* 0x000fe40003f0e200 */
[----:B------:R-:W-:Y:S02]  /*3bc90*/  SEL R26, R9, R10, P1 ;  /* 0x0000000a091a7207 */ /* 0x000fe40000800000 */
[----:B------:R-:W-:-:S05]  /*3bca0*/  @P2 LOP3.LUT R31, R67, 0x80000, RZ, 0xfc, !PT ;  /* 0x00080000431f2812 */ /* 0x000fca00078efcff */
        /* <DEDUP_REMOVED lines=16> */
.L_x_1256:
[----:B------:R-:W-:Y:S05]  /*3bdb0*/  BSYNC.RELIABLE B4 ;  /* 0x0000000000047941 */ /* 0x000fea0003800100 */
.L_x_1255:
[C-C-:B------:R-:W-:Y:S01]  /*3bdc0*/  DSETP.MAX.AND P1, P2, |R18|.reuse, |R24|.reuse, PT ;  /* 0x400000181200722a */ /* 0x140fe20003a2f200 */
[----:B------:R-:W-:Y:S01]  /*3bdd0*/  IMAD.MOV.U32 R9, RZ, RZ, R19 ;  /* 0x000000ffff097224 */ /* 0x000fe200078e0013 */
[----:B------:R-:W-:Y:S01]  /*3bde0*/  DADD R26, R18, -R24 ;  /* 0x00000000121a7229 */ /* 0x000fe20000000818 */
[----:B------:R-:W-:-:S03]  /*3bdf0*/  IMAD.MOV.U32 R10, RZ, RZ, R24 ;  /* 0x000000ffff0a7224 */ /* 0x000fc600078e0018 */
        /* <DEDUP_REMOVED lines=13> */
[----:B------:R-:W-:Y:S01]  /*3bed0*/  FSEL R31, |R9|, |R23|, P1 ;  /* 0x40000017091f7208 */ /* 0x000fe20000800200 */
[----:B------:R-:W-:-:S03]  /*3bee0*/  IMAD.MOV.U32 R9, RZ, RZ, R26 ;  /* 0x000000ffff097224 */ /* 0x000fc600078e001a */
[----:B------:R-:W-:Y:S02]  /*3bef0*/  DSETP.GEU.AND P0, PT, |R24|, R20, PT ;  /* 0x000000141800722a */ /* 0x000fe40003f0e200 */
[----:B------:R-:W-:Y:S02]  /*3bf00*/  SEL R20, R9, R10, P1 ;  /* 0x0000000a09147207 */ /* 0x000fe40000800000 */
[----:B------:R-:W-:-:S05]  /*3bf10*/  @P2 LOP3.LUT R31, R23, 0x80000, RZ, 0xfc, !PT ;  /* 0x00080000171f2812 */ /* 0x000fca00078efcff */
[----:B------:R-:W-:-:S06]  /*3bf20*/  IMAD.MOV.U32 R21, RZ, RZ, R31 ;  /* 0x000000ffff157224 */ /* 0x000fcc00078e001f */
[----:B------:R-:W-:-:S06]  /*3bf30*/  DSETP.GT.OR P0, PT, R20, R28, P0 ;  /* 0x0000001c1400722a */ /* 0x000fcc0000704400 */
[----:B------:R-:W-:-:S13]  /*3bf40*/  ISETP.LT.OR P0, PT, R41, 0x7, P0 ;  /* 0x000000072900780c */ /* 0x000fda0000701670 */
[----:B------:R-:W-:Y:S05]  /*3bf50*/  @P0 BRA `(.L_x_1254) ;  /* 0x0000001000b00947 */ /* 0x000fea0003800000 */
[----:B------:R-:W-:Y:S01]  /*3bf60*/  VIMNMX R43, PT, PT, R43, 0x4, !PT ;  /* 0x000000042b2b7848 */ /* 0x000fe20007fe0100 */
[----:B------:R-:W-:Y:S01]  /*3bf70*/  VIADD R20, R3, 0x1 ;  /* 0x0000000103147836 */ /* 0x000fe20000000000 */
[----:B------:R-:W-:Y:S01]  /*3bf80*/  LOP3.LUT R22, RZ, R6, RZ, 0x33, !PT ;  /* 0x00000006ff167212 */ /* 0x000fe200078e33ff */
[----:B------:R-:W-:-:S07]  /*3bf90*/  VIADD R21, R6, 0x1 ;  /* 0x0000000106157836 */ /* 0x000fce0000000000 */
.L_x_1275:
[----:B0-----:R-:W-:Y:S01]  /*3bfa0*/  IMAD.IADD R23, R8, 0x1, -R42 ;  /* 0x0000000108177824 */ /* 0x001fe200078e0a2a */
[----:B------:R-:W-:Y:S01]  /*3bfb0*/  BSSY.RECONVERGENT B4, `(.L_x_1257) ;  /* 0x0000123000047945 */ /* 0x000fe20003800200 */
[----:B------:R-:W-:-:S03]  /*3bfc0*/  PLOP3.LUT P0, PT, PT, PT, PT, 0x80, 0x8 ;  /* 0x000000000008781c */ /* 0x000fc60003f0f070 */
[----:B------:R-:W-:-:S13]  /*3bfd0*/  ISETP.GE.AND P1, PT, R20, R23, PT ;  /* 0x000000171400720c */ /* 0x000fda0003f26270 */
[----:B-1----:R-:W-:Y:S05]  /*3bfe0*/  @P1 BRA `(.L_x_1258) ;  /* 0x00000010007c1947 */ /* 0x002fea0003800000 */
[----:B------:R-:W-:Y:S02]  /*3bff0*/  IMAD.MOV.U32 R9, RZ, RZ, R20 ;  /* 0x000000ffff097224 */ /* 0x000fe400078e0014 */
[----:B------:R-:W-:-:S07]  /*3c000*/  IMAD.MOV.U32 R24, RZ, RZ, R3 ;  /* 0x000000ffff187224 */ /* 0x000fce00078e0003 */
.L_x_1269:
[----:B------:R-:W-:Y:S01]  /*3c010*/  IMAD.IADD R10, R9, 0x1, R42 ;  /* 0x00000001090a7824 */ /* 0x000fe200078e022a */
[----:B------:R-:W-:Y:S01]  /*3c020*/  BSSY.RECONVERGENT B5, `(.L_x_1259) ;  /* 0x00000b4000057945 */ /* 0x000fe20003800200 */
[----:B------:R-:W-:Y:S02]  /*3c030*/  IMAD.IADD R37, R24, 0x1, -R3 ;  /* 0x0000000118257824 */ /* 0x000fe400078e0a03 */
[----:B------:R-:W-:Y:S02]  /*3c040*/  HFMA2 R28, -RZ, RZ, 0, 0 ;  /* 0x00000000ff1c7431 */ /* 0x000fe400000001ff */
[----:B------:R-:W-:Y:S01]  /*3c050*/  IMAD.MOV.U32 R30, RZ, RZ, 0x0 ;  /* 0x00000000ff1e7424 */ /* 0x000fe200078e00ff */
[----:B------:R-:W-:Y:S01]  /*3c060*/  LOP3.LUT R25, RZ, R10, RZ, 0x33, !PT ;  /* 0x0000000aff197212 */ /* 0x000fe200078e33ff */
[----:B------:R-:W-:Y:S02]  /*3c070*/  IMAD.MOV.U32 R31, RZ, RZ, -0x40100000 ;  /* 0xbff00000ff1f7424 */ /* 0x000fe400078e00ff */
[----:B------:R-:W-:-:S02]  /*3c080*/  IMAD.MOV.U32 R29, RZ, RZ, 0x7ff00000 ;  /* 0x7ff00000ff1d7424 */ /* 0x000fc400078e00ff */
[----:B------:R-:W-:Y:S02]  /*3c090*/  IMAD.IADD R52, R8, 0x1, R25 ;  /* 0x0000000108347824 */ /* 0x000fe400078e0219 */
[----:B------:R-:W-:Y:S02]  /*3c0a0*/  IMAD.MOV.U32 R25, RZ, RZ, R9 ;  /* 0x000000ffff197224 */ /* 0x000fe400078e0009 */
[----:B------:R-:W-:-:S05]  /*3c0b0*/  IMAD.IADD R51, R37, 0x1, R52 ;  /* 0x0000000125337824 */ /* 0x000fca00078e0234 */
[----:B------:R-:W-:-:S13]  /*3c0c0*/  ISETP.GT.AND P1, PT, R51, 0x1e, PT ;  /* 0x0000001e3300780c */ /* 0x000fda0003f24270 */
[----:B------:R-:W-:Y:S05]  /*3c0d0*/  @P1 BRA `(.L_x_1260) ;  /* 0x0000000800a01947 */ /* 0x000fea0003800000 */
[----:B------:R-:W-:Y:S01]  /*3c0e0*/  ISETP.NE.AND P1, PT, R37, RZ, PT ;  /* 0x000000ff2500720c */ /* 0x000fe20003f25270 */
[C---:B------:R-:W-:Y:S01]  /*3c0f0*/  IMAD.IADD R45, R1.reuse, 0x1, R3 ;  /* 0x00000001012d7824 */ /* 0x040fe200078e0203 */
[C---:B------:R-:W-:Y:S01]  /*3c100*/  ISETP.NE.AND P2, PT, R52.reuse, RZ, PT ;  /* 0x000000ff3400720c */ /* 0x040fe20003f45270 */
[----:B------:R-:W-:Y:S01]  /*3c110*/  IMAD.IADD R48, R1, 0x1, R8 ;  /* 0x0000000101307824 */ /* 0x000fe200078e0208 */
[----:B------:R-:W-:Y:S02]  /*3c120*/  ISETP.GT.AND P3, PT, R52, RZ, !P1 ;  /* 0x000000ff3400720c */ /* 0x000fe40004f64270 */
[----:B------:R-:W-:-:S13]  /*3c130*/  ISETP.LT.OR P2, PT, R37, 0x1, P2 ;  /* 0x000000012500780c */ /* 0x000fda0001741670 */
[----:B------:R-:W-:Y:S05]  /*3c140*/  @P2 BRA !P3, `(.L_x_1261) ;  /* 0x0000000400302947 */ /* 0x000fea0005800000 */
[----:B------:R-:W-:Y:S02]  /*3c150*/  ISETP.NE.AND P2, PT, R52, 0x1, PT ;  /* 0x000000013400780c */ /* 0x000fe40003f45270 */
[----:B------:R-:W-:-:S13]  /*3c160*/  ISETP.NE.AND P3, PT, R37, 0x1, PT ;  /* 0x000000012500780c */ /* 0x000fda0003f65270 */
[----:B------:R-:W-:Y:S05]  /*3c170*/  @P2 BRA P3, `(.L_x_1262) ;  /* 0x0000000000982947 */ /* 0x000fea0001800000 */
[C---:B------:R-:W-:Y:S01]  /*3c180*/  ISETP.NE.AND P2, PT, R52.reuse, RZ, PT ;  /* 0x000000ff3400720c */ /* 0x040fe20003f45270 */
[----:B------:R-:W-:Y:S01]  /*3c190*/  BSSY.RECONVERGENT B6, `(.L_x_1263) ;  /* 0x000001c000067945 */ /* 0x000fe20003800200 */
[----:B------:R-:W-:Y:S02]  /*3c1a0*/  ISETP.EQ.AND P1, PT, R52, 0x1, !P1 ;  /* 0x000000013400780c */ /* 0x000fe40004f22270 */
        /* <DEDUP_REMOVED lines=16> */
[----:B------:R-:W-:Y:S01]  /*3c2b0*/  PRMT R31, R31, 0x5410, R38 ;  /* 0x000054101f1f7816 */ /* 0x000fe20000000026 */
[----:B0-----:R-:W-:-:S04]  /*3c2c0*/  IMAD.WIDE.U32 R38, R51, 0x8, R28 ;  /* 0x0000000833267825 */ /* 0x001fc800078e001c */
[----:B----4-:R-:W-:-:S04]  /*3c2d0*/  IDP.4A.S8.U8 R31, R31, UR6, R30 ;  /* 0x000000061f1f7c26 */ /* 0x010fc8000800021e */
[----:B------:R-:W-:Y:S02]  /*3c2e0*/  IMAD.WIDE R40, R31, 0x8, R28 ;  /* 0x000000081f287825 */ /* 0x000fe400078e021c */
[----:B------:R-:W2:Y:S04]  /*3c2f0*/  LDG.E.64 R28, desc[UR4][R38.64+0x6268] ;  /* 0x00626804261c7981 */ /* 0x000ea8000c1e1b00 */
[----:B------:R-:W3:Y:S04]  /*3c300*/  LDG.E.64 R30, desc[UR4][R38.64+0x5f98] ;  /* 0x005f9804261e7981 */ /* 0x000ee8000c1e1b00 */
[----:B------:R-:W2:Y:S04]  /*3c310*/  LDG.E.64 R44, desc[UR4][R40.64+0x1388] ;  /* 0x00138804282c7981 */ /* 0x000ea8000c1e1b00 */
[----:B------:R-:W3:Y:S01]  /*3c320*/  LDG.E.64 R46, desc[UR4][R40.64] ;  /* 0x00000004282e7981 */ /* 0x000ee2000c1e1b00 */
[----:B--2---:R-:W-:-:S02]  /*3c330*/  DADD R28, R28, R44 ;  /* 0x000000001c1c7229 */ /* 0x004fc4000000002c */
[----:B---3--:R-:W-:-:S11]  /*3c340*/  DADD R30, R30, R46 ;  /* 0x000000001e1e7229 */ /* 0x008fd6000000002e */
.L_x_1264:
[----:B------:R-:W-:Y:S05]  /*3c350*/  BSYNC.RECONVERGENT B6 ;  /* 0x0000000000067941 */ /* 0x000fea0003800200 */
.L_x_1263:
[----:B------:R-:W-:Y:S01]  /*3c360*/  UMOV UR6, 0xff800000 ;  /* 0xff80000000067882 */ /* 0x000fe20000000000 */
[----:B------:R-:W-:Y:S02]  /*3c370*/  UMOV UR7, 0x41cdcd64 ;  /* 0x41cdcd6400077882 */ /* 0x000fe40000000000 */
[----:B------:R-:W-:-:S06]  /*3c380*/  DSETP.GT.AND P1, PT, |R28|, UR6, PT ;  /* 0x000000061c007e2a */ /* 0x000fcc000bf24200 */
[----:B------:R-:W-:Y:S02]  /*3c390*/  FSEL R30, R30, RZ, !P1 ;  /* 0x000000ff1e1e7208 */ /* 0x000fe40004800000 */
[----:B------:R-:W-:Y:S02]  /*3c3a0*/  FSEL R31, R31, -1.875, !P1 ;  /* 0xbff000001f1f7808 */ /* 0x000fe40004800000 */
[----:B------:R-:W-:Y:S02]  /*3c3b0*/  FSEL R28, R28, RZ, !P1 ;  /* 0x000000ff1c1c7208 */ /* 0x000fe40004800000 */
[----:B------:R-:W-:Y:S01]  /*3c3c0*/  FSEL R29, R29, +QNAN , !P1 ;  /* 0x7ff000001d1d7808 */ /* 0x000fe20004800000 */
[----:B------:R-:W-:Y:S06]  /*3c3d0*/  BRA `(.L_x_1260) ;  /* 0x0000000400e07947 */ /* 0x000fec0003800000 */
.L_x_1262:
        /* <DEDUP_REMOVED lines=8> */
[----:B0-----:R-:W-:Y:S01]  /*3c460*/  IMAD.WIDE R38, R51, 0x8, R38 ;  /* 0x0000000833267825 */ /* 0x001fe200078e0226 */
[----:B--2---:R-:W-:-:S03]  /*3c470*/  SHF.R.S32.HI R41, RZ, 0x1f, R40 ;  /* 0x0000001fff297819 */ /* 0x004fc60000011428 */
[----:B---3--:R-:W-:Y:S01]  /*3c480*/  IMAD.WIDE R40, R29, 0x5, R40 ;  /* 0x000000051d287825 */ /* 0x008fe200078e0228 */
[--C-:B----4-:R-:W-:Y:S02]  /*3c490*/  SHF.R.S32.HI R29, RZ, 0x1f, R28.reuse ;  /* 0x0000001fff1d7819 */ /* 0x110fe4000001141c */
[----:B-1----:R-:W-:Y:S01]  /*3c4a0*/  LEA R30, P1, R40, UR6, 0x3 ;  /* 0x00000006281e7c11 */ /* 0x002fe2000f8218ff */
[----:B-----5:R-:W-:-:S03]  /*3c4b0*/  IMAD.WIDE R28, R31, 0x5, R28 ;  /* 0x000000051f1c7825 */ /* 0x020fc600078e021c */
[----:B------:R-:W-:Y:S02]  /*3c4c0*/  LEA.HI.X R31, R40, UR7, R41, 0x3, P1 ;  /* 0x00000007281f7c11 */ /* 0x000fe400088f1c29 */
        /* <DEDUP_REMOVED lines=10> */
[----:B--2---:R-:W-:-:S02]  /*3c570*/  DADD R40, R40, R44 ;  /* 0x0000000028287229 */ /* 0x004fc4000000002c */
[----:B---3--:R-:W-:-:S06]  /*3c580*/  DADD R44, R38, R30 ;  /* 0x00000000262c7229 */ /* 0x008fcc000000001e */
[----:B----4-:R-:W-:-:S08]  /*3c590*/  DADD R28, R40, R28 ;  /* 0x00000000281c7229 */ /* 0x010fd0000000001c */
[----:B------:R-:W-:Y:S02]  /*3c5a0*/  DSETP.GT.AND P1, PT, |R28|, UR6, PT ;  /* 0x000000061c007e2a */ /* 0x000fe4000bf24200 */
[----:B-----5:R-:W-:-:S04]  /*3c5b0*/  DADD R44, R44, R46 ;  /* 0x000000002c2c7229 */ /* 0x020fc8000000002e */
[----:B------:R-:W-:Y:S02]  /*3c5c0*/  FSEL R28, R28, RZ, !P1 ;  /* 0x000000ff1c1c7208 */ /* 0x000fe40004800000 */
[----:B------:R-:W-:-:S04]  /*3c5d0*/  FSEL R29, R29, +QNAN , !P1 ;  /* 0x7ff000001d1d7808 */ /* 0x000fc80004800000 */
[----:B------:R-:W-:Y:S02]  /*3c5e0*/  FSEL R30, R44, RZ, !P1 ;  /* 0x000000ff2c1e7208 */ /* 0x000fe40004800000 */
[----:B------:R-:W-:Y:S01]  /*3c5f0*/  FSEL R31, R45, -1.875, !P1 ;  /* 0xbff000002d1f7808 */ /* 0x000fe20004800000 */
[----:B------:R-:W-:Y:S06]  /*3c600*/  BRA `(.L_x_1260) ;  /* 0x0000000400547947 */ /* 0x000fec0003800000 */
.L_x_1261:
[----:B------:R-:W-:-:S04]  /*3c610*/  ISETP.NE.AND P1, PT, R52, 0x1, PT ;  /* 0x000000013400780c */ /* 0x000fc80003f25270 */
[----:B------:R-:W-:-:S13]  /*3c620*/  ISETP.NE.OR P1, PT, R37, 0x1, P1 ;  /* 0x000000012500780c */ /* 0x000fda0000f25670 */
[----:B------:R-:W-:Y:S05]  /*3c630*/  @P1 BRA `(.L_x_1265) ;  /* 0x0000000000901947 */ /* 0x000fea0003800000 */
[C---:B------:R-:W-:Y:S01]  /*3c640*/  IMAD.IADD R44, R1.reuse, 0x1, R10 ;  /* 0x00000001012c7824 */ /* 0x040fe200078e020a */
[----:B------:R-:W2:Y:S01]  /*3c650*/  LDL.U8 R31, [R45+0x2915] ;  /* 0x002915002d1f7983 */ /* 0x000ea20000100000 */
[----:B------:R-:W-:Y:S01]  /*3c660*/  IMAD.IADD R46, R1, 0x1, R9 ;  /* 0x00000001012e7824 */ /* 0x000fe200078e0209 */
[----:B------:R-:W0:Y:S02]  /*3c670*/  LDC.64 R28, c[0x0][0x3a0] ;  /* 0x0000e800ff1c7b82 */ /* 0x000e240000000a00 */
[----:B------:R-:W2:Y:S04]  /*3c680*/  LDL.U8 R40, [R45+0x2914] ;  /* 0x002914002d287983 */ /* 0x000ea80000100000 */
[----:B------:R-:W3:Y:S04]  /*3c690*/  LDL.U8 R38, [R44+0x2930] ;  /* 0x002930002c267983 */ /* 0x000ee80000100000 */
[----:B------:R-:W3:Y:S04]  /*3c6a0*/  LDL.U8 R39, [R44+0x292f] ;  /* 0x00292f002c277983 */ /* 0x000ee80000100000 */
[----:B------:R-:W4:Y:S04]  /*3c6b0*/  LDL.U8 R41, [R48+0x292f] ;  /* 0x00292f0030297983 */ /* 0x000f280000100000 */
[----:B------:R-:W5:Y:S04]  /*3c6c0*/  LDL.U8 R47, [R46+0x2914] ;  /* 0x002914002e2f7983 */ /* 0x000f680000100000 */
[----:B------:R-:W5:Y:S04]  /*3c6d0*/  LDL.S8 R30, [R48+0x292e] ;  /* 0x00292e00301e7983 */ /* 0x000f680000100200 */
[----:B------:R-:W5:Y:S01]  /*3c6e0*/  LDL.S8 R37, [R46+0x2913] ;  /* 0x002913002e257983 */ /* 0x000f620000100200 */
[----:B------:R-:W-:Y:S01]  /*3c6f0*/  UMOV UR6, 0x5197d ;  /* 0x0005197d00067882 */ /* 0x000fe20000000000 */
        /* <DEDUP_REMOVED lines=8> */
[----:B0-----:R-:W-:-:S04]  /*3c780*/  IMAD.WIDE R40, R31, 0x8, R28 ;  /* 0x000000081f287825 */ /* 0x001fc800078e021c */
[----:B------:R-:W-:Y:S01]  /*3c790*/  IMAD.WIDE R44, R37, 0x8, R28 ;  /* 0x00000008252c7825 */ /* 0x000fe200078e021c */
[----:B------:R-:W2:Y:S04]  /*3c7a0*/  LDG.E.64 R38, desc[UR4][R40.64+0x2710] ;  /* 0x0027100428267981 */ /* 0x000ea8000c1e1b00 */
[----:B------:R-:W3:Y:S04]  /*3c7b0*/  LDG.E.64 R28, desc[UR4][R40.64+0x3a98] ;  /* 0x003a9804281c7981 */ /* 0x000ee8000c1e1b00 */
[----:B------:R-:W3:Y:S04]  /*3c7c0*/  LDG.E.64 R30, desc[UR4][R44.64+0x3a98] ;  /* 0x003a98042c1e7981 */ /* 0x000ee8000c1e1b00 */
[----:B------:R-:W2:Y:S01]  /*3c7d0*/  LDG.E.64 R46, desc[UR4][R44.64+0x2710] ;  /* 0x002710042c2e7981 */ /* 0x000ea2000c1e1b00 */
[----:B------:R-:W-:Y:S01]  /*3c7e0*/  UMOV UR6, 0xff800000 ;  /* 0xff80000000067882 */ /* 0x000fe20000000000 */
[----:B------:R-:W-:Y:S01]  /*3c7f0*/  UMOV UR7, 0x41cdcd64 ;  /* 0x41cdcd6400077882 */ /* 0x000fe20000000000 */
[----:B---3--:R-:W-:-:S02]  /*3c800*/  DADD R28, R28, R30 ;  /* 0x000000001c1c7229 */ /* 0x008fc4000000001e */
[----:B--2---:R-:W-:-:S06]  /*3c810*/  DADD R38, R38, R46 ;  /* 0x0000000026267229 */ /* 0x004fcc000000002e */
[----:B------:R-:W-:-:S06]  /*3c820*/  DSETP.GT.AND P1, PT, |R28|, UR6, PT ;  /* 0x000000061c007e2a */ /* 0x000fcc000bf24200 */
[----:B------:R-:W-:Y:S02]  /*3c830*/  FSEL R30, R38, RZ, !P1 ;  /* 0x000000ff261e7208 */ /* 0x000fe40004800000 */
[----:B------:R-:W-:Y:S02]  /*3c840*/  FSEL R31, R39, -1.875, !P1 ;  /* 0xbff00000271f7808 */ /* 0x000fe40004800000 */
[----:B------:R-:W-:Y:S02]  /*3c850*/  FSEL R28, R28, RZ, !P1 ;  /* 0x000000ff1c1c7208 */ /* 0x000fe40004800000 */
[----:B------:R-:W-:Y:S01]  /*3c860*/  FSEL R29, R29, +QNAN , !P1 ;  /* 0x7ff000001d1d7808 */ /* 0x000fe20004800000 */
[----:B------:R-:W-:Y:S06]  /*3c870*/  BRA `(.L_x_1260) ;  /* 0x0000000000b87947 */ /* 0x000fec0003800000 */
.L_x_1265:
[----:B------:R-:W2:Y:S04]  /*3c880*/  LDL.U8 R29, [R45+0x2915] ;  /* 0x002915002d1d7983 */ /* 0x000ea80000100000 */
[----:B------:R-:W2:Y:S01]  /*3c890*/  LDL.U8 R30, [R45+0x2914] ;  /* 0x002914002d1e7983 */ /* 0x000ea20000100000 */
[C---:B------:R-:W-:Y:S01]  /*3c8a0*/  IMAD.IADD R38, R1.reuse, 0x1, R10 ;  /* 0x0000000101267824 */ /* 0x040fe200078e020a */
[----:B------:R-:W0:Y:S02]  /*3c8b0*/  LDC.64 R46, c[0x0][0x3a0] ;  /* 0x0000e800ff2e7b82 */ /* 0x000e240000000a00 */
[----:B------:R-:W3:Y:S01]  /*3c8c0*/  LDL.U8 R31, [R48+0x292f] ;  /* 0x00292f00301f7983 */ /* 0x000ee20000100000 */
[----:B------:R-:W-:-:S03]  /*3c8d0*/  IMAD.IADD R39, R1, 0x1, R9 ;  /* 0x0000000101277824 */ /* 0x000fc600078e0209 */
[----:B------:R-:W4:Y:S04]  /*3c8e0*/  LDL.U8 R40, [R38+0x2930] ;  /* 0x0029300026287983 */ /* 0x000f280000100000 */
[----:B------:R-:W4:Y:S04]  /*3c8f0*/  LDL.U8 R41, [R38+0x292f] ;  /* 0x00292f0026297983 */ /* 0x000f280000100000 */
[----:B------:R-:W5:Y:S04]  /*3c900*/  LDL.U8 R49, [R39+0x2914] ;  /* 0x0029140027317983 */ /* 0x000f680000100000 */
[----:B------:R-:W5:Y:S04]  /*3c910*/  LDL.S8 R28, [R48+0x292e] ;  /* 0x00292e00301c7983 */ /* 0x000f680000100200 */
[----:B------:R-:W5:Y:S01]  /*3c920*/  LDL.S8 R44, [R39+0x2913] ;  /* 0x00291300272c7983 */ /* 0x000f620000100200 */
[----:B------:R-:W-:Y:S01]  /*3c930*/  UMOV UR6, 0x5197d ;  /* 0x0005197d00067882 */ /* 0x000fe20000000000 */
[----:B0-----:R-:W-:-:S05]  /*3c940*/  IMAD.WIDE R50, R51, 0x8, R46 ;  /* 0x0000000833327825 */ /* 0x001fca00078e022e */
[----:B------:R-:W5:Y:S01]  /*3c950*/  LDG.E.64 R38, desc[UR4][R50.64+0x6178] ;  /* 0x0061780432267981 */ /* 0x000f62000c1e1b00 */
[----:B--2---:R-:W-:Y:S02]  /*3c960*/  PRMT R29, R30, 0x3340, R29 ;  /* 0x000033401e1d7816 */ /* 0x004fe4000000001d */
[----:B---3--:R-:W-:-:S04]  /*3c970*/  PRMT R30, R31, 0x3340, RZ ;  /* 0x000033401f1e7816 */ /* 0x008fc800000000ff */
[----:B------:R-:W-:Y:S02]  /*3c980*/  PRMT R29, R29, 0x5410, R30 ;  /* 0x000054101d1d7816 */ /* 0x000fe4000000001e */
[----:B----4-:R-:W-:Y:S02]  /*3c990*/  PRMT R40, R41, 0x3340, R40 ;  /* 0x0000334029287816 */ /* 0x010fe40000000028 */
[----:B-----5:R-:W-:Y:S01]  /*3c9a0*/  PRMT R49, R49, 0x3340, RZ ;  /* 0x0000334031317816 */ /* 0x020fe200000000ff */
[----:B------:R-:W-:-:S03]  /*3c9b0*/  IDP.4A.S8.U8 R29, R29, UR6, R28 ;  /* 0x000000061d1d7c26 */ /* 0x000fc6000800021c */
[----:B------:R-:W-:Y:S02]  /*3c9c0*/  PRMT R31, R40, 0x5410, R49 ;  /* 0x00005410281f7816 */ /* 0x000fe40000000031 */
[----:B------:R-:W2:Y:S01]  /*3c9d0*/  LDG.E.64 R40, desc[UR4][R50.64+0x5ea8] ;  /* 0x005ea80432287981 */ /* 0x000ea2000c1e1b00 */
[----:B------:R-:W-:-:S04]  /*3c9e0*/  IMAD.WIDE R48, R29, 0x8, R46 ;  /* 0x000000081d307825 */ /* 0x000fc800078e022e */
[----:B------:R-:W-:Y:S01]  /*3c9f0*/  IDP.4A.S8.U8 R45, R31, UR6, R44 ;  /* 0x000000061f2d7c26 */ /* 0x000fe2000800022c */
[----:B------:R-:W3:Y:S04]  /*3ca00*/  LDG.E.64 R28, desc[UR4][R48.64+0x76e8] ;  /* 0x0076e804301c7981 */ /* 0x000ee8000c1e1b00 */
[----:B------:R-:W2:Y:S01]  /*3ca10*/  LDG.E.64 R30, desc[UR4][R48.64+0x6360] ;  /* 0x00636004301e7981 */ /* 0x000ea2000c1e1b00 */
[----:B------:R-:W-:-:S05]  /*3ca20*/  IMAD.WIDE R46, R45, 0x8, R46 ;  /* 0x000000082d2e7825 */ /* 0x000fca00078e022e */
[----:B------:R-:W4:Y:S04]  /*3ca30*/  LDG.E.64 R44, desc[UR4][R46.64+0x6360] ;  /* 0x006360042e2c7981 */ /* 0x000f28000c1e1b00 */
[----:B------:R-:W5:Y:S01]  /*3ca40*/  LDG.E.64 R46, desc[UR4][R46.64+0x76e8] ;  /* 0x0076e8042e2e7981 */ /* 0x000f62000c1e1b00 */
[----:B------:R-:W-:-:S05]  /*3ca50*/  IMAD.IADD R37, R37, 0x1, -R52 ;  /* 0x0000000125257824 */ /* 0x000fca00078e0a34 */
[----:B------:R-:W-:Y:S01]  /*3ca60*/  IABS R37, R37 ;  /* 0x0000002500257213 */ /* 0x000fe20000000000 */
[----:B------:R-:W-:Y:S01]  /*3ca70*/  UMOV UR6, 0x64b31d04 ;  /* 0x64b31d0400067882 */ /* 0x000fe20000000000 */
[----:B------:R-:W-:Y:S01]  /*3ca80*/  UMOV UR7, 0x3feef3e8 ;  /* 0x3feef3e800077882 */ /* 0x000fe20000000000 */
[----:B------:R-:W-:Y:S01]  /*3ca90*/  UMOV UR8, 0xff800000 ;  /* 0xff80000000087882 */ /* 0x000fe20000000000 */
[----:B------:R-:W-:Y:S01]  /*3caa0*/  UMOV UR9, 0x41cdcd64 ;  /* 0x41cdcd6400097882 */ /* 0x000fe20000000000 */
[----:B---3--:R-:W-:Y:S02]  /*3cab0*/  DADD R28, R38, R28 ;  /* 0x00000000261c7229 */ /* 0x008fe4000000001c */
[----:B--2---:R-:W-:Y:S01]  /*3cac0*/  DADD R30, R40, R30 ;  /* 0x00000000281e7229 */ /* 0x004fe2000000001e */
[----:B------:R-:W0:Y:S07]  /*3cad0*/  I2F.F64 R40, R37 ;  /* 0x0000002500287312 */ /* 0x000e2e0000201c00 */
[----:B----4-:R-:W-:-:S02]  /*3cae0*/  DADD R30, R30, R44 ;  /* 0x000000001e1e7229 */ /* 0x010fc4000000002c */
[----:B-----5:R-:W-:-:S06]  /*3caf0*/  DADD R28, R28, R46 ;  /* 0x000000001c1c7229 */ /* 0x020fcc000000002e */
[----:B0-----:R-:W-:Y:S02]  /*3cb00*/  DFMA R30, R40, -UR6, R30 ;  /* 0x80000006281e7c2b */ /* 0x001fe4000800001e */
[----:B------:R-:W-:-:S06]  /*3cb10*/  DSETP.GT.AND P1, PT, |R28|, UR8, PT ;  /* 0x000000081c007e2a */ /* 0x000fcc000bf24200 */
[----:B------:R-:W-:Y:S02]  /*3cb20*/  FSEL R28, R28, RZ, !P1 ;  /* 0x000000ff1c1c7208 */ /* 0x000fe40004800000 */
[----:B------:R-:W-:Y:S02]  /*3cb30*/  FSEL R29, R29, +QNAN , !P1 ;  /* 0x7ff000001d1d7808 */ /* 0x000fe40004800000 */
[----:B------:R-:W-:Y:S02]  /*3cb40*/  FSEL R30, R30, RZ, !P1 ;  /* 0x000000ff1e1e7208 */ /* 0x000fe40004800000 */
[----:B------:R-:W-:-:S07]  /*3cb50*/  FSEL R31, R31, -1.875, !P1 ;  /* 0xbff000001f1f7808 */ /* 0x000fce0004800000 */
.L_x_1260:
[----:B------:R-:W-:Y:S05]  /*3cb60*/  BSYNC.RECONVERGENT B5 ;  /* 0x0000000000057941 */ /* 0x000fea0003800200 */
.L_x_1259:
[----:B------:R-:W-:-:S04]  /*3cb70*/  IMAD R24, R33, R24, R10 ;  /* 0x0000001821187224 */ /* 0x000fc800078e020a */
[----:B------:R-:W-:-:S04]  /*3cb80*/  VIADD R24, R24, 0xffffffff ;  /* 0xffffffff18187836 */ /* 0x000fc80000000000 */
[----:B------:R-:W-:-:S05]  /*3cb90*/  IMAD R24, R24, 0x8, R1 ;  /* 0x0000000818187824 */ /* 0x000fca00078e0201 */
[----:B------:R-:W2:Y:S01]  /*3cba0*/  LDL.64 R40, [R24+0x1388] ;  /* 0x0013880018287983 */ /* 0x000ea20000100a00 */
[----:B------:R-:W-:Y:S01]  /*3cbb0*/  IMAD.MOV.U32 R38, RZ, RZ, -0x800000 ;  /* 0xff800000ff267424 */ /* 0x000fe200078e00ff */
[----:B------:R-:W-:Y:S01]  /*3cbc0*/  BSSY.RELIABLE B5, `(.L_x_1266) ;  /* 0x0000010000057945 */ /* 0x000fe20003800100 */
[----:B------:R-:W-:Y:S01]  /*3cbd0*/  IMAD.MOV.U32 R39, RZ, RZ, 0x41cdcd64 ;  /* 0x41cdcd64ff277424 */ /* 0x000fe200078e00ff */
[----:B--2---:R-:W-:Y:S01]  /*3cbe0*/  DADD R40, R40, R30 ;  /* 0x0000000028287229 */ /* 0x004fe2000000001e */
[----:B------:R-:W-:Y:S02]  /*3cbf0*/  IMAD.MOV.U32 R30, RZ, RZ, -0x771c970f ;  /* 0x88e368f1ff1e7424 */ /* 0x000fe400078e00ff */
[----:B------:R-:W-:-:S05]  /*3cc00*/  IMAD.MOV.U32 R31, RZ, RZ, 0x3ee4f8b5 ;  /* 0x3ee4f8b5ff1f7424 */ /* 0x000fca00078e00ff */
[----:B------:R-:W-:-:S08]  /*3cc10*/  DADD R44, R18, -R40 ;  /* 0x00000000122c7229 */ /* 0x000fd00000000828 */
[----:B------:R-:W-:-:S06]  /*3cc20*/  DSETP.GEU.AND P1, PT, |R44|, R30, PT ;  /* 0x0000001e2c00722a */ /* 0x000fcc0003f2e200 */
[----:B------:R-:W-:-:S14]  /*3cc30*/  DSETP.GT.OR P1, PT, |R40|, R38, P1 ;  /* 0x000000262800722a */ /* 0x000fdc0000f24600 */
[----:B------:R-:W-:Y:S05]  /*3cc40*/  @P1 BRA `(.L_x_1267) ;  /* 0x00000000001c1947 */ /* 0x000fea0003800000 */
[----:B------:R-:W2:Y:S02]  /*3cc50*/  LDL.64 R40, [R24] ;  /* 0x0000000018287983 */ /* 0x000ea40000100a00 */
[----:B--2---:R-:W-:-:S08]  /*3cc60*/  DADD R28, R40, R28 ;  /* 0x00000000281c7229 */ /* 0x004fd0000000001c */
[----:B------:R-:W-:-:S08]  /*3cc70*/  DADD R40, R26, -R28 ;  /* 0x000000001a287229 */ /* 0x000fd0000000081c */
[----:B------:R-:W-:-:S06]  /*3cc80*/  DSETP.GEU.AND P1, PT, |R40|, R30, PT ;  /* 0x0000001e2800722a */ /* 0x000fcc0003f2e200 */
[----:B------:R-:W-:-:S14]  /*3cc90*/  DSETP.GT.OR P1, PT, |R28|, R38, P1 ;  /* 0x000000261c00722a */ /* 0x000fdc0000f24600 */
[----:B------:R-:W-:Y:S05]  /*3cca0*/  @!P1 BREAK.RELIABLE B5 ;  /* 0x0000000000059942 */ /* 0x000fea0003800100 */
[----:B------:R-:W-:Y:S05]  /*3ccb0*/  @!P1 BRA `(.L_x_1268) ;  /* 0x0000000000189947 */ /* 0x000fea0003800000 */
.L_x_1267:
[----:B------:R-:W-:Y:S05]  /*3ccc0*/  BSYNC.RELIABLE B5 ;  /* 0x0000000000057941 */ /* 0x000fea0003800100 */
.L_x_1266:
[----:B------:R-:W-:Y:S02]  /*3ccd0*/  VIADD R9, R9, 0x1 ;  /* 0x0000000109097836 */ /* 0x000fe40000000000 */
[----:B------:R-:W-:-:S03]  /*3cce0*/  IMAD.MOV.U32 R24, RZ, RZ, R25 ;  /* 0x000000ffff187224 */ /* 0x000fc600078e0019 */
[----:B------:R-:W-:-:S13]  /*3ccf0*/  ISETP.GE.AND P1, PT, R9, R23, PT ;  /* 0x000000170900720c */ /* 0x000fda0003f26270 */
[----:B------:R-:W-:Y:S05]  /*3cd00*/  @!P1 BRA `(.L_x_1269) ;  /* 0xfffffff000c09947 */ /* 0x000fea000383ffff */
[----:B------:R-:W-:Y:S05]  /*3cd10*/  BRA `(.L_x_1258) ;  /* 0x0000000400307947 */ /* 0x000fea0003800000 */
.L_x_1268:
[----:B------:R-:W-:Y:S01]  /*3cd20*/  ISETP.GT.AND P0, PT, R5, R21, PT ;  /* 0x000000150500720c */ /* 0x000fe20003f04270 */
[----:B------:R-:W-:-:S12]  /*3cd30*/  BSSY.RECONVERGENT B6, `(.L_x_1270) ;  /* 0x0000045000067945 */ /* 0x000fd80003800200 */
[----:B------:R-:W-:Y:S05]  /*3cd40*/  @!P0 BRA `(.L_x_1271) ;  /* 0x00000004000c8947 */ /* 0x000fea0003800000 */
[----:B------:R-:W-:Y:S01]  /*3cd50*/  IMAD.IADD R23, R5, 0x1, R22 ;  /* 0x0000000105177824 */ /* 0x000fe200078e0216 */
[----:B------:R-:W-:Y:S01]  /*3cd60*/  BSSY.RECONVERGENT B7, `(.L_x_1272) ;  /* 0x0000020000077945 */ /* 0x000fe20003800200 */
[----:B------:R-:W-:-:S03]  /*3cd70*/  IMAD.MOV.U32 R24, RZ, RZ, R5 ;  /* 0x000000ffff187224 */ /* 0x000fc600078e0005 */
        /* <DEDUP_REMOVED lines=18> */
[----:B------:R-:W-:-:S02]  /*3cea0*/  VIADD R24, R5, 0xfffffffe ;  /* 0xfffffffe05187836 */ /* 0x000fc40000000000 */
        /* <DEDUP_REMOVED lines=11> */
.L_x_1273:
[----:B------:R-:W-:Y:S05]  /*3cf60*/  BSYNC.RECONVERGENT B7 ;  /* 0x0000000000077941 */ /* 0x000fea0003800200 */
.L_x_1272:
[----:B012---:R-:W-:-:S04]  /*3cf70*/  IADD3 R23, PT, PT, R5, -0x2, -R6 ;  /* 0xfffffffe05177810 */ /* 0x007fc80007ffe806 */
[----:B------:R-:W-:-:S13]  /*3cf80*/  ISETP.GE.U32.AND P0, PT, R23, 0x3, PT ;  /* 0x000000031700780c */ /* 0x000fda0003f06070 */
[----:B------:R-:W-:Y:S05]  /*3cf90*/  @!P0 BRA `(.L_x_1271) ;  /* 0x0000000000788947 */ /* 0x000fea0003800000 */
.L_x_1274:
        /* <DEDUP_REMOVED lines=30> */
.L_x_1271:
[----:B------:R-:W-:Y:S05]  /*3d180*/  BSYNC.RECONVERGENT B6 ;  /* 0x0000000000067941 */ /* 0x000fea0003800200 */
.L_x_1270:
[----:B------:R1:W-:Y:S01]  /*3d190*/  STL [R36+0xc], R9 ;  /* 0x00000c0924007387 */ /* 0x0003e20000100800 */
[----:B------:R-:W-:Y:S01]  /*3d1a0*/  PLOP3.LUT P0, PT, PT, PT, PT, 0x8, 0x80 ;  /* 0x000000000080781c */ /* 0x000fe20003f0e170 */
[----:B------:R-:W-:Y:S02]  /*3d1b0*/  VIADD R5, R5, 0x1 ;  /* 0x0000000105057836 */ /* 0x000fe40000000000 */
[----:B------:R1:W-:Y:S04]  /*3d1c0*/  STL [R36+0x10], R10 ;  /* 0x0000100a24007387 */ /* 0x0003e80000100800 */
[----:B------:R1:W-:Y:S06]  /*3d1d0*/  STL [R36+0x14], RZ ;  /* 0x000014ff24007387 */ /* 0x0003ec0000100800 */
.L_x_1258:
[----:B------:R-:W-:Y:S05]  /*3d1e0*/  BSYNC.RECONVERGENT B4 ;  /* 0x0000000000047941 */ /* 0x000fea0003800200 */
.L_x_1257:
[C---:B------:R-:W-:Y:S01]  /*3d1f0*/  ISETP.GT.AND P1, PT, R42.reuse, R43, PT ;  /* 0x0000002b2a00720c */ /* 0x040fe20003f24270 */
[----:B------:R-:W-:-:S12]  /*3d200*/  VIADD R42, R42, 0xffffffff ;  /* 0xffffffff2a2a7836 */ /* 0x000fd80000000000 */
[----:B------:R-:W-:Y:S05]  /*3d210*/  @P0 BRA P1, `(.L_x_1275) ;  /* 0xffffffec00600947 */ /* 0x000fea000083ffff */
.L_x_1254:
[----:B------:R-:W-:Y:S05]  /*3d220*/  BSYNC.RECONVERGENT B0 ;  /* 0x0000000000007941 */ /* 0x000fea0003800200 */
.L_x_998:
[----:B------:R-:W-:-:S07]  /*3d230*/  VIADD R6, R6, 0x1 ;  /* 0x0000000106067836 */ /* 0x000fce0000000000 */
.L_x_1002:
[----:B------:R-:W-:Y:S05]  /*3d240*/  BSYNC.RECONVERGENT B1 ;  /* 0x0000000000017941 */ /* 0x000fea0003800200 */
.L_x_996:
[----:B------:R-:W-:-:S13]  /*3d250*/  ISETP.GE.AND P0, PT, R6, R5, PT ;  /* 0x000000050600720c */ /* 0x000fda0003f06270 */
[----:B------:R-:W-:Y:S05]  /*3d260*/  @!P0 BRA `(.L_x_1276) ;  /* 0xffffff0800588947 */ /* 0x000fea000383ffff */
[----:B------:R-:W-:Y:S05]  /*3d270*/  BSYNC.RECONVERGENT B2 ;  /* 0x0000000000027941 */ /* 0x000fea0003800200 */
.L_x_995:
[----:B------:R-:W-:Y:S01]  /*3d280*/  DSETP.MAX.AND P0, P1, |R16|, |R14|, PT ;  /* 0x4000000e1000722a */ /* 0x000fe2000390f200 */
[----:B------:R-:W-:Y:S01]  /*3d290*/  IMAD.MOV.U32 R0, RZ, RZ, R17 ;  /* 0x000000ffff007224 */ /* 0x000fe200078e0011 */
[----:B------:R-:W-:Y:S01]  /*3d2a0*/  UMOV UR6, 0xff800000 ;  /* 0xff80000000067882 */ /* 0x000fe20000000000 */
[----:B------:R-:W-:Y:S01]  /*3d2b0*/  IMAD.MOV.U32 R5, RZ, RZ, R15 ;  /* 0x000000ffff057224 */ /* 0x000fe200078e000f */
[----:B------:R-:W-:Y:S01]  /*3d2c0*/  UMOV UR7, 0x41cdcd64 ;  /* 0x41cdcd6400077882 */ /* 0x000fe20000000000 */
[----:B-12-45:R-:W-:-:S03]  /*3d2d0*/  IMAD.MOV.U32 R3, RZ, RZ, R14 ;  /* 0x000000ffff037224 */ /* 0x036fc600078e000e */
[----:B------:R-:W-:Y:S01]  /*3d2e0*/  FSEL R7, |R0|, |R5|, P0 ;  /* 0x4000000500077208 */ /* 0x000fe20000000200 */
[----:B------:R-:W-:-:S05]  /*3d2f0*/  IMAD.MOV.U32 R0, RZ, RZ, R16 ;  /* 0x000000ffff007224 */ /* 0x000fca00078e0010 */
[----:B------:R-:W-:Y:S02]  /*3d300*/  @P1 LOP3.LUT R7, R5, 0x80000, RZ, 0xfc, !PT ;  /* 0x0008000005071812 */ /* 0x000fe400078efcff */
[----:B------:R-:W-:-:S03]  /*3d310*/  SEL R4, R0, R3, P0 ;  /* 0x0000000300047207 */ /* 0x000fc60000000000 */
[----:B------:R-:W-:-:S06]  /*3d320*/  IMAD.MOV.U32 R5, RZ, RZ, R7 ;  /* 0x000000ffff057224 */ /* 0x000fcc00078e0007 */
[----:B------:R-:W-:-:S14]  /*3d330*/  DSETP.GT.AND P0, PT, R4, UR6, PT ;  /* 0x0000000604007e2a */ /* 0x000fdc000bf04000 */
[----:B------:R-:W-:Y:S05]  /*3d340*/  @P0 BRA `(.L_x_994) ;  /* 0x0000000c00000947 */ /* 0x000fea0003800000 */
[----:B------:R-:W-:Y:S01]  /*3d350*/  ISETP.GE.U32.AND P0, PT, R2, 0x2, PT ;  /* 0x000000020200780c */ /* 0x000fe20003f06070 */
[----:B------:R-:W-:Y:S01]  /*3d360*/  BSSY.RECONVERGENT B0, `(.L_x_1277) ;  /* 0x00000a5000007945 */ /* 0x000fe20003800200 */
[----:B------:R-:W-:Y:S02]  /*3d370*/  IMAD.MOV.U32 R4, RZ, RZ, 0x704ff434 ;  /* 0x704ff434ff047424 */ /* 0x000fe400078e00ff */
[----:B------:R-:W-:-:S09]  /*3d380*/  IMAD.MOV.U32 R5, RZ, RZ, -0x401f5d4f ;  /* 0xbfe0a2b1ff057424 */ /* 0x000fd200078e00ff */
[----:B------:R-:W-:Y:S05]  /*3d390*/  @!P0 BRA `(.L_x_1278) ;  /* 0x0000000800848947 */ /* 0x000fea0003800000 */
[C---:B------:R-:W-:Y:S01]  /*3d3a0*/  VIADD R0, R2.reuse, 0xfffffffe ;  /* 0xfffffffe02007836 */ /* 0x040fe20000000000 */
[----:B------:R-:W-:Y:S01]  /*3d3b0*/  BSSY.RECONVERGENT B1, `(.L_x_1279) ;  /* 0x0000048000017945 */ /* 0x000fe20003800200 */
[----:B------:R-:W-:Y:S02]  /*3d3c0*/  VIADD R12, R2, 0xffffffff ;  /* 0xffffffff020c7836 */ /* 0x000fe40000000000 */
[----:B------:R-:W-:Y:S01]  /*3d3d0*/  IMAD.MOV.U32 R2, RZ, RZ, RZ ;  /* 0x000000ffff027224 */ /* 0x000fe200078e00ff */
[----:B------:R-:W-:Y:S01]  /*3d3e0*/  ISETP.GE.U32.AND P0, PT, R0, 0xf, PT ;  /* 0x0000000f0000780c */ /* 0x000fe20003f06070 */
[----:B------:R-:W-:Y:S01]  /*3d3f0*/  IMAD.MOV.U32 R0, RZ, RZ, 0x1 ;  /* 0x00000001ff007424 */ /* 0x000fe200078e00ff */
[----:B0-----:R-:W-:-:S11]  /*3d400*/  LOP3.LUT R9, R12, 0xf, RZ, 0xc0, !PT ;  /* 0x0000000f0c097812 */ /* 0x001fd600078ec0ff */
[----:B------:R-:W-:Y:S05]  /*3d410*/  @!P0 BRA `(.L_x_1280) ;  /* 0x0000000400048947 */ /* 0x000fea0003800000 */
[----:B------:R-:W-:Y:S01]  /*3d420*/  LOP3.LUT R34, R34, 0xfffffff0, RZ, 0xc0, !PT ;  /* 0xfffffff022227812 */ /* 0x000fe200078ec0ff */
[----:B------:R-:W-:Y:S01]  /*3d430*/  BSSY.RECONVERGENT B2, `(.L_x_1281) ;  /* 0x000003e000027945 */ /* 0x000fe20003800200 */
[----:B---3--:R-:W-:Y:S02]  /*3d440*/  VIADD R8, R1, 0x28d0 ;  /* 0x000028d001087836 */ /* 0x008fe40000000000 */
[----:B------:R-:W-:Y:S02]  /*3d450*/  IMAD.MOV.U32 R0, RZ, RZ, RZ ;  /* 0x000000ffff007224 */ /* 0x000fe400078e00ff */
[----:B------:R-:W-:Y:S02]  /*3d460*/  IMAD.MOV.U32 R2, RZ, RZ, RZ ;  /* 0x000000ffff027224 */ /* 0x000fe400078e00ff */
[----:B------:R-:W-:-:S07]  /*3d470*/  IMAD.MOV R34, RZ, RZ, -R34 ;  /* 0x000000ffff227224 */ /* 0x000fce00078e0a22 */
.L_x_1282:
[----:B------:R-:W2:Y:S04]  /*3d480*/  LDL.128 R28, [R8+-0x20] ;  /* 0xffffe000081c7983 */ /* 0x000ea80000100c00 */
[----:B------:R-:W3:Y:S04]  /*3d490*/  LDL.128 R24, [R8+-0x10] ;  /* 0xfffff00008187983 */ /* 0x000ee80000100c00 */
[----:B------:R-:W4:Y:S04]  /*3d4a0*/  LDL.128 R20, [R8] ;  /* 0x0000000008147983 */ /* 0x000f280000100c00 */
[----:B------:R0:W5:Y:S01]  /*3d4b0*/  LDL.128 R4, [R8+0x10] ;  /* 0x0000100008047983 */ /* 0x0001620000100c00 */
[----:B------:R-:W-:-:S02]  /*3d4c0*/  VIADD R3, R2, 0x1 ;  /* 0x0000000102037836 */ /* 0x000fc40000000000 */
[----:B------:R-:W-:Y:S02]  /*3d4d0*/  VIADD R34, R34, 0x10 ;  /* 0x0000001022227836 */ /* 0x000fe40000000000 */
[----:B------:R-:W-:Y:S02]  /*3d4e0*/  VIADD R0, R0, 0x10 ;  /* 0x0000001000007836 */ /* 0x000fe40000000000 */
[----:B0-----:R-:W-:Y:S01]  /*3d4f0*/  VIADD R8, R8, 0x40 ;  /* 0x0000004008087836 */ /* 0x001fe20000000000 */
        /* <DEDUP_REMOVED lines=13> */
[----:B------:R-:W-:-:S04]  /*3d5d0*/  VIADD R3, R2, 0x1 ;  /* 0x0000000102037836 */ /* 0x000fc80000000000 */
[----:B------:R-:W-:Y:S01]  /*3d5e0*/  @!P0 IMAD.MOV R3, RZ, RZ, R2 ;  /* 0x000000ffff038224 */ /* 0x000fe200078e0202 */
[----:B------:R-:W-:-:S03]  /*3d5f0*/  ISETP.GT.AND P0, PT, R26, RZ, PT ;  /* 0x000000ff1a00720c */ /* 0x000fc60003f04270 */
[C---:B------:R-:W-:Y:S02]  /*3d600*/  VIADD R2, R3.reuse, 0x1 ;  /* 0x0000000103027836 */ /* 0x040fe40000000000 */
[----:B------:R-:W-:Y:S02]  /*3d610*/  @!P1 IADD3 R2, PT, PT, R3, RZ, RZ ;  /* 0x000000ff03029210 */ /* 0x000fe40007ffe0ff */
[----:B------:R-:W-:-:S03]  /*3d620*/  ISETP.GT.AND P1, PT, R27, RZ, PT ;  /* 0x000000ff1b00720c */ /* 0x000fc60003f24270 */
[----:B------:R-:W-:-:S03]  /*3d630*/  VIADD R3, R2, 0x1 ;  /* 0x0000000102037836 */ /* 0x000fc60000000000 */
[----:B------:R-:W-:Y:S01]  /*3d640*/  @!P0 IMAD.MOV R3, RZ, RZ, R2 ;  /* 0x000000ffff038224 */ /* 0x000fe200078e0202 */
[----:B----4-:R-:W-:-:S03]  /*3d650*/  ISETP.GT.AND P0, PT, R20, RZ, PT ;  /* 0x000000ff1400720c */ /* 0x010fc60003f04270 */
        /* <DEDUP_REMOVED lines=11> */
[----:B-----5:R-:W-:-:S03]  /*3d710*/  ISETP.GT.AND P0, PT, R4, RZ, PT ;  /* 0x000000ff0400720c */ /* 0x020fc60003f04270 */
        /* <DEDUP_REMOVED lines=11> */
[----:B------:R-:W-:-:S03]  /*3d7d0*/  ISETP.NE.AND P0, PT, R34, RZ, PT ;  /* 0x000000ff2200720c */ /* 0x000fc60003f05270 */
[----:B------:R-:W-:-:S03]  /*3d7e0*/  VIADD R2, R3, 0x1 ;  /* 0x0000000103027836 */ /* 0x000fc60000000000 */
[----:B------:R-:W-:-:S07]  /*3d7f0*/  @!P1 IMAD.MOV R2, RZ, RZ, R3 ;  /* 0x000000ffff029224 */ /* 0x000fce00078e0203 */
[----:B------:R-:W-:Y:S05]  /*3d800*/  @P0 BRA `(.L_x_1282) ;  /* 0xfffffffc001c0947 */ /* 0x000fea000383ffff */
[----:B------:R-:W-:Y:S05]  /*3d810*/  BSYNC.RECONVERGENT B2 ;  /* 0x0000000000027941 */ /* 0x000fea0003800200 */
.L_x_1281:
[----:B------:R-:W-:-:S07]  /*3d820*/  VIADD R0, R0, 0x1 ;  /* 0x0000000100007836 */ /* 0x000fce0000000000 */
.L_x_1280:
[----:B------:R-:W-:Y:S05]  /*3d830*/  BSYNC.RECONVERGENT B1 ;  /* 0x0000000000017941 */ /* 0x000fea0003800200 */
.L_x_1279:
        /* <DEDUP_REMOVED lines=8> */
[----:B------:R-:W-:-:S05]  /*3d8c0*/  IMAD R3, R0, 0x4, R11 ;  /* 0x0000000400037824 */ /* 0x000fca00078e020b */
[----:B------:R-:W2:Y:S04]  /*3d8d0*/  LDL R13, [R3+-0x4] ;  /* 0xfffffc00030d7983 */ /* 0x000ea80000100800 */
[----:B------:R-:W4:Y:S04]  /*3d8e0*/  LDL R4, [R3] ;  /* 0x0000000003047983 */ /* 0x000f280000100800 */
[----:B------:R-:W5:Y:S04]  /*3d8f0*/  LDL R5, [R3+0x4] ;  /* 0x0000040003057983 */ /* 0x000f680000100800 */
[----:B------:R-:W5:Y:S04]  /*3d900*/  LDL R6, [R3+0x8] ;  /* 0x0000080003067983 */ /* 0x000f680000100800 */
[----:B------:R-:W5:Y:S04]  /*3d910*/  LDL R7, [R3+0xc] ;  /* 0x00000c0003077983 */ /* 0x000f680000100800 */
[----:B---3--:R-:W3:Y:S04]  /*3d920*/  LDL R8, [R3+0x10] ;  /* 0x0000100003087983 */ /* 0x008ee80000100800 */
[----:B------:R-:W3:Y:S04]  /*3d930*/  LDL R9, [R3+0x14] ;  /* 0x0000140003097983 */ /* 0x000ee80000100800 */
[----:B------:R0:W3:Y:S01]  /*3d940*/  LDL R10, [R3+0x18] ;  /* 0x00001800030a7983 */ /* 0x0000e20000100800 */
[----:B------:R-:W-:Y:S01]  /*3d950*/  VIADD R0, R0, 0x8 ;  /* 0x0000000800007836 */ /* 0x000fe20000000000 */
[----:B--2---:R-:W-:-:S02]  /*3d960*/  ISETP.GT.AND P1, PT, R13, RZ, PT ;  /* 0x000000ff0d00720c */ /* 0x004fc40003f24270 */
[----:B----4-:R-:W-:Y:S01]  /*3d970*/  ISETP.GT.AND P2, PT, R4, RZ, PT ;  /* 0x000000ff0400720c */ /* 0x010fe20003f44270 */
[----:B------:R-:W-:-:S10]  /*3d980*/  VIADD R4, R2, 0x1 ;  /* 0x0000000102047836 */ /* 0x000fd40000000000 */
[----:B------:R-:W-:Y:S01]  /*3d990*/  @!P1 IMAD.MOV R4, RZ, RZ, R2 ;  /* 0x000000ffff049224 */ /* 0x000fe200078e0202 */
[----:B-----5:R-:W-:-:S03]  /*3d9a0*/  ISETP.GT.AND P1, PT, R5, RZ, PT ;  /* 0x000000ff0500720c */ /* 0x020fc60003f24270 */
[----:B------:R-:W-:Y:S02]  /*3d9b0*/  VIADD R2, R4, 0x1 ;  /* 0x0000000104027836 */ /* 0x000fe40000000000 */
[----:B------:R-:W-:Y:S01]  /*3d9c0*/  @!P2 IMAD.MOV R2, RZ, RZ, R4 ;  /* 0x000000ffff02a224 */ /* 0x000fe200078e0204 */
[----:B------:R-:W-:-:S03]  /*3d9d0*/  ISETP.GT.AND P2, PT, R6, RZ, PT ;  /* 0x000000ff0600720c */ /* 0x000fc60003f44270 */
[----:B------:R-:W-:-:S04]  /*3d9e0*/  VIADD R4, R2, 0x1 ;  /* 0x0000000102047836 */ /* 0x000fc80000000000 */
[----:B------:R-:W-:Y:S02]  /*3d9f0*/  @!P1 IADD3 R4, PT, PT, R2, RZ, RZ ;  /* 0x000000ff02049210 */ /* 0x000fe40007ffe0ff */
[----:B------:R-:W-:-:S03]  /*3da00*/  ISETP.GT.AND P1, PT, R7, RZ, PT ;  /* 0x000000ff0700720c */ /* 0x000fc60003f24270 */
[----:B------:R-:W-:Y:S02]  /*3da10*/  VIADD R2, R4, 0x1 ;  /* 0x0000000104027836 */ /* 0x000fe40000000000 */
[----:B------:R-:W-:Y:S01]  /*3da20*/  @!P2 IMAD.MOV R2, RZ, RZ, R4 ;  /* 0x000000ffff02a224 */ /* 0x000fe200078e0204 */
[----:B---3--:R-:W-:-:S03]  /*3da30*/  ISETP.GT.AND P2, PT, R8, RZ, PT ;  /* 0x000000ff0800720c */ /* 0x008fc60003f44270 */
        /* <DEDUP_REMOVED lines=10> */
.L_x_1286:
[----:B------:R-:W-:Y:S05]  /*3dae0*/  BSYNC.RECONVERGENT B2 ;  /* 0x0000000000027941 */ /* 0x000fea0003800200 */
.L_x_1285:
[----:B------:R-:W-:Y:S05]  /*3daf0*/  @!P0 BRA `(.L_x_1284) ;  /* 0x0000000000948947 */ /* 0x000fea0003800000 */
[----:B------:R-:W-:Y:S01]  /*3db00*/  ISETP.GE.U32.AND P0, PT, R18, 0x4, PT ;  /* 0x000000041200780c */ /* 0x000fe20003f06070 */
[----:B------:R-:W-:Y:S01]  /*3db10*/  BSSY.RECONVERGENT B2, `(.L_x_1287) ;  /* 0x0000015000027945 */ /* 0x000fe20003800200 */
[----:B------:R-:W-:-:S11]  /*3db20*/  LOP3.LUT P1, RZ, R12, 0x3, RZ, 0xc0, !PT ;  /* 0x000000030cff7812 */ /* 0x000fd6000782c0ff */
[----:B------:R-:W-:Y:S05]  /*3db30*/  @!P0 BRA `(.L_x_1288) ;  /* 0x0000000000488947 */ /* 0x000fea0003800000 */
[----:B------:R-:W-:-:S05]  /*3db40*/  IMAD R11, R0, 0x4, R11 ;  /* 0x00000004000b7824 */ /* 0x000fca00078e020b */
[----:B------:R-:W2:Y:S04]  /*3db50*/  LDL R6, [R11+-0x4] ;  /* 0xfffffc000b067983 */ /* 0x000ea80000100800 */
[----:B------:R-:W4:Y:S04]  /*3db60*/  LDL R3, [R11] ;  /* 0x000000000b037983 */ /* 0x000f280000100800 */
[----:B------:R-:W5:Y:S04]  /*3db70*/  LDL R4, [R11+0x4] ;  /* 0x000004000b047983 */ /* 0x000f680000100800 */
[----:B------:R-:W3:Y:S01]  /*3db80*/  LDL R5, [R11+0x8] ;  /* 0x000008000b057983 */ /* 0x000ee20000100800 */
        /* <DEDUP_REMOVED lines=8> */
[----:B---3--:R-:W-:-:S03]  /*3dc10*/  ISETP.GT.AND P2, PT, R5, RZ, PT ;  /* 0x000000ff0500720c */ /* 0x008fc60003f44270 */
[----:B------:R-:W-:-:S04]  /*3dc20*/  VIADD R3, R2, 0x1 ;  /* 0x0000000102037836 */ /* 0x000fc80000000000 */
[----:B------:R-:W-:-:S04]  /*3dc30*/  @!P0 IMAD.MOV R3, RZ, RZ, R2 ;  /* 0x000000ffff038224 */ /* 0x000fc800078e0202 */
[----:B------:R-:W-:Y:S02]  /*3dc40*/  VIADD R2, R3, 0x1 ;  /* 0x0000000103027836 */ /* 0x000fe40000000000 */
[----:B------:R-:W-:-:S07]  /*3dc50*/  @!P2 IMAD.MOV R2, RZ, RZ, R3 ;  /* 0x000000ffff02a224 */ /* 0x000fce00078e0203 */
.L_x_1288:
[----:B------:R-:W-:Y:S05]  /*3dc60*/  BSYNC.RECONVERGENT B2 ;  /* 0x0000000000027941 */ /* 0x000fea0003800200 */
.L_x_1287:
[----:B------:R-:W-:Y:S05]  /*3dc70*/  @!P1 BRA `(.L_x_1284) ;  /* 0x0000000000349947 */ /* 0x000fea0003800000 */
[----:B------:R-:W-:Y:S01]  /*3dc80*/  LOP3.LUT R35, R35, 0x3, RZ, 0xc0, !PT ;  /* 0x0000000323237812 */ /* 0x000fe200078ec0ff */
[----:B------:R-:W-:-:S04]  /*3dc90*/  VIADD R5, R1, 0x28ac ;  /* 0x000028ac01057836 */ /* 0x000fc80000000000 */
[----:B------:R-:W-:-:S07]  /*3dca0*/  IMAD.MOV R35, RZ, RZ, -R35 ;  /* 0x000000ffff237224 */ /* 0x000fce00078e0a23 */
.L_x_1289:
[----:B------:R-:W-:-:S06]  /*3dcb0*/  IMAD R3, R0, 0x4, R5 ;  /* 0x0000000400037824 */ /* 0x000fcc00078e0205 */
[----:B------:R-:W2:Y:S01]  /*3dcc0*/  LDL R3, [R3] ;  /* 0x0000000003037983 */ /* 0x000ea20000100800 */
[----:B------:R-:W-:Y:S02]  /*3dcd0*/  VIADD R35, R35, 0x1 ;  /* 0x0000000123237836 */ /* 0x000fe40000000000 */
[----:B------:R-:W-:Y:S02]  /*3dce0*/  VIADD R4, R2, 0x1 ;  /* 0x0000000102047836 */ /* 0x000fe40000000000 */
[----:B------:R-:W-:Y:S01]  /*3dcf0*/  VIADD R0, R0, 0x1 ;  /* 0x0000000100007836 */ /* 0x000fe20000000000 */
[----:B------:R-:W-:Y:S02]  /*3dd00*/  ISETP.NE.AND P1, PT, R35, RZ, PT ;  /* 0x000000ff2300720c */ /* 0x000fe40003f25270 */
[----:B--2---:R-:W-:-:S13]  /*3dd10*/  ISETP.GT.AND P0, PT, R3, RZ, PT ;  /* 0x000000ff0300720c */ /* 0x004fda0003f04270 */
[----:B------:R-:W-:-:S04]  /*3dd20*/  @!P0 IMAD.MOV R4, RZ, RZ, R2 ;  /* 0x000000ffff048224 */ /* 0x000fc800078e0202 */
[----:B------:R-:W-:Y:S01]  /*3dd30*/  IMAD.MOV.U32 R2, RZ, RZ, R4 ;  /* 0x000000ffff027224 */ /* 0x000fe200078e0004 */
[----:B------:R-:W-:Y:S06]  /*3dd40*/  @P1 BRA `(.L_x_1289) ;  /* 0xfffffffc00d81947 */ /* 0x000fec000383ffff */
.L_x_1284:
[----:B------:R-:W-:Y:S05]  /*3dd50*/  BSYNC.RECONVERGENT B1 ;  /* 0x0000000000017941 */ /* 0x000fea0003800200 */
.L_x_1283:
[----:B------:R-:W-:Y:S01]  /*3dd60*/  LEA.HI R2, R2, 0xffffffff, RZ, 0x1f ;  /* 0xffffffff02027811 */ /* 0x000fe200078ff8ff */
[----:B------:R-:W-:Y:S01]  /*3dd70*/  UMOV UR6, 0x704ff434 ;  /* 0x704ff43400067882 */ /* 0x000fe20000000000 */
[----:B------:R-:W-:Y:S02]  /*3dd80*/  UMOV UR7, 0x3fe0a2b1 ;  /* 0x3fe0a2b100077882 */ /* 0x000fe40000000000 */
[----:B------:R-:W0:Y:S02]  /*3dd90*/  I2F.F64 R4, R2 ;  /* 0x0000000200047312 */ /* 0x000e240000201c00 */
[----:B0-----:R-:W-:-:S11]  /*3dda0*/  DMUL R4, R4, UR6 ;  /* 0x0000000604047c28 */ /* 0x001fd60008000000 */
.L_x_1278:
[----:B------:R-:W-:Y:S05]  /*3ddb0*/  BSYNC.RECONVERGENT B0 ;  /* 0x0000000000007941 */ /* 0x000fea0003800200 */
.L_x_1277:
[----:B0-----:R-:W-:Y:S01]  /*3ddc0*/  DADD R20, R14, -R4 ;  /* 0x000000000e147229 */ /* 0x001fe20000000804 */
[----:B------:R-:W-:Y:S01]  /*3ddd0*/  IMAD.MOV.U32 R2, RZ, RZ, 0x1 ;  /* 0x00000001ff027424 */ /* 0x000fe200078e00ff */
[----:B------:R-:W-:Y:S01]  /*3dde0*/  FSETP.GEU.AND P1, PT, |R17|, 6.5827683646048100446e-37, PT ;  /* 0x036000001100780b */ /* 0x000fe20003f2e200 */
[----:B------:R-:W-:Y:S03]  /*3ddf0*/  BSSY.RECONVERGENT B1, `(.L_x_1290) ;  /* 0x0000012000017945 */ /* 0x000fe60003800200 */
        /* <DEDUP_REMOVED lines=16> */
[----:B---3--:R-:W-:Y:S05]  /*3df00*/  CALL.REL.NOINC `($__internal_0_$__cuda_sm20_div_rn_f64_full) ;  /* 0x0000000000487944 */ /* 0x008fea0003c00000 */
.L_x_1291:
[----:B------:R-:W-:Y:S05]  /*3df10*/  BSYNC.RECONVERGENT B1 ;  /* 0x0000000000017941 */ /* 0x000fea0003800200 */
.L_x_1290:
[----:B------:R-:W-:Y:S01]  /*3df20*/  UMOV UR6, 0x66666666 ;  /* 0x6666666600067882 */ /* 0x000fe20000000000 */
[----:B------:R-:W-:Y:S02]  /*3df30*/  UMOV UR7, 0x40711266 ;  /* 0x4071126600077882 */ /* 0x000fe40000000000 */
[----:B------:R-:W-:-:S11]  /*3df40*/  DADD R12, R26, -UR6 ;  /* 0x800000061a0c7e29 */ /* 0x000fd60008000000 */
.L_x_994:
[----:B------:R-:W-:Y:S05]  /*3df50*/  BSYNC.RECONVERGENT B3 ;  /* 0x0000000000037941 */ /* 0x000fea0003800200 */
.L_x_993:
[----:B------:R-:W-:Y:S05]  /*3df60*/  WARPSYNC.ALL ;  /* 0x0000000000007948 */ /* 0x000fea0003800000 */
[----:B----4-:R-:W4:Y:S01]  /*3df70*/  S2R R7, SR_CTAID.X ;  /* 0x0000000000077919 */ /* 0x010f220000002500 */
[----:B0-2---:R-:W0:Y:S01]  /*3df80*/  LDC.64 R2, c[0x0][0x398] ;  /* 0x0000e600ff027b82 */ /* 0x005e220000000a00 */
[----:B------:R-:W4:Y:S01]  /*3df90*/  LDCU UR6, c[0x0][0x360] ;  /* 0x00006c00ff0677ac */ /* 0x000f220008000800 */
[----:B------:R-:W-:Y:S01]  /*3dfa0*/  DSETP.GEU.AND P0, PT, R12, RZ, PT ;  /* 0x000000ff0c00722a */ /* 0x000fe20003f0e000 */
[----:B------:R-:W4:Y:S05]  /*3dfb0*/  S2R R0, SR_TID.X ;  /* 0x0000000000007919 */ /* 0x000f2a0000002100 */
[----:B------:R-:W-:-:S02]  /*3dfc0*/  FSEL R4, R12, RZ, P0 ;  /* 0x000000ff0c047208 */ /* 0x000fc40000000000 */
[----:B-1-3--:R-:W-:Y:S01]  /*3dfd0*/  FSEL R5, R13, RZ, P0 ;  /* 0x000000ff0d057208 */ /* 0x00afe20000000000 */
[----:B----4-:R-:W-:-:S04]  /*3dfe0*/  IMAD R7, R7, UR6, R0 ;  /* 0x0000000607077c24 */ /* 0x010fc8000f8e0200 */
[----:B0-----:R-:W-:-:S05]  /*3dff0*/  IMAD.WIDE R2, R7, 0x8, R2 ;  /* 0x0000000807027825 */ /* 0x001fca00078e0202 */
[----:B------:R-:W-:Y:S01]  /*3e000*/  STG.E.64 desc[UR4][R2.64], R4 ;  /* 0x0000000402007986 */ /* 0x000fe2000c101b04 */
[----:B------:R-:W-:Y:S06]  /*3e010*/  BAR.SYNC.DEFER_BLOCKING 0x0 ;  /* 0x0000000000007b1d */ /* 0x000fec0000010000 */
[----:B------:R-:W-:Y:S05]  /*3e020*/  EXIT ;  /* 0x000000000000794d */ /* 0x000fea0003800000 */
        .weak           $__internal_0_$__cuda_sm20_div_rn_f64_full
        .type           $__internal_0_$__cuda_sm20_div_rn_f64_full,@function
        .size           $__internal_0_$__cuda_sm20_div_rn_f64_full,(.L_x_1302 - $__internal_0_$__cuda_sm20_div_rn_f64_full)
$__internal_0_$__cuda_sm20_div_rn_f64_full:
[----:B------:R-:W-:Y:S01]  /*3e030*/  FSETP.GEU.AND P1, PT, |R19|, 1.469367938527859385e-39, PT ;  /* 0x001000001300780b */ /* 0x000fe20003f2e200 */
[----:B------:R-:W-:Y:S01]  /*3e040*/  IMAD.MOV.U32 R20, RZ, RZ, R22 ;  /* 0x000000ffff147224 */ /* 0x000fe200078e0016 */
[C---:B------:R-:W-:Y:S01]  /*3e050*/  FSETP.GEU.AND P3, PT, |R21|.reuse, 1.469367938527859385e-39, PT ;  /* 0x001000001500780b */ /* 0x040fe20003f6e200 */
[----:B------:R-:W-:Y:S01]  /*3e060*/  IMAD.MOV.U32 R38, RZ, RZ, 0x1ca00000 ;  /* 0x1ca00000ff267424 */ /* 0x000fe200078e00ff */
[----:B------:R-:W-:Y:S01]  /*3e070*/  LOP3.LUT R23, R21, 0x800fffff, RZ, 0xc0, !PT ;  /* 0x800fffff15177812 */ /* 0x000fe200078ec0ff */
[----:B------:R-:W-:Y:S01]  /*3e080*/  IMAD.MOV.U32 R26, RZ, RZ, 0x1 ;  /* 0x00000001ff1a7424 */ /* 0x000fe200078e00ff */
[----:B------:R-:W-:Y:S01]  /*3e090*/  LOP3.LUT R39, R19, 0x7ff00000, RZ, 0xc0, !PT ;  /* 0x7ff0000013277812 */ /* 0x000fe200078ec0ff */
[----:B------:R-:W-:Y:S01]  /*3e0a0*/  BSSY.RECONVERGENT B0, `(.L_x_1292) ;  /* 0x0000054000007945 */ /* 0x000fe20003800200 */
[----:B------:R-:W-:Y:S02]  /*3e0b0*/  LOP3.LUT R23, R23, 0x3ff00000, RZ, 0xfc, !PT ;  /* 0x3ff0000017177812 */ /* 0x000fe400078efcff */
[----:B------:R-:W-:-:S03]  /*3e0c0*/  LOP3.LUT R40, R21, 0x7ff00000, RZ, 0xc0, !PT ;  /* 0x7ff0000015287812 */ /* 0x000fc600078ec0ff */
[----:B------:R-:W-:Y:S01]  /*3e0d0*/  @!P1 LOP3.LUT R24, R21, 0x7ff00000, RZ, 0xc0, !PT ;  /* 0x7ff0000015189812 */ /* 0x000fe200078ec0ff */
[----:B------:R-:W-:Y:S01]  /*3e0e0*/  @!P1 IMAD.MOV.U32 R28, RZ, RZ, RZ ;  /* 0x000000ffff1c9224 */ /* 0x000fe200078e00ff */
[----:B------:R-:W-:Y:S01]  /*3e0f0*/  @!P3 DMUL R22, R20, 8.98846567431157953865e+307 ;  /* 0x7fe000001416b828 */ /* 0x000fe20000000000 */
[C---:B------:R-:W-:Y:S02]  /*3e100*/  ISETP.GE.U32.AND P5, PT, R39.reuse, R40, PT ;  /* 0x000000282700720c */ /* 0x040fe40003fa6070 */
[----:B------:R-:W-:Y:S02]  /*3e110*/  @!P1 ISETP.GE.U32.AND P4, PT, R39, R24, PT ;  /* 0x000000182700920c */ /* 0x000fe40003f86070 */
[C---:B------:R-:W-:Y:S01]  /*3e120*/  SEL R25, R38.reuse, 0x63400000, !P5 ;  /* 0x6340000026197807 */ /* 0x040fe20006800000 */
[----:B------:R-:W0:Y:S01]  /*3e130*/  MUFU.RCP64H R27, R23 ;  /* 0x00000017001b7308 */ /* 0x000e220000001800 */
[----:B------:R-:W-:Y:S02]  /*3e140*/  @!P1 SEL R24, R38, 0x63400000, !P4 ;  /* 0x6340000026189807 */ /* 0x000fe40006000000 */
[----:B------:R-:W-:-:S02]  /*3e150*/  LOP3.LUT R25, R25, 0x800fffff, R19, 0xf8, !PT ;  /* 0x800fffff19197812 */ /* 0x000fc400078ef813 */
[----:B------:R-:W-:Y:S02]  /*3e160*/  @!P1 LOP3.LUT R24, R24, 0x80000000, R19, 0xf8, !PT ;  /* 0x8000000018189812 */ /* 0x000fe400078ef813 */
[----:B------:R-:W-:Y:S02]  /*3e170*/  @!P3 LOP3.LUT R40, R23, 0x7ff00000, RZ, 0xc0, !PT ;  /* 0x7ff000001728b812 */ /* 0x000fe400078ec0ff */
[----:B------:R-:W-:Y:S01]  /*3e180*/  @!P1 LOP3.LUT R29, R24, 0x100000, RZ, 0xfc, !PT ;  /* 0x00100000181d9812 */ /* 0x000fe200078efcff */
[----:B------:R-:W-:-:S06]  /*3e190*/  IMAD.MOV.U32 R24, RZ, RZ, R18 ;  /* 0x000000ffff187224 */ /* 0x000fcc00078e0012 */
[----:B------:R-:W-:Y:S02]  /*3e1a0*/  @!P1 DFMA R24, R24, 2, -R28 ;  /* 0x400000001818982b */ /* 0x000fe4000000081c */
[----:B0-----:R-:W-:-:S08]  /*3e1b0*/  DFMA R28, R26, -R22, 1 ;  /* 0x3ff000001a1c742b */ /* 0x001fd00000000816 */
[----:B------:R-:W-:-:S08]  /*3e1c0*/  DFMA R28, R28, R28, R28 ;  /* 0x0000001c1c1c722b */ /* 0x000fd0000000001c */
[----:B------:R-:W-:-:S08]  /*3e1d0*/  DFMA R28, R26, R28, R26 ;  /* 0x0000001c1a1c722b */ /* 0x000fd0000000001a */
[----:B------:R-:W-:-:S08]  /*3e1e0*/  DFMA R26, R28, -R22, 1 ;  /* 0x3ff000001c1a742b */ /* 0x000fd00000000816 */
[----:B------:R-:W-:-:S08]  /*3e1f0*/  DFMA R26, R28, R26, R28 ;  /* 0x0000001a1c1a722b */ /* 0x000fd0000000001c */
[----:B------:R-:W-:-:S08]  /*3e200*/  DMUL R28, R26, R24 ;  /* 0x000000181a1c7228 */ /* 0x000fd00000000000 */
[----:B------:R-:W-:-:S08]  /*3e210*/  DFMA R30, R28, -R22, R24 ;  /* 0x800000161c1e722b */ /* 0x000fd00000000018 */
[----:B------:R-:W-:Y:S01]  /*3e220*/  DFMA R30, R26, R30, R28 ;  /* 0x0000001e1a1e722b */ /* 0x000fe2000000001c */
[----:B------:R-:W-:Y:S01]  /*3e230*/  IMAD.MOV.U32 R28, RZ, RZ, R39 ;  /* 0x000000ffff1c7224 */ /* 0x000fe200078e0027 */
[----:B------:R-:W-:-:S05]  /*3e240*/  @!P1 LOP3.LUT R28, R25, 0x7ff00000, RZ, 0xc0, !PT ;  /* 0x7ff00000191c9812 */ /* 0x000fca00078ec0ff */
[----:B------:R-:W-:-:S05]  /*3e250*/  VIADD R26, R28, 0xffffffff ;  /* 0xffffffff1c1a7836 */ /* 0x000fca0000000000 */
[----:B------:R-:W-:Y:S01]  /*3e260*/  ISETP.GT.U32.AND P1, PT, R26, 0x7feffffe, PT ;  /* 0x7feffffe1a00780c */ /* 0x000fe20003f24070 */
[----:B------:R-:W-:-:S05]  /*3e270*/  VIADD R26, R40, 0xffffffff ;  /* 0xffffffff281a7836 */ /* 0x000fca0000000000 */
[----:B------:R-:W-:-:S13]  /*3e280*/  ISETP.GT.U32.OR P1, PT, R26, 0x7feffffe, P1 ;  /* 0x7feffffe1a00780c */ /* 0x000fda0000f24470 */
[----:B------:R-:W-:Y:S05]  /*3e290*/  @P1 BRA `(.L_x_1293) ;  /* 0x0000000000701947 */ /* 0x000fea0003800000 */
[----:B------:R-:W-:Y:S01]  /*3e2a0*/  LOP3.LUT R18, R21, 0x7ff00000, RZ, 0xc0, !PT ;  /* 0x7ff0000015127812 */ /* 0x000fe200078ec0ff */
[----:B------:R-:W-:-:S03]  /*3e2b0*/  IMAD.MOV.U32 R28, RZ, RZ, RZ ;  /* 0x000000ffff1c7224 */ /* 0x000fc600078e00ff */
[CC--:B------:R-:W-:Y:S02]  /*3e2c0*/  ISETP.GE.U32.AND P1, PT, R39.reuse, R18.reuse, PT ;  /* 0x000000122700720c */ /* 0x0c0fe40003f26070 */
[----:B------:R-:W-:Y:S02]  /*3e2d0*/  VIADDMNMX R18, R39, -R18, 0xb9600000, !PT ;  /* 0xb960000027127446 */ /* 0x000fe40007800912 */
[----:B------:R-:W-:Y:S02]  /*3e2e0*/  SEL R38, R38, 0x63400000, !P1 ;  /* 0x6340000026267807 */ /* 0x000fe40004800000 */
[----:B------:R-:W-:-:S05]  /*3e2f0*/  VIMNMX R18, PT, PT, R18, 0x46a00000, PT ;  /* 0x46a0000012127848 */ /* 0x000fca0003fe0100 */
[----:B------:R-:W-:-:S04]  /*3e300*/  IMAD.IADD R18, R18, 0x1, -R38 ;  /* 0x0000000112127824 */ /* 0x000fc800078e0a26 */
[----:B------:R-:W-:-:S06]  /*3e310*/  VIADD R29, R18, 0x7fe00000 ;  /* 0x7fe00000121d7836 */ /* 0x000fcc0000000000 */
[----:B------:R-:W-:-:S10]  /*3e320*/  DMUL R26, R30, R28 ;  /* 0x0000001c1e1a7228 */ /* 0x000fd40000000000 */
[----:B------:R-:W-:-:S13]  /*3e330*/  FSETP.GTU.AND P1, PT, |R27|, 1.469367938527859385e-39, PT ;  /* 0x001000001b00780b */ /* 0x000fda0003f2c200 */
[----:B------:R-:W-:Y:S05]  /*3e340*/  @P1 BRA `(.L_x_1294) ;  /* 0x0000000000a41947 */ /* 0x000fea0003800000 */
[----:B------:R-:W-:Y:S01]  /*3e350*/  DFMA R22, R30, -R22, R24 ;  /* 0x800000161e16722b */ /* 0x000fe20000000018 */
[----:B------:R-:W-:-:S09]  /*3e360*/  IMAD.MOV.U32 R28, RZ, RZ, RZ ;  /* 0x000000ffff1c7224 */ /* 0x000fd200078e00ff */
[C---:B------:R-:W-:Y:S02]  /*3e370*/  FSETP.NEU.AND P1, PT, R23.reuse, RZ, PT ;  /* 0x000000ff1700720b */ /* 0x040fe40003f2d000 */
[----:B------:R-:W-:-:S04]  /*3e380*/  LOP3.LUT R20, R23, 0x80000000, R21, 0x48, !PT ;  /* 0x8000000017147812 */ /* 0x000fc800078e4815 */
[----:B------:R-:W-:-:S07]  /*3e390*/  LOP3.LUT R29, R20, R29, RZ, 0xfc, !PT ;  /* 0x0000001d141d7212 */ /* 0x000fce00078efcff */
[----:B------:R-:W-:Y:S05]  /*3e3a0*/  @!P1 BRA `(.L_x_1294) ;  /* 0x00000000008c9947 */ /* 0x000fea0003800000 */
[----:B------:R-:W-:Y:S01]  /*3e3b0*/  IMAD.MOV R23, RZ, RZ, -R18 ;  /* 0x000000ffff177224 */ /* 0x000fe200078e0a12 */
[----:B------:R-:W-:Y:S01]  /*3e3c0*/  IADD3 R18, PT, PT, -R18, -0x43300000, RZ ;  /* 0xbcd0000012127810 */ /* 0x000fe20007ffe1ff */
[----:B------:R-:W-:-:S06]  /*3e3d0*/  IMAD.MOV.U32 R22, RZ, RZ, RZ ;  /* 0x000000ffff167224 */ /* 0x000fcc00078e00ff */
[----:B------:R-:W-:Y:S02]  /*3e3e0*/  DFMA R22, R26, -R22, R30 ;  /* 0x800000161a16722b */ /* 0x000fe4000000001e */
[----:B------:R-:W-:-:S08]  /*3e3f0*/  DMUL.RP R30, R30, R28 ;  /* 0x0000001c1e1e7228 */ /* 0x000fd00000008000 */
[----:B------:R-:W-:Y:S02]  /*3e400*/  FSETP.NEU.AND P1, PT, |R23|, R18, PT ;  /* 0x000000121700720b */ /* 0x000fe40003f2d200 */
[----:B------:R-:W-:Y:S02]  /*3e410*/  LOP3.LUT R20, R31, R20, RZ, 0x3c, !PT ;  /* 0x000000141f147212 */ /* 0x000fe400078e3cff */
[----:B------:R-:W-:Y:S02]  /*3e420*/  FSEL R26, R30, R26, !P1 ;  /* 0x0000001a1e1a7208 */ /* 0x000fe40004800000 */
[----:B------:R-:W-:-:S05]  /*3e430*/  FSEL R20, R20, R27, !P1 ;  /* 0x0000001b14147208 */ /* 0x000fca0004800000 */
[----:B------:R-:W-:Y:S01]  /*3e440*/  IMAD.MOV.U32 R27, RZ, RZ, R20 ;  /* 0x000000ffff1b7224 */ /* 0x000fe200078e0014 */
[----:B------:R-:W-:Y:S06]  /*3e450*/  BRA `(.L_x_1294) ;  /* 0x0000000000607947 */ /* 0x000fec0003800000 */
.L_x_1293:
[----:B------:R-:W-:-:S14]  /*3e460*/  DSETP.NAN.AND P1, PT, R18, R18, PT ;  /* 0x000000121200722a */ /* 0x000fdc0003f28000 */
[----:B------:R-:W-:Y:S05]  /*3e470*/  @P1 BRA `(.L_x_1295) ;  /* 0x00000000004c1947 */ /* 0x000fea0003800000 */
[----:B------:R-:W-:-:S14]  /*3e480*/  DSETP.NAN.AND P1, PT, R20, R20, PT ;  /* 0x000000141400722a */ /* 0x000fdc0003f28000 */
[----:B------:R-:W-:Y:S05]  /*3e490*/  @P1 BRA `(.L_x_1296) ;  /* 0x0000000000341947 */ /* 0x000fea0003800000 */
[----:B------:R-:W-:Y:S01]  /*3e4a0*/  ISETP.NE.AND P1, PT, R28, R40, PT ;  /* 0x000000281c00720c */ /* 0x000fe20003f25270 */
[----:B------:R-:W-:Y:S02]  /*3e4b0*/  IMAD.MOV.U32 R26, RZ, RZ, 0x0 ;  /* 0x00000000ff1a7424 */ /* 0x000fe400078e00ff */
[----:B------:R-:W-:-:S10]  /*3e4c0*/  IMAD.MOV.U32 R27, RZ, RZ, -0x80000 ;  /* 0xfff80000ff1b7424 */ /* 0x000fd400078e00ff */
[----:B------:R-:W-:Y:S05]  /*3e4d0*/  @!P1 BRA `(.L_x_1294) ;  /* 0x0000000000409947 */ /* 0x000fea0003800000 */
[----:B------:R-:W-:Y:S02]  /*3e4e0*/  ISETP.NE.AND P1, PT, R28, 0x7ff00000, PT ;  /* 0x7ff000001c00780c */ /* 0x000fe40003f25270 */
[----:B------:R-:W-:Y:S02]  /*3e4f0*/  LOP3.LUT R19, R19, 0x80000000, R21, 0x48, !PT ;  /* 0x8000000013137812 */ /* 0x000fe400078e4815 */
[----:B------:R-:W-:-:S13]  /*3e500*/  ISETP.EQ.OR P1, PT, R40, RZ, !P1 ;  /* 0x000000ff2800720c */ /* 0x000fda0004f22670 */
[----:B------:R-:W-:Y:S01]  /*3e510*/  @P1 LOP3.LUT R18, R19, 0x7ff00000, RZ, 0xfc, !PT ;  /* 0x7ff0000013121812 */ /* 0x000fe200078efcff */
[----:B------:R-:W-:Y:S02]  /*3e520*/  @!P1 IMAD.MOV.U32 R26, RZ, RZ, RZ ;  /* 0x000000ffff1a9224 */ /* 0x000fe400078e00ff */
[----:B------:R-:W-:Y:S02]  /*3e530*/  @!P1 IMAD.MOV.U32 R27, RZ, RZ, R19 ;  /* 0x000000ffff1b9224 */ /* 0x000fe400078e0013 */
[----:B------:R-:W-:Y:S02]  /*3e540*/  @P1 IMAD.MOV.U32 R26, RZ, RZ, RZ ;  /* 0x000000ffff1a1224 */ /* 0x000fe400078e00ff */
[----:B------:R-:W-:Y:S01]  /*3e550*/  @P1 IMAD.MOV.U32 R27, RZ, RZ, R18 ;  /* 0x000000ffff1b1224 */ /* 0x000fe200078e0012 */
[----:B------:R-:W-:Y:S06]  /*3e560*/  BRA `(.L_x_1294) ;  /* 0x00000000001c7947 */ /* 0x000fec0003800000 */
.L_x_1296:
[----:B------:R-:W-:-:S05]  /*3e570*/  LOP3.LUT R26, R21, 0x80000, RZ, 0xfc, !PT ;  /* 0x00080000151a7812 */ /* 0x000fca00078efcff */
[----:B------:R-:W-:Y:S02]  /*3e580*/  IMAD.MOV.U32 R27, RZ, RZ, R26 ;  /* 0x000000ffff1b7224 */ /* 0x000fe400078e001a */
[----:B------:R-:W-:Y:S01]  /*3e590*/  IMAD.MOV.U32 R26, RZ, RZ, R20 ;  /* 0x000000ffff1a7224 */ /* 0x000fe200078e0014 */
[----:B------:R-:W-:Y:S06]  /*3e5a0*/  BRA `(.L_x_1294) ;  /* 0x00000000000c7947 */ /* 0x000fec0003800000 */
.L_x_1295:
[----:B------:R-:W-:-:S05]  /*3e5b0*/  LOP3.LUT R26, R19, 0x80000, RZ, 0xfc, !PT ;  /* 0x00080000131a7812 */ /* 0x000fca00078efcff */
[----:B------:R-:W-:Y:S02]  /*3e5c0*/  IMAD.MOV.U32 R27, RZ, RZ, R26 ;  /* 0x000000ffff1b7224 */ /* 0x000fe400078e001a */
[----:B------:R-:W-:-:S07]  /*3e5d0*/  IMAD.MOV.U32 R26, RZ, RZ, R18 ;  /* 0x000000ffff1a7224 */ /* 0x000fce00078e0012 */
.L_x_1294:
[----:B------:R-:W-:Y:S05]  /*3e5e0*/  BSYNC.RECONVERGENT B0 ;  /* 0x0000000000007941 */ /* 0x000fea0003800200 */
.L_x_1292:
[----:B------:R-:W-:Y:S02]  /*3e5f0*/  IMAD.MOV.U32 R18, RZ, RZ, R37 ;  /* 0x000000ffff127224 */ /* 0x000fe400078e0025 */
[----:B------:R-:W-:-:S04]  /*3e600*/  IMAD.MOV.U32 R19, RZ, RZ, 0x0 ;  /* 0x00000000ff137424 */ /* 0x000fc800078e00ff */
[----:B------:R-:W-:Y:S05]  /*3e610*/  RET.REL.NODEC R18 `(_Z4TestPcPdS0_S0_S0_S_Pi) ;  /* 0xfffffc1812787950 */ /* 0x000fea0003c3ffff */
.L_x_1297:
[----:B------:R-:W-:-:S00]  /*3e620*/  BRA `(.L_x_1297) ;  /* 0xfffffffc00fc7947 */ /* 0x000fc0000383ffff */
[----:B------:R-:W-:-:S00]  /*3e630*/  NOP ;  /* 0x0000000000007918 */ /* 0x000fc00000000000 */
        /* <DEDUP_REMOVED lines=12> */
.L_x_1302:


//--------------------- .nv.shared.reserved.0     --------------------------
	.section	.nv.shared.reserved.0,"aw",@nobits
	.weak		__nv_reservedSMEM_offset_0_alias
	.size		__nv_reservedSMEM_offset_0_alias, 0, 64
	.other		__nv_reservedSMEM_offset_0_alias,@"STO_CUDA_RESERVED_SHARED STV_DEFAULT"
__nv_reservedSMEM_offset_0_alias:
	.zero		0
	.zero		64


//--------------------- .nv.constant0._Z4TestPcPdS0_S0_S0_S_Pi --------------------------
	.section	.nv.constant0._Z4TestPcPdS0_S0_S0_S_Pi,"a",@progbits
	.sectionflags	@""
	.align	4
.nv.constant0._Z4TestPcPdS0_S0_S0_S_Pi:
	.zero		952


//--------------------- SYMBOLS --------------------------

	.type		.nv.reservedSmem.offset0,@object
	.size		.nv.reservedSmem.offset0,0x4
